	.target	sm_90a

	.elftype	@"ET_EXEC"


//--------------------- .note.nv.tkinfo           --------------------------
	.section	.note.nv.tkinfo,"",@"SHT_NOTE"
	.sectionflags	@"SHF_NOTE_NV_TKINFO"
	.tkinfo
        /*0018*/ 	.word	0x00000002
        /*0030*/ 	.string	""
        /*0030*/ 	.string	"ptxas"
        /*0030*/ 	.string	"Cuda compilation tools, release 13.0, V13.0.88"
        /*0030*/ 	.string	"Build cuda_13.0.r13.0/compiler.36424714_0"
        /*0030*/ 	.string	"-arch sm_90a -m 64 "



//--------------------- .note.nv.cuinfo           --------------------------
	.section	.note.nv.cuinfo,"",@"SHT_NOTE"
	.sectionflags	@"SHF_NOTE_NV_CUINFO"
        /*0018*/ 	.short	0x0002
        /*001a*/ 	.short	0x005a
        /*001c*/ 	.short	0x0082
	.zero		2


//--------------------- .nv.info                  --------------------------
	.section	.nv.info,"",@"SHT_CUDA_INFO"
	.align	4


	//----- nvinfo : EIATTR_REGCOUNT
	.align		4
        /*0000*/ 	.byte	0x04, 0x2f
        /*0002*/ 	.short	(.L_12 - .L_11)
	.align		4
.L_11:
        /*0004*/ 	.word	index@(_ZN7cutlass13device_kernelINS_4gemm6kernel13GemmUniversalIN4cute5tupleIJiiiiEEENS1_10collective13CollectiveMmaINS1_37MainloopSm90TmaGmmaWarpSpecializedFP8ILi2ENS5_IJNS4_1CILi1EEESB_SB_EEENS1_35KernelTmaWarpSpecializedCooperativeEEENS5_IJNSA_ILi512EEENSA_ILi384EEENSA_ILi128EEEEEENS_12float_e4m3_tENS5_IJlSB_lEEESJ_SK_NS4_8TiledMMAINS4_8MMA_AtomIJNS4_4SM904GMMA31MMA_64x192x32_F32E4M3E4M3_SS_TNILNSO_7ScaleInE1ELSQ_1EEEEEENS4_6LayoutINS5_IJNSA_ILi2EEESB_SB_EEENS5_IJSB_NSA_ILi0EEESW_EEEEENS5_IJNS4_10UnderscoreESZ_SZ_EEEEENS4_13SM90_TMA_LOADENS4_14ComposedLayoutINS4_7SwizzleILi3ELi4ELi3EEENS4_18smem_ptr_flag_bitsILi8EEENST_INS5_IJNSA_ILi8EEESH_EEENS5_IJSH_SB_EEEEEEEvNS4_8identityES12_S1C_vS1D_EENS_8epilogue10collective6detail29Sm90TmaWarpSpecializedAdapterINS1G_15DefaultEpilogueISJ_SK_SK_NS1F_6thread17LinearCombinationISJ_Li1EffLNS1K_9ScaleType4KindE0ELNS_15FloatRoundStyleE2ESJ_EENS1_15EpilogueDefaultEEEEEvvEEEEvNT_6ParamsE)
        /*0008*/ 	.word	0x000000a8


	//----- nvinfo : EIATTR_FRAME_SIZE
	.align		4
.L_12:
        /*000c*/ 	.byte	0x04, 0x11
        /*000e*/ 	.short	(.L_14 - .L_13)
	.align		4
.L_13:
        /*0010*/ 	.word	index@(_ZN7cutlass13device_kernelINS_4gemm6kernel13GemmUniversalIN4cute5tupleIJiiiiEEENS1_10collective13CollectiveMmaINS1_37MainloopSm90TmaGmmaWarpSpecializedFP8ILi2ENS5_IJNS4_1CILi1EEESB_SB_EEENS1_35KernelTmaWarpSpecializedCooperativeEEENS5_IJNSA_ILi512EEENSA_ILi384EEENSA_ILi128EEEEEENS_12float_e4m3_tENS5_IJlSB_lEEESJ_SK_NS4_8TiledMMAINS4_8MMA_AtomIJNS4_4SM904GMMA31MMA_64x192x32_F32E4M3E4M3_SS_TNILNSO_7ScaleInE1ELSQ_1EEEEEENS4_6LayoutINS5_IJNSA_ILi2EEESB_SB_EEENS5_IJSB_NSA_ILi0EEESW_EEEEENS5_IJNS4_10UnderscoreESZ_SZ_EEEEENS4_13SM90_TMA_LOADENS4_14ComposedLayoutINS4_7SwizzleILi3ELi4ELi3EEENS4_18smem_ptr_flag_bitsILi8EEENST_INS5_IJNSA_ILi8EEESH_EEENS5_IJSH_SB_EEEEEEEvNS4_8identityES12_S1C_vS1D_EENS_8epilogue10collective6detail29Sm90TmaWarpSpecializedAdapterINS1G_15DefaultEpilogueISJ_SK_SK_NS1F_6thread17LinearCombinationISJ_Li1EffLNS1K_9ScaleType4KindE0ELNS_15FloatRoundStyleE2ESJ_EENS1_15EpilogueDefaultEEEEEvvEEEEvNT_6ParamsE)
        /*0014*/ 	.word	0x00003700


	//----- nvinfo : EIATTR_MIN_STACK_SIZE
	.align		4
.L_14:
        /*0018*/ 	.byte	0x04, 0x12
        /*001a*/ 	.short	(.L_16 - .L_15)
	.align		4
.L_15:
        /*001c*/ 	.word	index@(_ZN7cutlass13device_kernelINS_4gemm6kernel13GemmUniversalIN4cute5tupleIJiiiiEEENS1_10collective13CollectiveMmaINS1_37MainloopSm90TmaGmmaWarpSpecializedFP8ILi2ENS5_IJNS4_1CILi1EEESB_SB_EEENS1_35KernelTmaWarpSpecializedCooperativeEEENS5_IJNSA_ILi512EEENSA_ILi384EEENSA_ILi128EEEEEENS_12float_e4m3_tENS5_IJlSB_lEEESJ_SK_NS4_8TiledMMAINS4_8MMA_AtomIJNS4_4SM904GMMA31MMA_64x192x32_F32E4M3E4M3_SS_TNILNSO_7ScaleInE1ELSQ_1EEEEEENS4_6LayoutINS5_IJNSA_ILi2EEESB_SB_EEENS5_IJSB_NSA_ILi0EEESW_EEEEENS5_IJNS4_10UnderscoreESZ_SZ_EEEEENS4_13SM90_TMA_LOADENS4_14ComposedLayoutINS4_7SwizzleILi3ELi4ELi3EEENS4_18smem_ptr_flag_bitsILi8EEENST_INS5_IJNSA_ILi8EEESH_EEENS5_IJSH_SB_EEEEEEEvNS4_8identityES12_S1C_vS1D_EENS_8epilogue10collective6detail29Sm90TmaWarpSpecializedAdapterINS1G_15DefaultEpilogueISJ_SK_SK_NS1F_6thread17LinearCombinationISJ_Li1EffLNS1K_9ScaleType4KindE0ELNS_15FloatRoundStyleE2ESJ_EENS1_15EpilogueDefaultEEEEEvvEEEEvNT_6ParamsE)
        /*0020*/ 	.word	0x00003700
.L_16:


//--------------------- .nv.compat                --------------------------
	.section	.nv.compat,"",@"SHT_CUDA_COMPAT_INFO"
	.align	4
        /*0000*/ 	.byte	0x02, 0x09, 0x01, 0x00, 0x02, 0x02, 0x04, 0x00, 0x02, 0x05, 0x05, 0x00, 0x03, 0x07, 0x01, 0x01
        /*0010*/ 	.byte	0x02, 0x03, 0x01, 0x00, 0x02, 0x06, 0x01, 0x00, 0x04, 0x0b, 0x08, 0x00, 0x00, 0x00, 0x00, 0x00
        /*0020*/ 	.byte	0x00, 0x00, 0x00, 0x00


//--------------------- .nv.info._ZN7cutlass13device_kernelINS_4gemm6kernel13GemmUniversalIN4cute5tupleIJiiiiEEENS1_10collective13CollectiveMmaINS1_37MainloopSm90TmaGmmaWarpSpecializedFP8ILi2ENS5_IJNS4_1CILi1EEESB_SB_EEENS1_35KernelTmaWarpSpecializedCooperativeEEENS5_IJNSA_ILi512EEENSA_ILi384EEENSA_ILi128EEEEEENS_12float_e4m3_tENS5_IJlSB_lEEESJ_SK_NS4_8TiledMMAINS4_8MMA_AtomIJNS4_4SM904GMMA31MMA_64x192x32_F32E4M3E4M3_SS_TNILNSO_7ScaleInE1ELSQ_1EEEEEENS4_6LayoutINS5_IJNSA_ILi2EEESB_SB_EEENS5_IJSB_NSA_ILi0EEESW_EEEEENS5_IJNS4_10UnderscoreESZ_SZ_EEEEENS4_13SM90_TMA_LOADENS4_14ComposedLayoutINS4_7SwizzleILi3ELi4ELi3EEENS4_18smem_ptr_flag_bitsILi8EEENST_INS5_IJNSA_ILi8EEESH_EEENS5_IJSH_SB_EEEEEEEvNS4_8identityES12_S1C_vS1D_EENS_8epilogue10collective6detail29Sm90TmaWarpSpecializedAdapterINS1G_15DefaultEpilogueISJ_SK_SK_NS1F_6thread17LinearCombinationISJ_Li1EffLNS1K_9ScaleType4KindE0ELNS_15FloatRoundStyleE2ESJ_EENS1_15EpilogueDefaultEEEEEvvEEEEvNT_6ParamsE --------------------------
	.section	.nv.info._ZN7cutlass13device_kernelINS_4gemm6kernel13GemmUniversalIN4cute5tupleIJiiiiEEENS1_10collective13CollectiveMmaINS1_37MainloopSm90TmaGmmaWarpSpecializedFP8ILi2ENS5_IJNS4_1CILi1EEESB_SB_EEENS1_35KernelTmaWarpSpecializedCooperativeEEENS5_IJNSA_ILi512EEENSA_ILi384EEENSA_ILi128EEEEEENS_12float_e4m3_tENS5_IJlSB_lEEESJ_SK_NS4_8TiledMMAINS4_8MMA_AtomIJNS4_4SM904GMMA31MMA_64x192x32_F32E4M3E4M3_SS_TNILNSO_7ScaleInE1ELSQ_1EEEEEENS4_6LayoutINS5_IJNSA_ILi2EEESB_SB_EEENS5_IJSB_NSA_ILi0EEESW_EEEEENS5_IJNS4_10UnderscoreESZ_SZ_EEEEENS4_13SM90_TMA_LOADENS4_14ComposedLayoutINS4_7SwizzleILi3ELi4ELi3EEENS4_18smem_ptr_flag_bitsILi8EEENST_INS5_IJNSA_ILi8EEESH_EEENS5_IJSH_SB_EEEEEEEvNS4_8identityES12_S1C_vS1D_EENS_8epilogue10collective6detail29Sm90TmaWarpSpecializedAdapterINS1G_15DefaultEpilogueISJ_SK_SK_NS1F_6thread17LinearCombinationISJ_Li1EffLNS1K_9ScaleType4KindE0ELNS_15FloatRoundStyleE2ESJ_EENS1_15EpilogueDefaultEEEEEvvEEEEvNT_6ParamsE,"",@"SHT_CUDA_INFO"
	.sectionflags	@""
	.align	4


	//----- nvinfo : EIATTR_CUDA_API_VERSION
	.align		4
        /*0000*/ 	.byte	0x04, 0x37
        /*0002*/ 	.short	(.L_18 - .L_17)
.L_17:
        /*0004*/ 	.word	0x00000082


	//----- nvinfo : EIATTR_KPARAM_INFO
	.align		4
.L_18:
        /*0008*/ 	.byte	0x04, 0x17
        /*000a*/ 	.short	(.L_20 - .L_19)
.L_19:
        /*000c*/ 	.word	0x00000000
        /*0010*/ 	.short	0x0000
        /*0012*/ 	.short	0x0070
        /*0014*/ 	.byte	0x00, 0xf0, 0x01, 0x10


	//----- nvinfo : EIATTR_SPARSE_MMA_MASK
	.align		4
.L_20:
        /*0018*/ 	.byte	0x03, 0x50
        /*001a*/ 	.short	0x0000


	//----- nvinfo : EIATTR_MAXREG_COUNT
	.align		4
        /*001c*/ 	.byte	0x03, 0x1b
        /*001e*/ 	.short	0x00a8


	//----- nvinfo : EIATTR_NUM_BARRIERS
	.align		4
        /*0020*/ 	.byte	0x02, 0x4c
        /*0022*/ 	.byte	0x01
	.zero		1


	//----- nvinfo : EIATTR_ANNOTATIONS
	.align		4
        /*0024*/ 	.byte	0x04, 0x55
        /*0026*/ 	.short	(.L_22 - .L_21)


	//   ....[0]....
.L_21:
        /*0028*/ 	.word	0x00000001
        /*002c*/ 	.byte	0x70, 0x05, 0x00, 0x00, 0x01, 0x00, 0x00, 0x00, 0x90, 0x05, 0x00, 0x00, 0x01, 0x00, 0x00, 0x00
        /* <DEDUP_REMOVED lines=838> */
        /*349c*/ 	.byte	0x70, 0x84, 0x00, 0x00


	//----- nvinfo : EIATTR_MERCURY_ISA_VERSION
	.align		4
.L_22:
        /*34a0*/ 	.byte	0x03, 0x5f
        /*34a2*/ 	.short	0x0101


	//----- nvinfo : EIATTR_INT_WARP_WIDE_INSTR_OFFSETS
	.align		4
        /*34a4*/ 	.byte	0x04, 0x31
        /*34a6*/ 	.short	(.L_24 - .L_23)


	//   ....[0]....
.L_23:
        /*34a8*/ 	.word	0x00000430


	//   ....[1]....
        /*34ac*/ 	.word	0x00000440


	//   ....[2]....
        /*34b0*/ 	.word	0x00000580


	//----- nvinfo : EIATTR_COOP_GROUP_MASK_REGIDS
	.align		4
.L_24:
        /*34b4*/ 	.byte	0x04, 0x29
        /*34b6*/ 	.short	(.L_26 - .L_25)


	//   ....[0]....
.L_25:
        /*34b8*/ 	.word	0xffffffff


	//   ....[1]....
        /*34bc*/ 	.word	0xffffffff


	//   ....[2]....
        /*34c0*/ 	.word	0xffffffff


	//   ....[3]....
        /*34c4*/ 	.word	0xffffffff


	//   ....[4]....
        /*34c8*/ 	.word	0xffffffff


	//----- nvinfo : EIATTR_COOP_GROUP_INSTR_OFFSETS
	.align		4
.L_26:
        /*34cc*/ 	.byte	0x04, 0x28
        /*34ce*/ 	.short	(.L_28 - .L_27)


	//   ....[0]....
.L_27:
        /*34d0*/ 	.word	0x00000070


	//   ....[1]....
        /*34d4*/ 	.word	0x00000080


	//   ....[2]....
        /*34d8*/ 	.word	0x000001a0


	//   ....[3]....
        /*34dc*/ 	.word	0x00000370


	//   ....[4]....
        /*34e0*/ 	.word	0x00006750


	//----- nvinfo : EIATTR_REG_RECONFIG
	.align		4
.L_28:
        /*34e4*/ 	.byte	0x01, 0x54
	.zero		2


	//----- nvinfo : EIATTR_MBARRIER_INSTR_OFFSETS
	.align		4
        /*34e8*/ 	.byte	0x04, 0x39
        /*34ea*/ 	.short	(.L_30 - .L_29)


	//   ....[0]....
.L_29:
        /*34ec*/ 	.word	0x00000320
        /*34f0*/ 	.word	0x000000ff
        /*34f4*/ 	.word	0x00000000
        /*34f8*/ 	.short	0x0100
        /*34fa*/ 	.byte	0x0a
	.zero		1


	//   ....[1]....
        /*34fc*/ 	.word	0x00000330
        /*3500*/ 	.word	0x000000ff
        /*3504*/ 	.word	0x00000010
        /*3508*/ 	.short	0x0100
        /*350a*/ 	.byte	0x0a
	.zero		1


	//   ....[2]....
        /*350c*/ 	.word	0x00000340
        /*3510*/ 	.word	0x000000ff
        /*3514*/ 	.word	0x00000008
        /*3518*/ 	.short	0x0100
        /*351a*/ 	.byte	0x0a
	.zero		1


	//   ....[3]....
        /*351c*/ 	.word	0x00000350
        /*3520*/ 	.word	0x000000ff
        /*3524*/ 	.word	0x00000018
        /*3528*/ 	.short	0x0100
        /*352a*/ 	.byte	0x0a
	.zero		1


	//   ....[4]....
        /*352c*/ 	.word	0x000005b0
        /*3530*/ 	.word	0x000000ff
        /*3534*/ 	.word	0x00000030
        /*3538*/ 	.short	0x0100
        /*353a*/ 	.byte	0x08
	.zero		1


	//   ....[5]....
        /*353c*/ 	.word	0x000005c0
        /*3540*/ 	.word	0x000000ff
        /*3544*/ 	.word	0x00000038
        /*3548*/ 	.short	0x0100
        /*354a*/ 	.byte	0x08
	.zero		1


	//   ....[6]....
        /*354c*/ 	.word	0x00006b50
        /*3550*/ 	.word	0x000000ff
        /*3554*/ 	.word	0x00000000
        /*3558*/ 	.short	0x010a
        /*355a*/ 	.byte	0x10
	.zero		1


	//   ....[7]....
        /*355c*/ 	.word	0x00006bb0
        /*3560*/ 	.word	0x000000ff
        /*3564*/ 	.word	0x00000000
        /*3568*/ 	.short	0x010a
        /*356a*/ 	.byte	0x10
	.zero		1


	//   ....[8]....
        /*356c*/ 	.word	0x00020d90
        /*3570*/ 	.word	0x000000ff
        /*3574*/ 	.word	0x00000000
        /*3578*/ 	.short	0x010a
        /*357a*/ 	.byte	0x12
	.zero		1


	//   ....[9]....
        /*357c*/ 	.word	0x00020dd0
        /*3580*/ 	.word	0x000000ff
        /*3584*/ 	.word	0x00000000
        /*3588*/ 	.short	0x010a
        /*358a*/ 	.byte	0x12
	.zero		1


	//   ....[10]....
        /*358c*/ 	.word	0x00043e90
        /*3590*/ 	.word	0x000000ff
        /*3594*/ 	.word	0x00000000
        /*3598*/ 	.short	0x0101
        /*359a*/ 	.byte	0x11
	.zero		1


	//   ....[11]....
        /*359c*/ 	.word	0x0004fb50
        /*35a0*/ 	.word	0x000000ff
        /*35a4*/ 	.word	0x00000000
        /*35a8*/ 	.short	0x0101
        /*35aa*/ 	.byte	0x06
	.zero		1


	//   ....[12]....
        /*35ac*/ 	.word	0x000af6b0
        /*35b0*/ 	.word	0x00000010
        /*35b4*/ 	.word	0x00000010
        /*35b8*/ 	.short	0x010a
        /*35ba*/ 	.byte	0x3f
	.zero		1


	//   ....[13]....
        /*35bc*/ 	.word	0x000afa90
        /*35c0*/ 	.word	0x00000002
        /*35c4*/ 	.word	0x00000038
        /*35c8*/ 	.short	0x0101
        /*35ca*/ 	.byte	0x3f
	.zero		1


	//   ....[14]....
        /*35cc*/ 	.word	0x000b01e0
        /*35d0*/ 	.word	0x00000005
        /*35d4*/ 	.word	0x00000000
        /*35d8*/ 	.short	0x010a
        /*35da*/ 	.byte	0x3f
	.zero		1


	//   ....[15]....
        /*35dc*/ 	.word	0x000b0270
        /*35e0*/ 	.word	0x00000003
        /*35e4*/ 	.word	0x00000000
        /*35e8*/ 	.short	0x010a
        /*35ea*/ 	.byte	0x3f
	.zero		1


	//   ....[16]....
        /*35ec*/ 	.word	0x000b02e0
        /*35f0*/ 	.word	0x0000000c
        /*35f4*/ 	.word	0x00000000
        /*35f8*/ 	.short	0x010a
        /*35fa*/ 	.byte	0x3f
	.zero		1


	//   ....[17]....
        /*35fc*/ 	.word	0x000b0350
        /*3600*/ 	.word	0x00000000
        /*3604*/ 	.word	0x00000000
        /*3608*/ 	.short	0x010a
        /*360a*/ 	.byte	0x3f
	.zero		1


	//   ....[18]....
        /*360c*/ 	.word	0x000b0430
        /*3610*/ 	.word	0x00000010
        /*3614*/ 	.word	0x00000010
        /*3618*/ 	.short	0x010a
        /*361a*/ 	.byte	0x3f
	.zero		1


	//   ....[19]....
        /*361c*/ 	.word	0x000b0510
        /*3620*/ 	.word	0x00000005
        /*3624*/ 	.word	0x00000000
        /*3628*/ 	.short	0x010a
        /*362a*/ 	.byte	0x3f
	.zero		1


	//----- nvinfo : EIATTR_NUM_MBARRIERS
	.align		4
.L_30:
        /*362c*/ 	.byte	0x03, 0x38
        /*362e*/ 	.short	0x0006


	//----- nvinfo : EIATTR_EXIT_INSTR_OFFSETS
	.align		4
        /*3630*/ 	.byte	0x04, 0x1c
        /*3632*/ 	.short	(.L_32 - .L_31)


	//   ....[0]....
.L_31:
        /*3634*/ 	.word	0x00000620


	//   ....[1]....
        /*3638*/ 	.word	0x00000f70


	//   ....[2]....
        /*363c*/ 	.word	0x000aecd0


	//   ....[3]....
        /*3640*/ 	.word	0x000af340


	//   ....[4]....
        /*3644*/ 	.word	0x000b02c0


	//----- nvinfo : EIATTR_MAX_THREADS
	.align		4
.L_32:
        /*3648*/ 	.byte	0x04, 0x05
        /*364a*/ 	.short	(.L_34 - .L_33)
.L_33:
        /*364c*/ 	.word	0x00000180
        /*3650*/ 	.word	0x00000001
        /*3654*/ 	.word	0x00000001


	//----- nvinfo : EIATTR_CRS_STACK_SIZE
	.align		4
.L_34:
        /*3658*/ 	.byte	0x04, 0x1e
        /*365a*/ 	.short	(.L_36 - .L_35)
.L_35:
        /*365c*/ 	.word	0x00000000


	//----- nvinfo : EIATTR_CBANK_PARAM_SIZE
	.align		4
.L_36:
        /*3660*/ 	.byte	0x03, 0x19
        /*3662*/ 	.short	0x0470


	//----- nvinfo : EIATTR_PARAM_CBANK
	.align		4
        /*3664*/ 	.byte	0x04, 0x0a
        /*3666*/ 	.short	(.L_38 - .L_37)
	.align		4
.L_37:
        /*3668*/ 	.word	index@(.nv.constant0._ZN7cutlass13device_kernelINS_4gemm6kernel13GemmUniversalIN4cute5tupleIJiiiiEEENS1_10collective13CollectiveMmaINS1_37MainloopSm90TmaGmmaWarpSpecializedFP8ILi2ENS5_IJNS4_1CILi1EEESB_SB_EEENS1_35KernelTmaWarpSpecializedCooperativeEEENS5_IJNSA_ILi512EEENSA_ILi384EEENSA_ILi128EEEEEENS_12float_e4m3_tENS5_IJlSB_lEEESJ_SK_NS4_8TiledMMAINS4_8MMA_AtomIJNS4_4SM904GMMA31MMA_64x192x32_F32E4M3E4M3_SS_TNILNSO_7ScaleInE1ELSQ_1EEEEEENS4_6LayoutINS5_IJNSA_ILi2EEESB_SB_EEENS5_IJSB_NSA_ILi0EEESW_EEEEENS5_IJNS4_10UnderscoreESZ_SZ_EEEEENS4_13SM90_TMA_LOADENS4_14ComposedLayoutINS4_7SwizzleILi3ELi4ELi3EEENS4_18smem_ptr_flag_bitsILi8EEENST_INS5_IJNSA_ILi8EEESH_EEENS5_IJSH_SB_EEEEEEEvNS4_8identityES12_S1C_vS1D_EENS_8epilogue10collective6detail29Sm90TmaWarpSpecializedAdapterINS1G_15DefaultEpilogueISJ_SK_SK_NS1F_6thread17LinearCombinationISJ_Li1EffLNS1K_9ScaleType4KindE0ELNS_15FloatRoundStyleE2ESJ_EENS1_15EpilogueDefaultEEEEEvvEEEEvNT_6ParamsE)
        /*366c*/ 	.short	0x0210
        /*366e*/ 	.short	0x0470


	//----- nvinfo : EIATTR_SW_WAR
	.align		4
.L_38:
        /*3670*/ 	.byte	0x04, 0x36
        /*3672*/ 	.short	(.L_40 - .L_39)
.L_39:
        /*3674*/ 	.word	0x00000008
.L_40:


//--------------------- .nv.callgraph             --------------------------
	.section	.nv.callgraph,"",@"SHT_CUDA_CALLGRAPH"
	.align	4
	.sectionentsize	8
	.align		4
        /*0000*/ 	.word	0x00000000
	.align		4
        /*0004*/ 	.word	0xffffffff
	.align		4
        /*0008*/ 	.word	0x00000000
	.align		4
        /*000c*/ 	.word	0xfffffffe
	.align		4
        /*0010*/ 	.word	0x00000000
	.align		4
        /*0014*/ 	.word	0xfffffffd
	.align		4
        /*0018*/ 	.word	0x00000000
	.align		4
        /*001c*/ 	.word	0xfffffffc


//--------------------- .nv.constant4             --------------------------
	.section	.nv.constant4,"a",@progbits
	.align	8
	.align		8
.nv.constant4:
        /*0000*/ 	.dword	_ZN39_INTERNAL_b30ee067_4_k_cu_5bf8c004_87984cuda3std3__45__cpo5beginE
	.align		8
        /*0008*/ 	.dword	_ZN39_INTERNAL_b30ee067_4_k_cu_5bf8c004_87984cuda3std3__45__cpo3endE
	.align		8
        /*0010*/ 	.dword	_ZN39_INTERNAL_b30ee067_4_k_cu_5bf8c004_87984cuda3std3__45__cpo6cbeginE
	.align		8
        /*0018*/ 	.dword	_ZN39_INTERNAL_b30ee067_4_k_cu_5bf8c004_87984cuda3std3__45__cpo4cendE
	.align		8
        /*0020*/ 	.dword	_ZN39_INTERNAL_b30ee067_4_k_cu_5bf8c004_87984cuda3std3__441_GLOBAL__N__b30ee067_4_k_cu_5bf8c004_87986ignoreE
	.align		8
        /*0028*/ 	.dword	_ZN39_INTERNAL_b30ee067_4_k_cu_5bf8c004_87984cuda3std3__419piecewise_constructE
	.align		8
        /*0030*/ 	.dword	_ZN39_INTERNAL_b30ee067_4_k_cu_5bf8c004_87984cuda3std3__48in_placeE
	.align		8
        /*0038*/ 	.dword	_ZN39_INTERNAL_b30ee067_4_k_cu_5bf8c004_87984cuda3std6ranges3__45__cpo4swapE
	.align		8
        /*0040*/ 	.dword	_ZN39_INTERNAL_b30ee067_4_k_cu_5bf8c004_87984cuda3std6ranges3__45__cpo9iter_moveE
	.align		8
        /*0048*/ 	.dword	_ZN39_INTERNAL_b30ee067_4_k_cu_5bf8c004_87984cute7productE
	.align		8
        /*0050*/ 	.dword	_ZN39_INTERNAL_b30ee067_4_k_cu_5bf8c004_87984cute1_E


//--------------------- .text._ZN7cutlass13device_kernelINS_4gemm6kernel13GemmUniversalIN4cute5tupleIJiiiiEEENS1_10collective13CollectiveMmaINS1_37MainloopSm90TmaGmmaWarpSpecializedFP8ILi2ENS5_IJNS4_1CILi1EEESB_SB_EEENS1_35KernelTmaWarpSpecializedCooperativeEEENS5_IJNSA_ILi512EEENSA_ILi384EEENSA_ILi128EEEEEENS_12float_e4m3_tENS5_IJlSB_lEEESJ_SK_NS4_8TiledMMAINS4_8MMA_AtomIJNS4_4SM904GMMA31MMA_64x192x32_F32E4M3E4M3_SS_TNILNSO_7ScaleInE1ELSQ_1EEEEEENS4_6LayoutINS5_IJNSA_ILi2EEESB_SB_EEENS5_IJSB_NSA_ILi0EEESW_EEEEENS5_IJNS4_10UnderscoreESZ_SZ_EEEEENS4_13SM90_TMA_LOADENS4_14ComposedLayoutINS4_7SwizzleILi3ELi4ELi3EEENS4_18smem_ptr_flag_bitsILi8EEENST_INS5_IJNSA_ILi8EEESH_EEENS5_IJSH_SB_EEEEEEEvNS4_8identityES12_S1C_vS1D_EENS_8epilogue10collective6detail29Sm90TmaWarpSpecializedAdapterINS1G_15DefaultEpilogueISJ_SK_SK_NS1F_6thread17LinearCombinationISJ_Li1EffLNS1K_9ScaleType4KindE0ELNS_15FloatRoundStyleE2ESJ_EENS1_15EpilogueDefaultEEEEEvvEEEEvNT_6ParamsE --------------------------
	.section	.text._ZN7cutlass13device_kernelINS_4gemm6kernel13GemmUniversalIN4cute5tupleIJiiiiEEENS1_10collective13CollectiveMmaINS1_37MainloopSm90TmaGmmaWarpSpecializedFP8ILi2ENS5_IJNS4_1CILi1EEESB_SB_EEENS1_35KernelTmaWarpSpecializedCooperativeEEENS5_IJNSA_ILi512EEENSA_ILi384EEENSA_ILi128EEEEEENS_12float_e4m3_tENS5_IJlSB_lEEESJ_SK_NS4_8TiledMMAINS4_8MMA_AtomIJNS4_4SM904GMMA31MMA_64x192x32_F32E4M3E4M3_SS_TNILNSO_7ScaleInE1ELSQ_1EEEEEENS4_6LayoutINS5_IJNSA_ILi2EEESB_SB_EEENS5_IJSB_NSA_ILi0EEESW_EEEEENS5_IJNS4_10UnderscoreESZ_SZ_EEEEENS4_13SM90_TMA_LOADENS4_14ComposedLayoutINS4_7SwizzleILi3ELi4ELi3EEENS4_18smem_ptr_flag_bitsILi8EEENST_INS5_IJNSA_ILi8EEESH_EEENS5_IJSH_SB_EEEEEEEvNS4_8identityES12_S1C_vS1D_EENS_8epilogue10collective6detail29Sm90TmaWarpSpecializedAdapterINS1G_15DefaultEpilogueISJ_SK_SK_NS1F_6thread17LinearCombinationISJ_Li1EffLNS1K_9ScaleType4KindE0ELNS_15FloatRoundStyleE2ESJ_EENS1_15EpilogueDefaultEEEEEvvEEEEvNT_6ParamsE,"ax",@progbits
	.align	128
.text._ZN7cutlass13device_kernelINS_4gemm6kernel13GemmUniversalIN4cute5tupleIJiiiiEEENS1_10collective13CollectiveMmaINS1_37MainloopSm90TmaGmmaWarpSpecializedFP8ILi2ENS5_IJNS4_1CILi1EEESB_SB_EEENS1_35KernelTmaWarpSpecializedCooperativeEEENS5_IJNSA_ILi512EEENSA_ILi384EEENSA_ILi128EEEEEENS_12float_e4m3_tENS5_IJlSB_lEEESJ_SK_NS4_8TiledMMAINS4_8MMA_AtomIJNS4_4SM904GMMA31MMA_64x192x32_F32E4M3E4M3_SS_TNILNSO_7ScaleInE1ELSQ_1EEEEEENS4_6LayoutINS5_IJNSA_ILi2EEESB_SB_EEENS5_IJSB_NSA_ILi0EEESW_EEEEENS5_IJNS4_10UnderscoreESZ_SZ_EEEEENS4_13SM90_TMA_LOADENS4_14ComposedLayoutINS4_7SwizzleILi3ELi4ELi3EEENS4_18smem_ptr_flag_bitsILi8EEENST_INS5_IJNSA_ILi8EEESH_EEENS5_IJSH_SB_EEEEEEEvNS4_8identityES12_S1C_vS1D_EENS_8epilogue10collective6detail29Sm90TmaWarpSpecializedAdapterINS1G_15DefaultEpilogueISJ_SK_SK_NS1F_6thread17LinearCombinationISJ_Li1EffLNS1K_9ScaleType4KindE0ELNS_15FloatRoundStyleE2ESJ_EENS1_15EpilogueDefaultEEEEEvvEEEEvNT_6ParamsE:
        .type           _ZN7cutlass13device_kernelINS_4gemm6kernel13GemmUniversalIN4cute5tupleIJiiiiEEENS1_10collective13CollectiveMmaINS1_37MainloopSm90TmaGmmaWarpSpecializedFP8ILi2ENS5_IJNS4_1CILi1EEESB_SB_EEENS1_35KernelTmaWarpSpecializedCooperativeEEENS5_IJNSA_ILi512EEENSA_ILi384EEENSA_ILi128EEEEEENS_12float_e4m3_tENS5_IJlSB_lEEESJ_SK_NS4_8TiledMMAINS4_8MMA_AtomIJNS4_4SM904GMMA31MMA_64x192x32_F32E4M3E4M3_SS_TNILNSO_7ScaleInE1ELSQ_1EEEEEENS4_6LayoutINS5_IJNSA_ILi2EEESB_SB_EEENS5_IJSB_NSA_ILi0EEESW_EEEEENS5_IJNS4_10UnderscoreESZ_SZ_EEEEENS4_13SM90_TMA_LOADENS4_14ComposedLayoutINS4_7SwizzleILi3ELi4ELi3EEENS4_18smem_ptr_flag_bitsILi8EEENST_INS5_IJNSA_ILi8EEESH_EEENS5_IJSH_SB_EEEEEEEvNS4_8identityES12_S1C_vS1D_EENS_8epilogue10collective6detail29Sm90TmaWarpSpecializedAdapterINS1G_15DefaultEpilogueISJ_SK_SK_NS1F_6thread17LinearCombinationISJ_Li1EffLNS1K_9ScaleType4KindE0ELNS_15FloatRoundStyleE2ESJ_EENS1_15EpilogueDefaultEEEEEvvEEEEvNT_6ParamsE,@function
        .size           _ZN7cutlass13device_kernelINS_4gemm6kernel13GemmUniversalIN4cute5tupleIJiiiiEEENS1_10collective13CollectiveMmaINS1_37MainloopSm90TmaGmmaWarpSpecializedFP8ILi2ENS5_IJNS4_1CILi1EEESB_SB_EEENS1_35KernelTmaWarpSpecializedCooperativeEEENS5_IJNSA_ILi512EEENSA_ILi384EEENSA_ILi128EEEEEENS_12float_e4m3_tENS5_IJlSB_lEEESJ_SK_NS4_8TiledMMAINS4_8MMA_AtomIJNS4_4SM904GMMA31MMA_64x192x32_F32E4M3E4M3_SS_TNILNSO_7ScaleInE1ELSQ_1EEEEEENS4_6LayoutINS5_IJNSA_ILi2EEESB_SB_EEENS5_IJSB_NSA_ILi0EEESW_EEEEENS5_IJNS4_10UnderscoreESZ_SZ_EEEEENS4_13SM90_TMA_LOADENS4_14ComposedLayoutINS4_7SwizzleILi3ELi4ELi3EEENS4_18smem_ptr_flag_bitsILi8EEENST_INS5_IJNSA_ILi8EEESH_EEENS5_IJSH_SB_EEEEEEEvNS4_8identityES12_S1C_vS1D_EENS_8epilogue10collective6detail29Sm90TmaWarpSpecializedAdapterINS1G_15DefaultEpilogueISJ_SK_SK_NS1F_6thread17LinearCombinationISJ_Li1EffLNS1K_9ScaleType4KindE0ELNS_15FloatRoundStyleE2ESJ_EENS1_15EpilogueDefaultEEEEEvvEEEEvNT_6ParamsE,(.L_x_261 - _ZN7cutlass13device_kernelINS_4gemm6kernel13GemmUniversalIN4cute5tupleIJiiiiEEENS1_10collective13CollectiveMmaINS1_37MainloopSm90TmaGmmaWarpSpecializedFP8ILi2ENS5_IJNS4_1CILi1EEESB_SB_EEENS1_35KernelTmaWarpSpecializedCooperativeEEENS5_IJNSA_ILi512EEENSA_ILi384EEENSA_ILi128EEEEEENS_12float_e4m3_tENS5_IJlSB_lEEESJ_SK_NS4_8TiledMMAINS4_8MMA_AtomIJNS4_4SM904GMMA31MMA_64x192x32_F32E4M3E4M3_SS_TNILNSO_7ScaleInE1ELSQ_1EEEEEENS4_6LayoutINS5_IJNSA_ILi2EEESB_SB_EEENS5_IJSB_NSA_ILi0EEESW_EEEEENS5_IJNS4_10UnderscoreESZ_SZ_EEEEENS4_13SM90_TMA_LOADENS4_14ComposedLayoutINS4_7SwizzleILi3ELi4ELi3EEENS4_18smem_ptr_flag_bitsILi8EEENST_INS5_IJNSA_ILi8EEESH_EEENS5_IJSH_SB_EEEEEEEvNS4_8identityES12_S1C_vS1D_EENS_8epilogue10collective6detail29Sm90TmaWarpSpecializedAdapterINS1G_15DefaultEpilogueISJ_SK_SK_NS1F_6thread17LinearCombinationISJ_Li1EffLNS1K_9ScaleType4KindE0ELNS_15FloatRoundStyleE2ESJ_EENS1_15EpilogueDefaultEEEEEvvEEEEvNT_6ParamsE)
        .other          _ZN7cutlass13device_kernelINS_4gemm6kernel13GemmUniversalIN4cute5tupleIJiiiiEEENS1_10collective13CollectiveMmaINS1_37MainloopSm90TmaGmmaWarpSpecializedFP8ILi2ENS5_IJNS4_1CILi1EEESB_SB_EEENS1_35KernelTmaWarpSpecializedCooperativeEEENS5_IJNSA_ILi512EEENSA_ILi384EEENSA_ILi128EEEEEENS_12float_e4m3_tENS5_IJlSB_lEEESJ_SK_NS4_8TiledMMAINS4_8MMA_AtomIJNS4_4SM904GMMA31MMA_64x192x32_F32E4M3E4M3_SS_TNILNSO_7ScaleInE1ELSQ_1EEEEEENS4_6LayoutINS5_IJNSA_ILi2EEESB_SB_EEENS5_IJSB_NSA_ILi0EEESW_EEEEENS5_IJNS4_10UnderscoreESZ_SZ_EEEEENS4_13SM90_TMA_LOADENS4_14ComposedLayoutINS4_7SwizzleILi3ELi4ELi3EEENS4_18smem_ptr_flag_bitsILi8EEENST_INS5_IJNSA_ILi8EEESH_EEENS5_IJSH_SB_EEEEEEEvNS4_8identityES12_S1C_vS1D_EENS_8epilogue10collective6detail29Sm90TmaWarpSpecializedAdapterINS1G_15DefaultEpilogueISJ_SK_SK_NS1F_6thread17LinearCombinationISJ_Li1EffLNS1K_9ScaleType4KindE0ELNS_15FloatRoundStyleE2ESJ_EENS1_15EpilogueDefaultEEEEEvvEEEEvNT_6ParamsE,@"STO_CUDA_ENTRY STV_DEFAULT"
_ZN7cutlass13device_kernelINS_4gemm6kernel13GemmUniversalIN4cute5tupleIJiiiiEEENS1_10collective13CollectiveMmaINS1_37MainloopSm90TmaGmmaWarpSpecializedFP8ILi2ENS5_IJNS4_1CILi1EEESB_SB_EEENS1_35KernelTmaWarpSpecializedCooperativeEEENS5_IJNSA_ILi512EEENSA_ILi384EEENSA_ILi128EEEEEENS_12float_e4m3_tENS5_IJlSB_lEEESJ_SK_NS4_8TiledMMAINS4_8MMA_AtomIJNS4_4SM904GMMA31MMA_64x192x32_F32E4M3E4M3_SS_TNILNSO_7ScaleInE1ELSQ_1EEEEEENS4_6LayoutINS5_IJNSA_ILi2EEESB_SB_EEENS5_IJSB_NSA_ILi0EEESW_EEEEENS5_IJNS4_10UnderscoreESZ_SZ_EEEEENS4_13SM90_TMA_LOADENS4_14ComposedLayoutINS4_7SwizzleILi3ELi4ELi3EEENS4_18smem_ptr_flag_bitsILi8EEENST_INS5_IJNSA_ILi8EEESH_EEENS5_IJSH_SB_EEEEEEEvNS4_8identityES12_S1C_vS1D_EENS_8epilogue10collective6detail29Sm90TmaWarpSpecializedAdapterINS1G_15DefaultEpilogueISJ_SK_SK_NS1F_6thread17LinearCombinationISJ_Li1EffLNS1K_9ScaleType4KindE0ELNS_15FloatRoundStyleE2ESJ_EENS1_15EpilogueDefaultEEEEEvvEEEEvNT_6ParamsE:
[----:B------:R-:W0:Y:S02]  /*0000*/  LDC R1, c[0x0][0x28] ;  /* 0x00000a00ff017b82 */ /* 0x000e240000000800 */
[----:B0-----:R-:W-:Y:S01]  /*0010*/  VIADD R1, R1, 0xffffc900 ;  /* 0xffffc90001017836 */ /* 0x001fe20000000000 */
[----:B------:R-:W0:Y:S01]  /*0020*/  S2R R2, SR_TID.X ;  /* 0x0000000000027919 */ /* 0x000e220000002100 */
[----:B------:R-:W-:Y:S01]  /*0030*/  ELECT P0, URZ, PT ;  /* 0x00000000003f782f */ /* 0x000fe20003800000 */
[----:B------:R-:W-:Y:S01]  /*0040*/  BSSY B0, `(.L_x_0) ;  /* 0x0000015000007945 */ /* 0x000fe20003800000 */
[--C-:B0-----:R-:W-:Y:S02]  /*0050*/  SHF.R.U32.HI R0, RZ, 0x5, R2.reuse ;  /* 0x00000005ff007819 */ /* 0x101fe40000011602 */
[----:B------:R-:W-:-:S03]  /*0060*/  SHF.R.U32.HI R2, RZ, 0x7, R2 ;  /* 0x00000007ff027819 */ /* 0x000fc60000011602 */
[----:B------:R-:W0:Y:S04]  /*0070*/  SHFL.IDX PT, R3, R0, RZ, 0x1f ;  /* 0x00001fff00037589 */ /* 0x000e2800000e0000 */
[----:B------:R-:W1:Y:S01]  /*0080*/  SHFL.IDX PT, R2, R2, RZ, 0x1f ;  /* 0x00001fff02027589 */ /* 0x000e6200000e0000 */
[----:B0-----:R-:W-:Y:S02]  /*0090*/  R2UR UR4, R3 ;  /* 0x00000000030472ca */ /* 0x001fe400000e0000 */
[----:B-1----:R-:W-:-:S11]  /*00a0*/  R2UR UR8, R2 ;  /* 0x00000000020872ca */ /* 0x002fd600000e0000 */
[----:B------:R-:W-:Y:S02]  /*00b0*/  USHF.R.S32.HI UR5, URZ, 0x1f, UR4 ;  /* 0x0000001f3f057899 */ /* 0x000fe40008011404 */
[----:B------:R-:W-:Y:S02]  /*00c0*/  ISETP.NE.OR P0, PT, RZ, UR4, !P0 ;  /* 0x00000004ff007c0c */ /* 0x000fe4000c705670 */
[----:B------:R-:W-:-:S04]  /*00d0*/  ULEA.HI UR5, UR5, UR4, URZ, 0x2 ;  /* 0x0000000405057291 */ /* 0x000fc8000f8f103f */
[----:B------:R-:W-:-:S04]  /*00e0*/  ULOP3.LUT UR5, UR5, 0xfffffffc, URZ, 0xc0, !UPT ;  /* 0xfffffffc05057892 */ /* 0x000fc8000f8ec03f */
[----:B------:R-:W-:-:S03]  /*00f0*/  UIADD3 UR6, UR4, -UR5, URZ ;  /* 0x8000000504067290 */ /* 0x000fc6000fffe03f */
[----:B------:R-:W-:Y:S09]  /*0100*/  @P0 BRA `(.L_x_1) ;  /* 0x0000000000200947 */ /* 0x000ff20003800000 */
[----:B------:R-:W-:Y:S02]  /*0110*/  ULDC.64 UR4, c[0x0][0x198] ;  /* 0x0000660000047ab9 */ /* 0x000fe40000000a00 */
[----:B------:R-:W-:Y:S02]  /*0120*/  UIADD3 UR10, UP0, UR4, 0xf0, URZ ;  /* 0x000000f0040a7890 */ /* 0x000fe4000ff1e03f */
[----:B------:R-:W-:Y:S02]  /*0130*/  UIADD3 UR4, UP1, UR4, 0x1f0, URZ ;  /* 0x000001f004047890 */ /* 0x000fe4000ff3e03f */
[----:B------:R-:W-:Y:S02]  /*0140*/  UIADD3.X UR11, URZ, UR5, URZ, UP0, !UPT ;  /* 0x000000053f0b7290 */ /* 0x000fe400087fe43f */
[----:B------:R-:W-:-:S07]  /*0150*/  UIADD3.X UR5, URZ, UR5, URZ, UP1, !UPT ;  /* 0x000000053f057290 */ /* 0x000fce0008ffe43f */
[----:B------:R0:W-:Y:S02]  /*0160*/  UTMACCTL.PF [UR10] ;  /* 0x000000000a0079b9 */ /* 0x0001e40008040000 */
[----:B------:R0:W-:Y:S02]  /*0170*/  UTMACCTL.PF [UR4] ;  /* 0x00000000040079b9 */ /* 0x0001e40008040000 */
[----:B0-----:R-:W-:Y:S01]  /*0180*/  NOP ;  /* 0x0000000000007918 */ /* 0x001fe20000000000 */
.L_x_1:
[----:B------:R-:W-:Y:S05]  /*0190*/  BSYNC B0 ;  /* 0x0000000000007941 */ /* 0x000fea0003800000 */
.L_x_0:
[----:B------:R-:W0:Y:S01]  /*01a0*/  SHFL.IDX PT, R2, R0, RZ, 0x1f ;  /* 0x00001fff00027589 */ /* 0x000e2200000e0000 */
[----:B------:R-:W-:Y:S01]  /*01b0*/  UISETP.NE.AND UP0, UPT, UR6, 0x3, UPT ;  /* 0x000000030600788c */ /* 0x000fe2000bf05270 */
[----:B------:R-:W-:Y:S01]  /*01c0*/  ISETP.NE.AND P1, PT, RZ, UR8, PT ;  /* 0x00000008ff007c0c */ /* 0x000fe2000bf25270 */
[----:B------:R-:W-:Y:S02]  /*01d0*/  UIADD3 UR11, UR8, -0x1, URZ ;  /* 0xffffffff080b7890 */ /* 0x000fe4000fffe03f */
[----:B------:R-:W-:Y:S02]  /*01e0*/  UISETP.EQ.OR UP0, UPT, UR6, URZ, !UP0 ;  /* 0x0000003f0600728c */ /* 0x000fe4000c702670 */
[----:B------:R-:W-:Y:S02]  /*01f0*/  UISETP.GE.U32.AND UP1, UPT, UR11, 0x2, UPT ;  /* 0x000000020b00788c */ /* 0x000fe4000bf26070 */
[----:B------:R-:W-:-:S04]  /*0200*/  UISETP.EQ.AND UP0, UPT, UR8, URZ, UP0 ;  /* 0x0000003f0800728c */ /* 0x000fc80008702270 */
[----:B------:R-:W-:-:S04]  /*0210*/  USEL UR7, URZ, 0x1, !UP0 ;  /* 0x000000013f077887 */ /* 0x000fc8000c000000 */
[----:B------:R-:W-:Y:S01]  /*0220*/  USEL UR7, UR7, 0x2, UP1 ;  /* 0x0000000207077887 */ /* 0x000fe20008800000 */
[----:B0-----:R-:W-:-:S13]  /*0230*/  ISETP.NE.AND P0, PT, R2, RZ, PT ;  /* 0x000000ff0200720c */ /* 0x001fda0003f05270 */
[----:B------:R-:W-:Y:S05]  /*0240*/  @P0 BRA `(.L_x_2) ;  /* 0x0000000000480947 */ /* 0x000fea0003800000 */
[----:B------:R-:W0:Y:S01]  /*0250*/  S2UR UR10, SR_CgaCtaId ;  /* 0x00000000000a79c3 */ /* 0x000e220000008800 */
[----:B------:R-:W-:Y:S01]  /*0260*/  UMOV UR4, 0x400 ;  /* 0x0000040000047882 */ /* 0x000fe20000000000 */
[----:B------:R-:W-:Y:S01]  /*0270*/  UMOV UR5, 0x1 ;  /* 0x0000000100057882 */ /* 0x000fe20000000000 */
[----:B------:R-:W-:Y:S01]  /*0280*/  UMOV UR8, 0x100 ;  /* 0x0000010000087882 */ /* 0x000fe20000000000 */
[----:B------:R-:W-:Y:S01]  /*0290*/  ELECT P0, URZ, PT ;  /* 0x00000000003f782f */ /* 0x000fe20003800000 */
[----:B------:R-:W-:-:S04]  /*02a0*/  UIADD3 UR8, -UR8, 0x100000, URZ ;  /* 0x0010000008087890 */ /* 0x000fc8000fffe13f */
[----:B------:R-:W-:Y:S02]  /*02b0*/  USHF.L.U32 UR9, UR8, 0xb, URZ ;  /* 0x0000000b08097899 */ /* 0x000fe4000800063f */
[----:B------:R-:W-:Y:S02]  /*02c0*/  USHF.L.U32 UR8, UR8, 0x1, URZ ;  /* 0x0000000108087899 */ /* 0x000fe4000800063f */
[----:B0-----:R-:W-:Y:S02]  /*02d0*/  ULEA UR10, UR10, UR4, 0x18 ;  /* 0x000000040a0a7291 */ /* 0x001fe4000f8ec03f */
[----:B------:R-:W-:-:S04]  /*02e0*/  UIADD3 UR4, -UR5, 0x100000, URZ ;  /* 0x0010000005047890 */ /* 0x000fc8000fffe13f */
[----:B------:R-:W-:Y:S02]  /*02f0*/  USHF.L.U32 UR5, UR4, 0xb, URZ ;  /* 0x0000000b04057899 */ /* 0x000fe4000800063f */
[----:B------:R-:W-:Y:S01]  /*0300*/  USHF.L.U32 UR4, UR4, 0x1, URZ ;  /* 0x0000000104047899 */ /* 0x000fe2000800063f */
[----:B------:R-:W0:Y:S11]  /*0310*/  FENCE.VIEW.ASYNC.S ;  /* 0x00000000000073c6 */ /* 0x000e360000000000 */
[----:B0-----:R0:W1:Y:S01]  /*0320*/  SYNCS.EXCH.64 URZ, [UR10], UR4 ;  /* 0x000000040a3f75b2 */ /* 0x0010620008000100 */
[----:B------:R0:W2:Y:S01]  /*0330*/  SYNCS.EXCH.64 URZ, [UR10+0x10], UR8 ;  /* 0x000010080a3f75b2 */ /* 0x0000a20008000100 */
[----:B------:R0:W3:Y:S01]  /*0340*/  SYNCS.EXCH.64 URZ, [UR10+0x8], UR4 ;  /* 0x000008040a3f75b2 */ /* 0x0000e20008000100 */
[----:B------:R0:W4:Y:S01]  /*0350*/  SYNCS.EXCH.64 URZ, [UR10+0x18], UR8 ;  /* 0x000018080a3f75b2 */ /* 0x0001220008000100 */
[----:B------:R-:W-:Y:S01]  /*0360*/  NOP ;  /* 0x0000000000007918 */ /* 0x000fe20000000000 */
.L_x_2:
[----:B------:R-:W5:Y:S01]  /*0370*/  SHFL.IDX PT, R0, R0, RZ, 0x1f ;  /* 0x00001fff00007589 */ /* 0x000f6200000e0000 */
[----:B------:R-:W1:Y:S01]  /*0380*/  LDC R2, c[0x0][0x65c] ;  /* 0x00019700ff027b82 */ /* 0x000e620000000800 */
[----:B------:R-:W-:Y:S01]  /*0390*/  ELECT P0, URZ, PT ;  /* 0x00000000003f782f */ /* 0x000fe20003800000 */
[----:B------:R-:W-:Y:S01]  /*03a0*/  IMAD.MOV.U32 R3, RZ, RZ, RZ ;  /* 0x000000ffff037224 */ /* 0x000fe200078e00ff */
[----:B0-----:R-:W-:Y:S01]  /*03b0*/  UMOV UR4, 0x20 ;  /* 0x0000002000047882 */ /* 0x001fe20000000000 */
[----:B------:R-:W-:Y:S01]  /*03c0*/  NOP ;  /* 0x0000000000007918 */ /* 0x000fe20000000000 */
[----:B------:R-:W-:Y:S01]  /*03d0*/  NOP ;  /* 0x0000000000007918 */ /* 0x000fe20000000000 */
[----:B------:R-:W-:Y:S02]  /*03e0*/  LOP3.LUT R9, R9, 0xffdfffff, RZ, 0xc0, !PT ;  /* 0xffdfffff09097812 */ /* 0x000fe400078ec0ff */
[----:B-----5:R-:W-:Y:S02]  /*03f0*/  ISETP.NE.OR P0, PT, R0, RZ, !P0 ;  /* 0x000000ff0000720c */ /* 0x020fe40004705670 */
[----:B-1----:R-:W-:Y:S01]  /*0400*/  ISETP.NE.AND P2, PT, R2, 0x1, PT ;  /* 0x000000010200780c */ /* 0x002fe20003f45270 */
[----:B------:R-:W0:Y:S01]  /*0410*/  S2R R0, SR_CTAID.Y ;  /* 0x0000000000007919 */ /* 0x000e220000002600 */
[----:B------:R-:W1:Y:S09]  /*0420*/  S2R R2, SR_CTAID.X ;  /* 0x0000000000027919 */ /* 0x000e720000002500 */
[----:B------:R-:W-:Y:S01]  /*0430*/  VOTEU.ALL UP0, P0 ;  /* 0x00000000003f7886 */ /* 0x000fe20000000000 */
[----:B------:R-:W-:Y:S01]  /*0440*/  VOTEU.ALL UP1, P0 ;  /* 0x00000000003f7886 */ /* 0x000fe20000020000 */
[----:B------:R-:W1:Y:S01]  /*0450*/  @P2 LDC R7, c[0x0][0x10] ;  /* 0x00000400ff072b82 */ /* 0x000e620000000800 */
[----:B------:R-:W-:Y:S01]  /*0460*/  @P2 IMAD.MOV.U32 R5, RZ, RZ, RZ ;  /* 0x000000ffff052224 */ /* 0x000fe200078e00ff */
[----:B------:R-:W-:Y:S01]  /*0470*/  @P2 LOP3.LUT R9, R9, 0x200000, RZ, 0xfc, !PT ;  /* 0x0020000009092812 */ /* 0x000fe200078efcff */
[----:B------:R-:W-:Y:S01]  /*0480*/  @P2 IMAD.MOV.U32 R13, RZ, RZ, RZ ;  /* 0x000000ffff0d2224 */ /* 0x000fe200078e00ff */
[----:B------:R-:W-:Y:S01]  /*0490*/  @!UP0 UMOV UR8, 0x400 ;  /* 0x0000040000088882 */ /* 0x000fe20000000000 */
[----:B------:R-:W-:-:S04]  /*04a0*/  @!UP0 UIADD3 UR4, -UR4, 0x100000, URZ ;  /* 0x0010000004048890 */ /* 0x000fc8000fffe13f */
[----:B------:R-:W-:Y:S02]  /*04b0*/  @!UP0 USHF.L.U32 UR5, UR4, 0xb, URZ ;  /* 0x0000000b04058899 */ /* 0x000fe4000800063f */
[----:B------:R-:W-:Y:S01]  /*04c0*/  @!UP0 USHF.L.U32 UR4, UR4, 0x1, URZ ;  /* 0x0000000104048899 */ /* 0x000fe2000800063f */
[----:B------:R-:W5:Y:S08]  /*04d0*/  @!P2 LDC R11, c[0x0][0xc] ;  /* 0x00000300ff0bab82 */ /* 0x000f700000000800 */
[----:B------:R-:W2:Y:S01]  /*04e0*/  @!UP0 S2UR UR9, SR_CgaCtaId ;  /* 0x00000000000989c3 */ /* 0x000ea20000008800 */
[----:B0-----:R-:W-:-:S04]  /*04f0*/  @P2 IMAD.MOV.U32 R4, RZ, RZ, R0 ;  /* 0x000000ffff042224 */ /* 0x001fc800078e0000 */
[----:B-1----:R-:W-:-:S04]  /*0500*/  @P2 IMAD.WIDE.U32 R6, R2, R7, R4 ;  /* 0x0000000702062225 */ /* 0x002fc800078e0004 */
[----:B------:R-:W-:Y:S02]  /*0510*/  @P2 IMAD.MOV.U32 R12, RZ, RZ, R6 ;  /* 0x000000ffff0c2224 */ /* 0x000fe400078e0006 */
[----:B------:R-:W-:Y:S02]  /*0520*/  @P2 IMAD.IADD R18, R7, 0x1, R13 ;  /* 0x0000000107122824 */ /* 0x000fe400078e020d */
[----:B-----5:R-:W-:-:S04]  /*0530*/  @!P2 IMAD.WIDE.U32 R4, R11, R0, R2 ;  /* 0x000000000b04a225 */ /* 0x020fc800078e0002 */
[----:B------:R-:W-:Y:S02]  /*0540*/  @!P2 IMAD.MOV.U32 R12, RZ, RZ, R4 ;  /* 0x000000ffff0ca224 */ /* 0x000fe400078e0004 */
[----:B------:R-:W-:Y:S01]  /*0550*/  @!P2 IMAD.MOV.U32 R18, RZ, RZ, R5 ;  /* 0x000000ffff12a224 */ /* 0x000fe200078e0005 */
[----:B--2---:R-:W-:Y:S02]  /*0560*/  @!UP0 ULEA UR8, UR9, UR8, 0x18 ;  /* 0x0000000809088291 */ /* 0x004fe4000f8ec03f */
[----:B------:R0:W-:Y:S01]  /*0570*/  STL [R1+0x1488], R12 ;  /* 0x0014880c01007387 */ /* 0x0001e20000100800 */
[----:B------:R-:W-:-:S03]  /*0580*/  VOTEU.ALL UP0, P0 ;  /* 0x00000000003f7886 */ /* 0x000fc60000000000 */
[----:B------:R0:W-:Y:S04]  /*0590*/  STL [R1+0x1484], R18 ;  /* 0x0014841201007387 */ /* 0x0001e80000100800 */
[----:B------:R-:W1:Y:S02]  /*05a0*/  FENCE.VIEW.ASYNC.S ;  /* 0x00000000000073c6 */ /* 0x000e640000000000 */
[----:B-1----:R0:W3:Y:S01]  /*05b0*/  @!UP0 SYNCS.EXCH.64 URZ, [UR8+0x30], UR4 ;  /* 0x00003004083f85b2 */ /* 0x0020e20008000100 */
[----:B------:R0:W3:Y:S01]  /*05c0*/  @!UP1 SYNCS.EXCH.64 URZ, [UR8+0x38], UR4 ;  /* 0x00003804083f95b2 */ /* 0x0000e20008000100 */
[----:B------:R-:W-:Y:S01]  /*05d0*/  NOP ;  /* 0x0000000000007918 */ /* 0x000fe20000000000 */
[----:B---34-:R-:W-:Y:S06]  /*05e0*/  BAR.SYNC.DEFER_BLOCKING 0x0 ;  /* 0x0000000000007b1d */ /* 0x018fec0000010000 */
[----:B0-----:R-:W-:Y:S05]  /*05f0*/  @!P1 BRA `(.L_x_3) ;  /* 0x00000ae400b89947 */ /* 0x001fea0003800000 */
[----:B------:R-:W-:-:S06]  /*0600*/  UISETP.GT.U32.AND UP0, UPT, UR11, 0x1, UPT ;  /* 0x000000010b00788c */ /* 0x000fcc000bf04070 */
[----:B------:R-:W-:-:S13]  /*0610*/  PLOP3.LUT P0, PT, PT, PT, UP0, 0x80, 0x0 ;  /* 0x000000000000781c */ /* 0x000fda0003f0f008 */
[----:B------:R-:W-:Y:S05]  /*0620*/  @P0 EXIT ;  /* 0x000000000000094d */ /* 0x000fea0003800000 */
[----:B------:R-:W-:Y:S01]  /*0630*/  IMAD.MOV.U32 R6, RZ, RZ, -0x1 ;  /* 0xffffffffff067424 */ /* 0x000fe200078e00ff */
[----:B------:R-:W-:Y:S01]  /*0640*/  ULDC.64 UR4, c[0x0][0x650] ;  /* 0x0001940000047ab9 */ /* 0x000fe20000000a00 */
[----:B------:R-:W-:Y:S01]  /*0650*/  IMAD.MOV.U32 R5, RZ, RZ, -0x1 ;  /* 0xffffffffff057424 */ /* 0x000fe200078e00ff */
[----:B------:R-:W-:Y:S01]  /*0660*/  ISETP.GE.U32.AND P0, PT, R12, UR4, PT ;  /* 0x000000040c007c0c */ /* 0x000fe2000bf06070 */
[----:B------:R-:W-:Y:S01]  /*0670*/  UMOV UR28, 0xffffffff ;  /* 0xffffffff001c7882 */ /* 0x000fe20000000000 */
[----:B------:R0:W-:Y:S01]  /*0680*/  STL [R1+0x147c], R6 ;  /* 0x00147c0601007387 */ /* 0x0001e20000100800 */
[----:B------:R-:W-:Y:S02]  /*0690*/  PRMT R4, RZ, 0x7610, R4 ;  /* 0x00007610ff047816 */ /* 0x000fe40000000004 */
[----:B------:R-:W-:Y:S01]  /*06a0*/  ISETP.GE.U32.AND.EX P0, PT, R18, UR5, PT, P0 ;  /* 0x0000000512007c0c */ /* 0x000fe2000bf06100 */
[----:B------:R0:W-:-:S12]  /*06b0*/  STL [R1+0x1480], R5 ;  /* 0x0014800501007387 */ /* 0x0001d80000100800 */
[----:B0-----:R-:W-:Y:S05]  /*06c0*/  @P0 BRA `(.L_x_4) ;  /* 0x0000000400680947 */ /* 0x001fea0003800000 */
[----:B------:R-:W0:Y:S01]  /*06d0*/  LDC.64 R14, c[0x0][0x628] ;  /* 0x00018a00ff0e7b82 */ /* 0x000e220000000a00 */
[----:B------:R-:W-:Y:S02]  /*06e0*/  IMAD.MOV.U32 R4, RZ, RZ, R12 ;  /* 0x000000ffff047224 */ /* 0x000fe400078e000c */
[----:B------:R-:W-:-:S05]  /*06f0*/  IMAD.MOV.U32 R5, RZ, RZ, R18 ;  /* 0x000000ffff057224 */ /* 0x000fca00078e0012 */
[----:B------:R-:W1:Y:S08]  /*0700*/  LDC R8, c[0x0][0x630] ;  /* 0x00018c00ff087b82 */ /* 0x000e700000000800 */
[----:B------:R-:W2:Y:S01]  /*0710*/  LDC.64 R16, c[0x0][0x620] ;  /* 0x00018800ff107b82 */ /* 0x000ea20000000a00 */
[----:B0-----:R-:W-:-:S04]  /*0720*/  ISETP.NE.U32.AND P0, PT, R14, RZ, PT ;  /* 0x000000ff0e00720c */ /* 0x001fc80003f05070 */
[----:B------:R-:W-:-:S13]  /*0730*/  ISETP.NE.AND.EX P0, PT, R15, RZ, PT, P0 ;  /* 0x000000ff0f00720c */ /* 0x000fda0003f05300 */
[----:B-12---:R-:W-:Y:S05]  /*0740*/  @!P0 BRA `(.L_x_5) ;  /* 0x0000000000288947 */ /* 0x006fea0003800000 */
[----:B------:R-:W0:Y:S02]  /*0750*/  LDC R11, c[0x0][0x634] ;  /* 0x00018d00ff0b7b82 */ /* 0x000e240000000800 */
[----:B0-----:R-:W-:-:S05]  /*0760*/  IADD3 R11, P0, R12, R11, RZ ;  /* 0x0000000b0c0b7210 */ /* 0x001fca0007f1e0ff */
[----:B------:R-:W-:-:S04]  /*0770*/  IMAD.X R13, RZ, RZ, R18, P0 ;  /* 0x000000ffff0d7224 */ /* 0x000fc800000e0612 */
[----:B------:R-:W-:-:S04]  /*0780*/  IMAD.WIDE.U32 R4, R13, R14, RZ ;  /* 0x0000000e0d047225 */ /* 0x000fc800078e00ff */
[----:B------:R-:W-:-:S04]  /*0790*/  IMAD.WIDE.U32 R6, P0, R11, R15, R4 ;  /* 0x0000000f0b067225 */ /* 0x000fc80007800004 */
[----:B------:R-:W-:-:S04]  /*07a0*/  IMAD.WIDE.U32 R4, R11, R14, RZ ;  /* 0x0000000e0b047225 */ /* 0x000fc800078e00ff */
[----:B------:R-:W-:Y:S01]  /*07b0*/  IMAD.X R11, RZ, RZ, RZ, P0 ;  /* 0x000000ffff0b7224 */ /* 0x000fe200000e06ff */
[----:B------:R-:W-:Y:S01]  /*07c0*/  IADD3 RZ, P0, R5, R6, RZ ;  /* 0x0000000605ff7210 */ /* 0x000fe20007f1e0ff */
[----:B------:R-:W-:-:S04]  /*07d0*/  IMAD.MOV.U32 R10, RZ, RZ, R7 ;  /* 0x000000ffff0a7224 */ /* 0x000fc800078e0007 */
[----:B------:R-:W-:-:S08]  /*07e0*/  IMAD.WIDE.U32.X R4, R13, R15, R10, P0 ;  /* 0x0000000f0d047225 */ /* 0x000fd000000e040a */
.L_x_5:
[-CC-:B------:R-:W-:Y:S01]  /*07f0*/  SHF.R.U64 R23, R4, R8.reuse, R5.reuse ;  /* 0x0000000804177219 */ /* 0x180fe20000001205 */
[----:B------:R-:W0:Y:S01]  /*0800*/  LDC R10, c[0x0][0x618] ;  /* 0x00018600ff0a7b82 */ /* 0x000e220000000800 */
[----:B------:R-:W-:Y:S01]  /*0810*/  SHF.R.U32.HI R4, RZ, R8, R5 ;  /* 0x00000008ff047219 */ /* 0x000fe20000011605 */
[----:B------:R-:W-:Y:S01]  /*0820*/  IMAD.MOV.U32 R5, RZ, RZ, R18 ;  /* 0x000000ffff057224 */ /* 0x000fe200078e0012 */
[----:B------:R-:W-:Y:S01]  /*0830*/  IADD3 R11, P0, RZ, -R23, RZ ;  /* 0x80000017ff0b7210 */ /* 0x000fe20007f1e0ff */
[----:B------:R-:W-:Y:S01]  /*0840*/  ULDC UR4, c[0x0][0x150] ;  /* 0x0000540000047ab9 */ /* 0x000fe20000000800 */
[----:B------:R-:W-:-:S03]  /*0850*/  I2FP.F32.U32 R3, R2 ;  /* 0x0000000200037245 */ /* 0x000fc60000201000 */
[----:B------:R-:W1:Y:S01]  /*0860*/  LDC.64 R18, c[0x0][0x640] ;  /* 0x00019000ff127b82 */ /* 0x000e620000000a00 */
[----:B------:R-:W-:Y:S02]  /*0870*/  IMAD.X R13, RZ, RZ, ~R4, P0 ;  /* 0x000000ffff0d7224 */ /* 0x000fe400000e0e04 */
[----:B------:R-:W-:Y:S01]  /*0880*/  FMUL R3, R3, UR4 ;  /* 0x0000000403037c20 */ /* 0x000fe20008400000 */
[----:B------:R-:W-:Y:S01]  /*0890*/  IMAD.MOV.U32 R4, RZ, RZ, R12 ;  /* 0x000000ffff047224 */ /* 0x000fe200078e000c */
[----:B------:R-:W-:Y:S01]  /*08a0*/  ULDC UR4, c[0x0][0x154] ;  /* 0x0000550000047ab9 */ /* 0x000fe20000000800 */
[-C--:B------:R-:W-:Y:S02]  /*08b0*/  IMAD R6, R13, R16.reuse, RZ ;  /* 0x000000100d067224 */ /* 0x080fe400078e02ff */
[C---:B------:R-:W-:Y:S01]  /*08c0*/  IMAD.WIDE.U32 R4, R11.reuse, R16, R4 ;  /* 0x000000100b047225 */ /* 0x040fe200078e0004 */
[----:B------:R-:W2:Y:S01]  /*08d0*/  LDC R12, c[0x0][0x608] ;  /* 0x00018200ff0c7b82 */ /* 0x000ea20000000800 */
[----:B------:R-:W3:Y:S02]  /*08e0*/  F2I.U32.TRUNC.NTZ R3, R3 ;  /* 0x0000000300037305 */ /* 0x000ee4000020f000 */
[----:B------:R-:W-:-:S04]  /*08f0*/  IMAD R11, R11, R17, R6 ;  /* 0x000000110b0b7224 */ /* 0x000fc800078e0206 */
[----:B------:R-:W-:Y:S01]  /*0900*/  IMAD.IADD R5, R5, 0x1, R11 ;  /* 0x0000000105057824 */ /* 0x000fe200078e020b */
[----:B------:R-:W4:Y:S04]  /*0910*/  LDC R7, c[0x0][0x144] ;  /* 0x00005100ff077b82 */ /* 0x000f280000000800 */
[----:B0-----:R-:W-:Y:S02]  /*0920*/  SHF.R.U64 R14, R4, R10, R5 ;  /* 0x0000000a040e7219 */ /* 0x001fe40000001205 */
[----:B------:R-:W-:Y:S02]  /*0930*/  I2FP.F32.U32 R4, R0 ;  /* 0x0000000000047245 */ /* 0x000fe40000201000 */
[----:B------:R-:W0:Y:S01]  /*0940*/  LDC R6, c[0x0][0x658] ;  /* 0x00019600ff067b82 */ /* 0x000e220000000800 */
[----:B---3--:R-:W-:Y:S01]  /*0950*/  IMAD.MOV R8, RZ, RZ, -R3 ;  /* 0x000000ffff087224 */ /* 0x008fe200078e0a03 */
[----:B-1----:R-:W-:Y:S01]  /*0960*/  ISETP.NE.U32.AND P0, PT, R18, RZ, PT ;  /* 0x000000ff1200720c */ /* 0x002fe20003f05070 */
[----:B------:R-:W-:Y:S01]  /*0970*/  FMUL R4, R4, UR4 ;  /* 0x0000000404047c20 */ /* 0x000fe20008400000 */
[----:B------:R-:W-:Y:S01]  /*0980*/  SHF.R.U32.HI R3, RZ, R10, R5 ;  /* 0x0000000aff037219 */ /* 0x000fe20000011605 */
[----:B------:R-:W-:Y:S01]  /*0990*/  IMAD.MOV.U32 R5, RZ, RZ, 0x1 ;  /* 0x00000001ff057424 */ /* 0x000fe200078e00ff */
[----:B------:R-:W-:-:S02]  /*09a0*/  ISETP.NE.AND.EX P0, PT, R19, RZ, PT, P0 ;  /* 0x000000ff1300720c */ /* 0x000fc40003f05300 */
[----:B------:R-:W1:Y:S01]  /*09b0*/  LDC R13, c[0x0][0x148] ;  /* 0x00005200ff0d7b82 */ /* 0x000e620000000800 */
[-CC-:B--2---:R-:W-:Y:S02]  /*09c0*/  SHF.R.U64 R22, R14, R12.reuse, R3.reuse ;  /* 0x0000000c0e167219 */ /* 0x184fe40000001203 */
[----:B------:R-:W-:Y:S02]  /*09d0*/  SHF.R.U32.HI R3, RZ, R12, R3 ;  /* 0x0000000cff037219 */ /* 0x000fe40000011603 */
[----:B------:R2:W3:Y:S03]  /*09e0*/  F2I.U32.TRUNC.NTZ R12, R4 ;  /* 0x00000004000c7305 */ /* 0x0004e6000020f000 */
[----:B------:R-:W1:Y:S01]  /*09f0*/  LDC R17, c[0x0][0x600] ;  /* 0x00018000ff117b82 */ /* 0x000e620000000800 */
[----:B----4-:R-:W-:Y:S02]  /*0a00*/  IMAD R8, R7, R8, R2 ;  /* 0x0000000807087224 */ /* 0x010fe400078e0202 */
[----:B------:R-:W-:-:S05]  /*0a10*/  IMAD.MOV.U32 R7, RZ, RZ, -0x1 ;  /* 0xffffffffff077424 */ /* 0x000fca00078e00ff */
[----:B------:R-:W4:Y:S01]  /*0a20*/  LDC R16, c[0x0][0x648] ;  /* 0x00019200ff107b82 */ /* 0x000f220000000800 */
[-C--:B0-----:R-:W-:Y:S02]  /*0a30*/  SHF.L.U32 R2, R7, R6.reuse, RZ ;  /* 0x0000000607027219 */ /* 0x081fe400000006ff */
[--C-:B------:R-:W-:Y:S02]  /*0a40*/  SHF.R.U64 R24, R22, R6, R3.reuse ;  /* 0x0000000616187219 */ /* 0x100fe40000001203 */
[----:B------:R-:W-:Y:S02]  /*0a50*/  LOP3.LUT R11, RZ, R2, RZ, 0x33, !PT ;  /* 0x00000002ff0b7212 */ /* 0x000fe400078e33ff */
[-C--:B------:R-:W-:Y:S01]  /*0a60*/  SHF.R.U32.HI R3, RZ, R6.reuse, R3 ;  /* 0x00000006ff037219 */ /* 0x080fe20000011603 */
[----:B------:R-:W0:Y:S01]  /*0a70*/  LDC R21, c[0x0][0x638] ;  /* 0x00018e00ff157b82 */ /* 0x000e220000000800 */
[----:B------:R-:W-:Y:S01]  /*0a80*/  SHF.L.U32 R10, R5, R6, RZ ;  /* 0x00000006050a7219 */ /* 0x000fe200000006ff */
[----:B------:R-:W-:-:S06]  /*0a90*/  IMAD.MOV.U32 R2, RZ, RZ, R24 ;  /* 0x000000ffff027224 */ /* 0x000fcc00078e0018 */
[----:B------:R-:W0:Y:S01]  /*0aa0*/  LDC R20, c[0x0][0x610] ;  /* 0x00018400ff147b82 */ /* 0x000e220000000800 */
[----:B--23--:R-:W-:Y:S05]  /*0ab0*/  @!P0 BRA `(.L_x_6) ;  /* 0x0000000000288947 */ /* 0x00cfea0003800000 */
[----:B------:R-:W2:Y:S02]  /*0ac0*/  LDC R7, c[0x0][0x64c] ;  /* 0x00019300ff077b82 */ /* 0x000ea40000000800 */
[----:B--2---:R-:W-:-:S05]  /*0ad0*/  IADD3 R7, P0, R24, R7, RZ ;  /* 0x0000000718077210 */ /* 0x004fca0007f1e0ff */
        /* <DEDUP_REMOVED lines=8> */
.L_x_6:
[----:B----4-:R-:W-:Y:S01]  /*0b60*/  SHF.R.U64 R2, R2, R16, R3 ;  /* 0x0000001002027219 */ /* 0x010fe20000001203 */
[----:B-1----:R-:W-:Y:S01]  /*0b70*/  VIADD R3, R17, 0xffffffff ;  /* 0xffffffff11037836 */ /* 0x002fe20000000000 */
[----:B------:R-:W-:Y:S01]  /*0b80*/  LOP3.LUT R11, R22, R11, RZ, 0xc0, !PT ;  /* 0x0000000b160b7212 */ /* 0x000fe200078ec0ff */
[----:B------:R-:W-:Y:S01]  /*0b90*/  IMAD.MOV R12, RZ, RZ, -R12 ;  /* 0x000000ffff0c7224 */ /* 0x000fe200078e0a0c */
[----:B------:R-:W-:Y:S01]  /*0ba0*/  R2UR UR28, R23 ;  /* 0x00000000171c72ca */ /* 0x000fe200000e0000 */
[----:B------:R-:W-:Y:S01]  /*0bb0*/  IMAD.MOV R4, RZ, RZ, -R2 ;  /* 0x000000ffff047224 */ /* 0x000fe200078e0a02 */
[----:B------:R-:W-:Y:S01]  /*0bc0*/  LOP3.LUT R3, R14, R3, RZ, 0xc0, !PT ;  /* 0x000000030e037212 */ /* 0x000fe200078ec0ff */
[----:B------:R-:W-:Y:S02]  /*0bd0*/  @P2 IMAD R8, R13, R12, R0 ;  /* 0x0000000c0d082224 */ /* 0x000fe400078e0200 */
[----:B------:R-:W-:Y:S02]  /*0be0*/  IMAD R11, R10, R2, R11 ;  /* 0x000000020a0b7224 */ /* 0x000fe400078e020b */
[----:B0-----:R-:W-:-:S02]  /*0bf0*/  IMAD R0, R4, R21, R24 ;  /* 0x0000001504007224 */ /* 0x001fc400078e0218 */
[----:B------:R-:W-:Y:S02]  /*0c00*/  IMAD R8, R11, R20, R8 ;  /* 0x000000140b087224 */ /* 0x000fe400078e0208 */
[----:B------:R-:W-:Y:S02]  /*0c10*/  IMAD R3, R0, R17, R3 ;  /* 0x0000001100037224 */ /* 0x000fe400078e0203 */
[----:B------:R-:W-:-:S03]  /*0c20*/  IMAD.MOV.U32 R4, RZ, RZ, 0x1 ;  /* 0x00000001ff047424 */ /* 0x000fc600078e00ff */
[----:B------:R-:W-:Y:S02]  /*0c30*/  SEL R2, R3, R8, !P2 ;  /* 0x0000000803027207 */ /* 0x000fe40005000000 */
[----:B------:R-:W-:-:S03]  /*0c40*/  SEL R0, R8, R3, !P2 ;  /* 0x0000000308007207 */ /* 0x000fc60005000000 */
[----:B------:R0:W-:Y:S04]  /*0c50*/  STL [R1+0x1480], R2 ;  /* 0x0014800201007387 */ /* 0x0001e80000100800 */
[----:B------:R0:W-:Y:S02]  /*0c60*/  STL [R1+0x147c], R0 ;  /* 0x00147c0001007387 */ /* 0x0001e40000100800 */
.L_x_4:
[----:B------:R-:W-:-:S08]  /*0c70*/  NOP ;  /* 0x0000000000007918 */ /* 0x000fd00000000000 */
[----:B------:R-:W1:Y:S02]  /*0c80*/  USETMAXREG.TRY_ALLOC.CTAPOOL UP0, 0xf0 ;  /* 0x000000f0000079c8 */ /* 0x000e640008000600 */
[----:B-1----:R-:W-:-:S13]  /*0c90*/  PLOP3.LUT P0, PT, PT, PT, UP0, 0x80, 0x0 ;  /* 0x000000000000781c */ /* 0x002fda0003f0f008 */
[----:B------:R-:W-:Y:S05]  /*0ca0*/  @!P0 BRA `(.L_x_4) ;  /* 0xfffffffc00f08947 */ /* 0x000fea000383ffff */
[----:B------:R-:W-:Y:S01]  /*0cb0*/  ULDC.64 UR4, c[0x0][0x598] ;  /* 0x0001660000047ab9 */ /* 0x000fe20000000a00 */
[----:B------:R-:W-:Y:S01]  /*0cc0*/  ULDC.64 UR34, c[0x0][0x208] ;  /* 0x0000820000227ab9 */ /* 0x000fe20000000a00 */
[----:B------:R-:W-:-:S04]  /*0cd0*/  ISETP.NE.U32.AND P0, PT, RZ, UR4, PT ;  /* 0x00000004ff007c0c */ /* 0x000fc8000bf05070 */
[----:B------:R-:W-:-:S13]  /*0ce0*/  ISETP.NE.AND.EX P0, PT, RZ, UR5, PT, P0 ;  /* 0x00000005ff007c0c */ /* 0x000fda000bf05300 */
[----:B------:R-:W-:Y:S05]  /*0cf0*/  @!P0 BRA `(.L_x_7) ;  /* 0x0000000000208947 */ /* 0x000fea0003800000 */
[----:B0-----:R-:W0:Y:S02]  /*0d00*/  LDC.64 R2, c[0x0][0x598] ;  /* 0x00016600ff027b82 */ /* 0x001e240000000a00 */
[----:B0-----:R-:W2:Y:S02]  /*0d10*/  LDG.E.64 R2, desc[UR34][R2.64] ;  /* 0x0000002202027981 */ /* 0x001ea4000c1e1b00 */
[----:B--2---:R-:W-:-:S04]  /*0d20*/  ISETP.NE.U32.AND P0, PT, R2, RZ, PT ;  /* 0x000000ff0200720c */ /* 0x004fc80003f05070 */
[----:B------:R-:W-:-:S13]  /*0d30*/  ISETP.NE.AND.EX P0, PT, R3, RZ, PT, P0 ;  /* 0x000000ff0300720c */ /* 0x000fda0003f05300 */
[----:B------:R-:W-:Y:S05]  /*0d40*/  @!P0 BRA `(.L_x_7) ;  /* 0x00000000000c8947 */ /* 0x000fea0003800000 */
[----:B------:R-:W2:Y:S02]  /*0d50*/  LD.E R2, desc[UR34][R2.64] ;  /* 0x0000002202027980 */ /* 0x000ea4000c101900 */
[----:B--2---:R-:W-:Y:S01]  /*0d60*/  R2UR UR27, R2 ;  /* 0x00000000021b72ca */ /* 0x004fe200000e0000 */
[----:B------:R-:W-:-:S14]  /*0d70*/  BRA `(.L_x_8) ;  /* 0x0000000000247947 */ /* 0x000fdc0003800000 */
.L_x_7:
[----:B------:R-:W-:Y:S02]  /*0d80*/  ULDC.64 UR4, c[0x0][0x588] ;  /* 0x0001620000047ab9 */ /* 0x000fe40000000a00 */
[----:B------:R-:W-:-:S04]  /*0d90*/  ISETP.NE.U32.AND P0, PT, RZ, UR4, PT ;  /* 0x00000004ff007c0c */ /* 0x000fc8000bf05070 */
[----:B------:R-:W-:-:S13]  /*0da0*/  ISETP.NE.AND.EX P0, PT, RZ, UR5, PT, P0 ;  /* 0x00000005ff007c0c */ /* 0x000fda000bf05300 */
[----:B------:R-:W-:Y:S05]  /*0db0*/  @!P0 BRA `(.L_x_9) ;  /* 0x0000000000108947 */ /* 0x000fea0003800000 */
[----:B0-----:R-:W0:Y:S02]  /*0dc0*/  LDC.64 R2, c[0x0][0x588] ;  /* 0x00016200ff027b82 */ /* 0x001e240000000a00 */
[----:B0-----:R-:W2:Y:S02]  /*0dd0*/  LDG.E R2, desc[UR34][R2.64] ;  /* 0x0000002202027981 */ /* 0x001ea4000c1e1900 */
[----:B--2---:R-:W-:Y:S01]  /*0de0*/  R2UR UR27, R2 ;  /* 0x00000000021b72ca */ /* 0x004fe200000e0000 */
[----:B------:R-:W-:-:S14]  /*0df0*/  BRA `(.L_x_8) ;  /* 0x0000000000047947 */ /* 0x000fdc0003800000 */
.L_x_9:
[----:B------:R-:W-:-:S05]  /*0e00*/  ULDC UR27, c[0x0][0x580] ;  /* 0x00016000001b7ab9 */ /* 0x000fca0000000800 */
.L_x_8:
[----:B------:R-:W-:Y:S02]  /*0e10*/  ULDC.64 UR4, c[0x0][0x5a0] ;  /* 0x0001680000047ab9 */ /* 0x000fe40000000a00 */
        /* <DEDUP_REMOVED lines=11> */
.L_x_10:
        /* <DEDUP_REMOVED lines=8> */
.L_x_12:
[----:B------:R-:W-:-:S05]  /*0f50*/  ULDC UR26, c[0x0][0x584] ;  /* 0x00016100001a7ab9 */ /* 0x000fca0000000800 */
.L_x_11:
[----:B------:R-:W-:-:S13]  /*0f60*/  LOP3.LUT P0, RZ, R4, 0xff, RZ, 0xc0, !PT ;  /* 0x000000ff04ff7812 */ /* 0x000fda000780c0ff */
[----:B------:R-:W-:Y:S05]  /*0f70*/  @!P0 EXIT ;  /* 0x000000000000894d */ /* 0x000fea0003800000 */
[----:B------:R-:W-:Y:S01]  /*0f80*/  ULDC UR4, c[0x0][0x28c] ;  /* 0x0000a30000047ab9 */ /* 0x000fe20000000800 */
[----:B------:R-:W-:Y:S01]  /*0f90*/  ULDC.64 UR14, c[0x0][0x5c8] ;  /* 0x00017200000e7ab9 */ /* 0x000fe20000000a00 */
[----:B------:R-:W-:Y:S02]  /*0fa0*/  UIADD3 UR4, UR4, 0x7f, URZ ;  /* 0x0000007f04047890 */ /* 0x000fe4000fffe03f */
[----:B------:R-:W-:Y:S02]  /*0fb0*/  USHF.L.U64.HI UR8, UR14, 0x7, UR15 ;  /* 0x000000070e087899 */ /* 0x000fe4000801020f */
[----:B------:R-:W-:Y:S02]  /*0fc0*/  USHF.R.S32.HI UR5, URZ, 0x1f, UR4 ;  /* 0x0000001f3f057899 */ /* 0x000fe40008011404 */
[----:B------:R-:W-:Y:S02]  /*0fd0*/  USHF.L.U32 UR9, UR14, 0x7, URZ ;  /* 0x000000070e097899 */ /* 0x000fe4000800063f */
[----:B------:R-:W-:-:S02]  /*0fe0*/  ULEA.HI UR5, UR5, UR4, URZ, 0x7 ;  /* 0x0000000405057291 */ /* 0x000fc4000f8f383f */
[----:B------:R-:W-:Y:S02]  /*0ff0*/  USHF.L.U64.HI UR10, UR14, 0x3, UR15 ;  /* 0x000000030e0a7899 */ /* 0x000fe4000801020f */
[----:B------:R-:W-:Y:S02]  /*1000*/  USHF.R.S32.HI UR25, URZ, 0x7, UR5 ;  /* 0x000000073f197899 */ /* 0x000fe40008011405 */
[----:B------:R-:W-:Y:S02]  /*1010*/  USHF.L.U32 UR11, UR14, 0x3, URZ ;  /* 0x000000030e0b7899 */ /* 0x000fe4000800063f */
[----:B------:R-:W-:Y:S02]  /*1020*/  USHF.L.U64.HI UR12, UR14, 0x8, UR15 ;  /* 0x000000080e0c7899 */ /* 0x000fe4000801020f */
[----:B------:R-:W-:Y:S02]  /*1030*/  USHF.L.U32 UR13, UR14, 0x8, URZ ;  /* 0x000000080e0d7899 */ /* 0x000fe4000800063f */
[----:B------:R-:W-:Y:S01]  /*1040*/  ULOP3.LUT UR24, UR7, 0x1, URZ, 0xfc, !UPT ;  /* 0x0000000107187892 */ /* 0x000fe2000f8efc3f */
[----:B------:R-:W-:Y:S01]  /*1050*/  UMOV UR4, URZ ;  /* 0x0000003f00047c82 */ /* 0x000fe20008000000 */
[----:B------:R-:W-:-:S10]  /*1060*/  UMOV UR5, URZ ;  /* 0x0000003f00057c82 */ /* 0x000fd40008000000 */
.L_x_229:
[----:B------:R-:W-:Y:S01]  /*1070*/  STL [R1+0x1478], RZ ;  /* 0x001478ff01007387 */ /* 0x000fe20000100800 */
[----:B-1----:R-:W1:Y:S01]  /*1080*/  S2UR UR20, SR_CgaCtaId ;  /* 0x00000000001479c3 */ /* 0x002e620000008800 */
[----:B------:R-:W-:Y:S01]  /*1090*/  UMOV UR19, 0x400 ;  /* 0x0000040000137882 */ /* 0x000fe20000000000 */
[----:B------:R-:W-:Y:S01]  /*10a0*/  UMOV UR6, URZ ;  /* 0x0000003f00067c82 */ /* 0x000fe20008000000 */
[----:B------:R-:W-:Y:S01]  /*10b0*/  STL [R1+0x1474], RZ ;  /* 0x001474ff01007387 */ /* 0x000fe20000100800 */
[----:B------:R-:W-:Y:S01]  /*10c0*/  UMOV UR16, URZ ;  /* 0x0000003f00107c82 */ /* 0x000fe20008000000 */
[----:B------:R-:W-:Y:S01]  /*10d0*/  UMOV UR17, URZ ;  /* 0x0000003f00117c82 */ /* 0x000fe20008000000 */
[----:B------:R-:W-:Y:S01]  /*10e0*/  UMOV UR32, UR5 ;  /* 0x0000000500207c82 */ /* 0x000fe20008000000 */
[----:B------:R-:W-:Y:S01]  /*10f0*/  STL [R1+0x1470], RZ ;  /* 0x001470ff01007387 */ /* 0x000fe20000100800 */
[----:B0-----:R-:W2:Y:S01]  /*1100*/  LDC R12, c[0x0][0x28c] ;  /* 0x0000a300ff0c7b82 */ /* 0x001ea20000000800 */
[----:B------:R-:W-:-:S02]  /*1110*/  CS2R R236, SRZ ;  /* 0x0000000000ec7805 */ /* 0x000fc4000001ff00 */
[----:B------:R-:W-:Y:S01]  /*1120*/  CS2R R234, SRZ ;  /* 0x0000000000ea7805 */ /* 0x000fe2000001ff00 */
[----:B------:R-:W-:Y:S01]  /*1130*/  STL [R1+0x146c], RZ ;  /* 0x00146cff01007387 */ /* 0x000fe20000100800 */
[----:B------:R-:W-:Y:S02]  /*1140*/  CS2R R232, SRZ ;  /* 0x0000000000e87805 */ /* 0x000fe4000001ff00 */
[----:B------:R-:W-:Y:S02]  /*1150*/  CS2R R230, SRZ ;  /* 0x0000000000e67805 */ /* 0x000fe4000001ff00 */
[----:B------:R-:W-:Y:S01]  /*1160*/  CS2R R228, SRZ ;  /* 0x0000000000e47805 */ /* 0x000fe2000001ff00 */
[----:B------:R-:W-:Y:S01]  /*1170*/  STL [R1+0x1468], RZ ;  /* 0x001468ff01007387 */ /* 0x000fe20000100800 */
[----:B------:R-:W-:Y:S02]  /*1180*/  CS2R R226, SRZ ;  /* 0x0000000000e27805 */ /* 0x000fe4000001ff00 */
        /* <DEDUP_REMOVED lines=12> */
[----:B------:R-:W-:Y:S01]  /*1250*/  CS2R R14, SRZ ;  /* 0x00000000000e7805 */ /* 0x000fe2000001ff00 */
[----:B------:R-:W-:Y:S01]  /*1260*/  IMAD.MOV.U32 R13, RZ, RZ, RZ ;  /* 0x000000ffff0d7224 */ /* 0x000fe200078e00ff */
[----:B------:R-:W-:Y:S01]  /*1270*/  STL [R1+0x1458], RZ ;  /* 0x001458ff01007387 */ /* 0x000fe20000100800 */
[----:B--2---:R-:W-:Y:S02]  /*1280*/  ISETP.GE.AND P0, PT, R12, 0x1, PT ;  /* 0x000000010c00780c */ /* 0x004fe40003f06270 */
[----:B------:R-:W-:Y:S02]  /*1290*/  CS2R R120, SRZ ;  /* 0x0000000000787805 */ /* 0x000fe4000001ff00 */
[----:B------:R-:W-:Y:S01]  /*12a0*/  CS2R R122, SRZ ;  /* 0x00000000007a7805 */ /* 0x000fe2000001ff00 */
[----:B------:R-:W-:Y:S01]  /*12b0*/  STL [R1+0x1454], RZ ;  /* 0x001454ff01007387 */ /* 0x000fe20000100800 */
[----:B------:R-:W-:-:S02]  /*12c0*/  CS2R R124, SRZ ;  /* 0x00000000007c7805 */ /* 0x000fc4000001ff00 */
[----:B------:R-:W-:Y:S02]  /*12d0*/  CS2R R126, SRZ ;  /* 0x00000000007e7805 */ /* 0x000fe4000001ff00 */
[----:B------:R-:W-:Y:S01]  /*12e0*/  CS2R R128, SRZ ;  /* 0x0000000000807805 */ /* 0x000fe2000001ff00 */
[----:B------:R-:W-:Y:S01]  /*12f0*/  STL [R1+0x1450], RZ ;  /* 0x001450ff01007387 */ /* 0x000fe20000100800 */
[----:B------:R-:W-:Y:S02]  /*1300*/  CS2R R130, SRZ ;  /* 0x0000000000827805 */ /* 0x000fe4000001ff00 */
        /* <DEDUP_REMOVED lines=119> */
[----:B------:R-:W-:-:S03]  /*1a80*/  CS2R R118, SRZ ;  /* 0x0000000000767805 */ /* 0x000fc6000001ff00 */
[----:B------:R-:W-:Y:S04]  /*1a90*/  STL [R1+0x13d4], RZ ;  /* 0x0013d4ff01007387 */ /* 0x000fe80000100800 */
        /* <DEDUP_REMOVED lines=1173> */
[----:B------:R-:W-:Y:S04]  /*63f0*/  STL [R1], RZ ;  /* 0x000000ff01007387 */ /* 0x000fe80000100800 */
[----:B------:R-:W-:Y:S04]  /*6400*/  STL [R1+0x4], RZ ;  /* 0x000004ff01007387 */ /* 0x000fe80000100800 */
[----:B------:R-:W-:Y:S04]  /*6410*/  STL [R1+0x8], RZ ;  /* 0x000008ff01007387 */ /* 0x000fe80000100800 */
[----:B------:R-:W-:Y:S04]  /*6420*/  STL [R1+0xc], RZ ;  /* 0x00000cff01007387 */ /* 0x000fe80000100800 */
[----:B------:R-:W-:Y:S04]  /*6430*/  STL [R1+0x10], RZ ;  /* 0x000010ff01007387 */ /* 0x000fe80000100800 */
[----:B------:R-:W-:Y:S04]  /*6440*/  STL [R1+0x14], RZ ;  /* 0x000014ff01007387 */ /* 0x000fe80000100800 */
[----:B------:R-:W-:Y:S04]  /*6450*/  STL [R1+0x18], RZ ;  /* 0x000018ff01007387 */ /* 0x000fe80000100800 */
[----:B------:R-:W-:Y:S04]  /*6460*/  STL [R1+0x1c], RZ ;  /* 0x00001cff01007387 */ /* 0x000fe80000100800 */
[----:B------:R-:W-:Y:S01]  /*6470*/  STL [R1+0x20], RZ ;  /* 0x000020ff01007387 */ /* 0x000fe20000100800 */
[----:B------:R-:W2:Y:S03]  /*6480*/  S2R R11, SR_TID.X ;  /* 0x00000000000b7919 */ /* 0x000ea60000002100 */
        /* <DEDUP_REMOVED lines=8> */
[----:B--2---:R-:W-:-:S03]  /*6510*/  LOP3.LUT R11, R11, 0x80, RZ, 0xc0, !PT ;  /* 0x000000800b0b7812 */ /* 0x004fc600078ec0ff */
[----:B------:R-:W-:Y:S01]  /*6520*/  STL [R1+0x44], RZ ;  /* 0x000044ff01007387 */ /* 0x000fe20000100800 */
[----:B------:R-:W-:-:S03]  /*6530*/  SHF.R.U32.HI R11, RZ, 0x7, R11 ;  /* 0x00000007ff0b7819 */ /* 0x000fc6000001160b */
        /* <DEDUP_REMOVED lines=33> */
[----:B------:R-:W2:Y:S04]  /*6750*/  SHFL.IDX PT, R11, R11, RZ, 0x1f ;  /* 0x00001fff0b0b7589 */ /* 0x000ea800000e0000 */
[----:B------:R3:W-:Y:S04]  /*6760*/  STL [R1+0xcc], RZ ;  /* 0x0000ccff01007387 */ /* 0x0007e80000100800 */
[----:B------:R3:W-:Y:S04]  /*6770*/  STL [R1+0xd0], RZ ;  /* 0x0000d0ff01007387 */ /* 0x0007e80000100800 */
[----:B------:R3:W-:Y:S04]  /*6780*/  STL [R1+0xd4], RZ ;  /* 0x0000d4ff01007387 */ /* 0x0007e80000100800 */
[----:B------:R3:W-:Y:S04]  /*6790*/  STL [R1+0xd8], RZ ;  /* 0x0000d8ff01007387 */ /* 0x0007e80000100800 */
[----:B------:R3:W-:Y:S04]  /*67a0*/  STL [R1+0xdc], RZ ;  /* 0x0000dcff01007387 */ /* 0x0007e80000100800 */
[----:B------:R3:W-:Y:S01]  /*67b0*/  STL [R1+0xe0], RZ ;  /* 0x0000e0ff01007387 */ /* 0x0007e20000100800 */
[----:B--2---:R-:W-:Y:S01]  /*67c0*/  R2UR UR15, R11 ;  /* 0x000000000b0f72ca */ /* 0x004fe200000e0000 */
[----:B------:R-:W-:-:S02]  /*67d0*/  IMAD.U32 R11, RZ, RZ, UR4 ;  /* 0x00000004ff0b7e24 */ /* 0x000fc4000f8e00ff */
[----:B------:R3:W-:Y:S04]  /*67e0*/  STL [R1+0xe4], RZ ;  /* 0x0000e4ff01007387 */ /* 0x0007e80000100800 */
[----:B------:R3:W-:Y:S04]  /*67f0*/  STL [R1+0xe8], RZ ;  /* 0x0000e8ff01007387 */ /* 0x0007e80000100800 */
[----:B------:R3:W-:Y:S02]  /*6800*/  STL [R1+0xec], RZ ;  /* 0x0000ecff01007387 */ /* 0x0007e40000100800 */
[----:B------:R-:W-:-:S02]  /*6810*/  ULEA.HI UR14, UR15, UR15, URZ, 0x1 ;  /* 0x0000000f0f0e7291 */ /* 0x000fc4000f8f083f */
[----:B------:R3:W-:Y:S02]  /*6820*/  STL [R1+0xf0], RZ ;  /* 0x0000f0ff01007387 */ /* 0x0007e40000100800 */
[----:B------:R-:W-:Y:S02]  /*6830*/  ULOP3.LUT UR18, UR14, 0x7fffe, URZ, 0xc0, !UPT ;  /* 0x0007fffe0e127892 */ /* 0x000fe4000f8ec03f */
[----:B------:R3:W-:Y:S01]  /*6840*/  STL [R1+0xf4], RZ ;  /* 0x0000f4ff01007387 */ /* 0x0007e20000100800 */
[----:B-1----:R-:W-:Y:S02]  /*6850*/  ULEA UR14, UR20, UR19, 0x18 ;  /* 0x00000013140e7291 */ /* 0x002fe4000f8ec03f */
[----:B------:R-:W-:Y:S01]  /*6860*/  UIADD3 UR18, UR15, -UR18, URZ ;  /* 0x800000120f127290 */ /* 0x000fe2000fffe03f */
[----:B------:R3:W-:Y:S03]  /*6870*/  STL [R1+0xf8], RZ ;  /* 0x0000f8ff01007387 */ /* 0x0007e60000100800 */
[----:B------:R-:W-:Y:S01]  /*6880*/  ULEA UR18, UR18, UR14, 0xd ;  /* 0x0000000e12127291 */ /* 0x000fe2000f8e683f */
[----:B------:R3:W-:Y:S03]  /*6890*/  STL [R1+0xfc], RZ ;  /* 0x0000fcff01007387 */ /* 0x0007e60000100800 */
[----:B------:R-:W-:Y:S01]  /*68a0*/  UIADD3 UR18, UR18, 0x100, URZ ;  /* 0x0000010012127890 */ /* 0x000fe2000fffe03f */
[----:B------:R3:W-:Y:S03]  /*68b0*/  STL [R1+0x100], RZ ;  /* 0x000100ff01007387 */ /* 0x0007e60000100800 */
[----:B------:R-:W-:Y:S01]  /*68c0*/  USHF.R.U32.HI UR15, URZ, 0x4, UR18 ;  /* 0x000000043f0f7899 */ /* 0x000fe20008011612 */
[----:B------:R3:W-:Y:S03]  /*68d0*/  STL [R1+0x104], RZ ;  /* 0x000104ff01007387 */ /* 0x0007e60000100800 */
[----:B------:R-:W-:Y:S01]  /*68e0*/  ULOP3.LUT UR15, UR15, 0x3fff, URZ, 0xc0, !UPT ;  /* 0x00003fff0f0f7892 */ /* 0x000fe2000f8ec03f */
[----:B------:R3:W-:Y:S04]  /*68f0*/  STL [R1+0x108], RZ ;  /* 0x000108ff01007387 */ /* 0x0007e80000100800 */
        /* <DEDUP_REMOVED lines=28> */
[----:B------:R3:W-:Y:S01]  /*6ac0*/  STL [R1+0x17c], RZ ;  /* 0x00017cff01007387 */ /* 0x0007e20000100800 */
[----:B------:R-:W-:Y:S05]  /*6ad0*/  @!P0 BRA `(.L_x_13) ;  /* 0x000001a000688947 */ /* 0x000fea0003800000 */
[----:B------:R-:W-:-:S06]  /*6ae0*/  UISETP.NE.AND UP0, UPT, UR24, 0x3, UPT ;  /* 0x000000031800788c */ /* 0x000fcc000bf05270 */
[----:B------:R-:W-:-:S13]  /*6af0*/  PLOP3.LUT P1, PT, PT, PT, UP0, 0x80, 0x0 ;  /* 0x000000000000781c */ /* 0x000fda0003f2f008 */
[----:B------:R-:W-:Y:S05]  /*6b00*/  @!P1 BRA `(.L_x_14) ;  /* 0x0000000000049947 */ /* 0x000fea0003800000 */
[----:B------:R-:W-:Y:S01]  /*6b10*/  BPT.TRAP 0x1 ;  /* 0x000000040000795c */ /* 0x000fe20000300000 */
.L_x_14:
[----:B------:R-:W-:Y:S01]  /*6b20*/  ULEA UR16, UR5, UR14, 0x3 ;  /* 0x0000000e05107291 */ /* 0x000fe2000f8e183f */
[----:B------:R-:W-:-:S05]  /*6b30*/  IMAD.U32 R11, RZ, RZ, UR4 ;  /* 0x00000004ff0b7e24 */ /* 0x000fca000f8e00ff */
[----:B------:R-:W-:-:S04]  /*6b40*/  SHF.L.U32 R11, R11, 0x1f, RZ ;  /* 0x0000001f0b0b7819 */ /* 0x000fc800000006ff */
[----:B------:R1:W2:Y:S01]  /*6b50*/  SYNCS.PHASECHK.TRANS64.TRYWAIT P0, [UR16], R11 ;  /* 0x0000000bff0075a7 */ /* 0x0002a20008000150 */
[----:B------:R-:W-:Y:S05]  /*6b60*/  @!P1 BRA `(.L_x_15) ;  /* 0x0000000000049947 */ /* 0x000fea0003800000 */
[----:B------:R-:W-:Y:S01]  /*6b70*/  BPT.TRAP 0x1 ;  /* 0x000000040000795c */ /* 0x000fe20000300000 */
.L_x_15:
[----:B------:R4:W-:Y:S01]  /*6b80*/  STL [R1+0x1478], RZ ;  /* 0x001478ff01007387 */ /* 0x0009e20000100800 */
[----:B------:R-:W-:Y:S01]  /*6b90*/  UMOV UR6, 0x4 ;  /* 0x0000000400067882 */ /* 0x000fe20000000000 */
[----:B--2---:R-:W-:Y:S05]  /*6ba0*/  @P0 BRA `(.L_x_16) ;  /* 0x0000000000080947 */ /* 0x004fea0003800000 */
[----:B------:R-:W2:Y:S02]  /*6bb0*/  SYNCS.PHASECHK.TRANS64.TRYWAIT P0, [UR16], R11 ;  /* 0x0000000bff0075a7 */ /* 0x000ea40008000150 */
[----:B--2---:R-:W-:Y:S05]  /*6bc0*/  @!P0 BRA `(.L_x_17) ;  /* 0x00000a9400c08947 */ /* 0x004fea0003800000 */
.L_x_16:
[----:B------:R-:W-:Y:S01]  /*6bd0*/  STL [R1+0x15e4], R10 ;  /* 0x0015e40a01007387 */ /* 0x000fe20000100800 */
[----:B------:R-:W-:Y:S01]  /*6be0*/  UIADD3 UR16, UR14, 0x20100, URZ ;  /* 0x000201000e107890 */ /* 0x000fe2000fffe03f */
[----:B------:R-:W-:Y:S01]  /*6bf0*/  WARPGROUP.ARRIVE ;  /* 0x00000000000079c5 */ /* 0x000fe20000000000 */
[----:B------:R-:W-:Y:S01]  /*6c00*/  ULOP3.LUT UR29, UR15, 0x10000, URZ, 0xfc, !UPT ;  /* 0x000100000f1d7892 */ /* 0x000fe2000f8efc3f */
[----:B------:R-:W-:Y:S01]  /*6c10*/  STL [R1+0x15e0], R9 ;  /* 0x0015e00901007387 */ /* 0x000fe20000100800 */
[----:B------:R-:W-:Y:S02]  /*6c20*/  USHF.R.U32.HI UR16, URZ, 0x4, UR16 ;  /* 0x000000043f107899 */ /* 0x000fe40008011610 */
[----:B------:R-:W-:Y:S01]  /*6c30*/  ULEA UR29, UR5, UR29, 0xc ;  /* 0x0000001d051d7291 */ /* 0x000fe2000f8e603f */
[----:B------:R-:W-:Y:S01]  /*6c40*/  STL [R1+0x15dc], R8 ;  /* 0x0015dc0801007387 */ /* 0x000fe20000100800 */
[----:B------:R-:W-:Y:S01]  /*6c50*/  ULOP3.LUT UR16, UR16, 0x3fff, URZ, 0xc0, !UPT ;  /* 0x00003fff10107892 */ /* 0x000fe2000f8ec03f */
[----:B------:R-:W-:-:S02]  /*6c60*/  UMOV UR17, 0x40000040 ;  /* 0x4000004000117882 */ /* 0x000fc40000000000 */
[----:B------:R-:W-:Y:S01]  /*6c70*/  STL [R1+0x15d8], R7 ;  /* 0x0015d80701007387 */ /* 0x000fe20000100800 */
[----:B------:R-:W-:Y:S01]  /*6c80*/  ULOP3.LUT UR16, UR16, 0x10000, URZ, 0xfc, !UPT ;  /* 0x0001000010107892 */ /* 0x000fe2000f8efc3f */
[----:B------:R-:W-:Y:S02]  /*6c90*/  UMOV UR19, 0x40000040 ;  /* 0x4000004000137882 */ /* 0x000fe40000000000 */
[----:B------:R-:W-:Y:S01]  /*6ca0*/  STL [R1+0x15d4], R6 ;  /* 0x0015d40601007387 */ /* 0x000fe20000100800 */
[----:B------:R-:W-:Y:S01]  /*6cb0*/  UIMAD UR30, UR5, 0xc00, UR16 ;  /* 0x00000c00051e78a4 */ /* 0x000fe2000f8e0210 */
[----:B------:R-:W-:Y:S02]  /*6cc0*/  UMOV UR21, UR17 ;  /* 0x0000001100157c82 */ /* 0x000fe40008000000 */
[----:B------:R-:W-:Y:S01]  /*6cd0*/  STL [R1+0x15d0], R5 ;  /* 0x0015d00501007387 */ /* 0x000fe20000100800 */
[----:B------:R-:W-:Y:S01]  /*6ce0*/  UMOV UR16, UR29 ;  /* 0x0000001d00107c82 */ /* 0x000fe20008000000 */
[----:B------:R-:W-:-:S02]  /*6cf0*/  UIADD3 UR22, UR30, 0x600, URZ ;  /* 0x000006001e167890 */ /* 0x000fc4000fffe03f */
[----:B------:R-:W-:Y:S01]  /*6d00*/  STL [R1+0x15cc], R4 ;  /* 0x0015cc0401007387 */ /* 0x000fe20000100800 */
[----:B------:R-:W-:Y:S01]  /*6d10*/  UMOV UR18, UR30 ;  /* 0x0000001e00127c82 */ /* 0x000fe20008000000 */
[----:B------:R-:W-:Y:S01]  /*6d20*/  UMOV UR20, UR16 ;  /* 0x0000001000147c82 */ /* 0x000fe20008000000 */
[----:B------:R-:W-:Y:S01]  /*6d30*/  QGMMA.64x192x32.F32.E4M3.E4M3 R24, gdesc[UR16], RZ, !UPT, gsb0 ;  /* 0x02e00000101879f3 */ /* 0x000fe2000c0008ff */
[----:B------:R-:W-:Y:S01]  /*6d40*/  STL [R1+0x15c8], R3 ;  /* 0x0015c80301007387 */ /* 0x000fe20000100800 */
[----:B------:R-:W-:-:S03]  /*6d50*/  UMOV UR23, 0x40000040 ;  /* 0x4000004000177882 */ /* 0x000fc60000000000 */
[----:B------:R-:W-:Y:S04]  /*6d60*/  STL [R1+0x15c4], R2 ;  /* 0x0015c40201007387 */ /* 0x000fe80000100800 */
[----:B------:R-:W-:Y:S04]  /*6d70*/  STL [R1+0x15c0], R0 ;  /* 0x0015c00001007387 */ /* 0x000fe80000100800 */
        /* <DEDUP_REMOVED lines=47> */
[----:B------:R-:W-:-:S03]  /*7070*/  WARPGROUP.DEPBAR.LE gsb0, 0x0 ;  /* 0x00008000000079c5 */ /* 0x000fc60000010000 */
        /* <DEDUP_REMOVED lines=112> */
[----:B------:R-:W-:Y:S04]  /*7780*/  STL.64 [R1+0x780], R24 ;  /* 0x0007801801007387 */ /* 0x000fe80000100a00 */
        /* <DEDUP_REMOVED lines=46> */
[----:B------:R0:W-:Y:S04]  /*7a70*/  STL.64 [R1+0x8f8], R118 ;  /* 0x0008f87601007387 */ /* 0x0001e80000100a00 */
[----:B------:R-:W-:Y:S04]  /*7a80*/  STL [R1+0x11f8], RZ ;  /* 0x0011f8ff01007387 */ /* 0x000fe80000100800 */
[----:B------:R-:W-:Y:S01]  /*7a90*/  STL [R1+0x11f4], RZ ;  /* 0x0011f4ff01007387 */ /* 0x000fe20000100800 */
[----:B0-----:R-:W-:-:S03]  /*7aa0*/  WARPGROUP.ARRIVE ;  /* 0x00000000000079c5 */ /* 0x001fc60000000000 */
[----:B------:R-:W-:Y:S04]  /*7ab0*/  STL [R1+0x11f0], RZ ;  /* 0x0011f0ff01007387 */ /* 0x000fe80000100800 */
[----:B------:R-:W-:Y:S01]  /*7ac0*/  STL [R1+0x11ec], RZ ;  /* 0x0011ecff01007387 */ /* 0x000fe20000100800 */
[----:B------:R-:W-:Y:S01]  /*7ad0*/  QGMMA.64x192x32.F32.E4M3.E4M3 R24, gdesc[UR20], RZ, !UPT, gsb0 ;  /* 0x02e00000141879f3 */ /* 0x000fe2000c0008ff */
[----:B------:R-:W-:Y:S02]  /*7ae0*/  UIADD3 UR20, UR29, 0x400, URZ ;  /* 0x000004001d147890 */ /* 0x000fe4000fffe03f */
[----:B------:R-:W-:Y:S01]  /*7af0*/  STL [R1+0x11e8], RZ ;  /* 0x0011e8ff01007387 */ /* 0x000fe20000100800 */
[----:B------:R-:W-:Y:S02]  /*7b00*/  UMOV UR21, 0x40000040 ;  /* 0x4000004000157882 */ /* 0x000fe40000000000 */
[----:B------:R-:W-:Y:S01]  /*7b10*/  UMOV UR17, UR21 ;  /* 0x0000001500117c82 */ /* 0x000fe20008000000 */
[----:B------:R-:W-:Y:S01]  /*7b20*/  STL [R1+0x11e4], RZ ;  /* 0x0011e4ff01007387 */ /* 0x000fe20000100800 */
[----:B------:R-:W-:-:S03]  /*7b30*/  UMOV UR16, UR20 ;  /* 0x0000001400107c82 */ /* 0x000fc60008000000 */
        /* <DEDUP_REMOVED lines=64> */
[----:B------:R-:W-:Y:S03]  /*7f40*/  QGMMA.64x192x32.F32.E4M3.E4M3 R24, gdesc[UR20], RZ, !UPT, gsb0 ;  /* 0x02e00000141879f3 */ /* 0x000fe6000c0008ff */
        /* <DEDUP_REMOVED lines=12> */
[----:B------:R-:W-:Y:S04]  /*8010*/  STL.64 [R1], R24 ;  /* 0x0000001801007387 */ /* 0x000fe80000100a00 */
        /* <DEDUP_REMOVED lines=71> */
[----:B------:R-:W-:Y:S01]  /*8490*/  STL.64 [R1+0x600], R40 ;  /* 0x0006002801007387 */ /* 0x000fe20000100a00 */
[----:B------:R-:W-:Y:S02]  /*84a0*/  IMAD.MOV.U32 R38, RZ, RZ, R44 ;  /* 0x000000ffff267224 */ /* 0x000fe400078e002c */
[----:B------:R-:W-:Y:S01]  /*84b0*/  IMAD.MOV.U32 R37, RZ, RZ, R45 ;  /* 0x000000ffff257224 */ /* 0x000fe200078e002d */
[----:B------:R-:W-:Y:S01]  /*84c0*/  STL [R1+0x608], R42 ;  /* 0x0006082a01007387 */ /* 0x000fe20000100800 */
[----:B------:R-:W-:Y:S02]  /*84d0*/  IMAD.MOV.U32 R36, RZ, RZ, R46 ;  /* 0x000000ffff247224 */ /* 0x000fe400078e002e */
[----:B------:R-:W-:Y:S01]  /*84e0*/  IMAD.MOV.U32 R35, RZ, RZ, R47 ;  /* 0x000000ffff237224 */ /* 0x000fe200078e002f */
[----:B------:R-:W-:Y:S01]  /*84f0*/  STL [R1+0x648], R58 ;  /* 0x0006483a01007387 */ /* 0x000fe20000100800 */
[----:B------:R-:W-:Y:S02]  /*8500*/  IMAD.MOV.U32 R34, RZ, RZ, R48 ;  /* 0x000000ffff227224 */ /* 0x000fe400078e0030 */
[----:B------:R-:W-:Y:S01]  /*8510*/  IMAD.MOV.U32 R33, RZ, RZ, R49 ;  /* 0x000000ffff217224 */ /* 0x000fe200078e0031 */
[----:B------:R-:W-:Y:S01]  /*8520*/  STL [R1+0x654], R61 ;  /* 0x0006543d01007387 */ /* 0x000fe20000100800 */
[----:B------:R-:W-:-:S02]  /*8530*/  IMAD.MOV.U32 R32, RZ, RZ, R50 ;  /* 0x000000ffff207224 */ /* 0x000fc400078e0032 */
[----:B------:R-:W-:Y:S01]  /*8540*/  IMAD.MOV.U32 R31, RZ, RZ, R51 ;  /* 0x000000ffff1f7224 */ /* 0x000fe200078e0033 */
[----:B------:R-:W-:Y:S01]  /*8550*/  STL.64 [R1+0x658], R62 ;  /* 0x0006583e01007387 */ /* 0x000fe20000100a00 */
[----:B------:R-:W-:Y:S02]  /*8560*/  IMAD.MOV.U32 R30, RZ, RZ, R52 ;  /* 0x000000ffff1e7224 */ /* 0x000fe400078e0034 */
[----:B------:R-:W-:Y:S01]  /*8570*/  IMAD.MOV.U32 R29, RZ, RZ, R53 ;  /* 0x000000ffff1d7224 */ /* 0x000fe200078e0035 */
[----:B------:R-:W-:Y:S01]  /*8580*/  STL.64 [R1+0x660], R64 ;  /* 0x0006604001007387 */ /* 0x000fe20000100a00 */
[----:B------:R-:W-:Y:S02]  /*8590*/  IMAD.MOV.U32 R28, RZ, RZ, R54 ;  /* 0x000000ffff1c7224 */ /* 0x000fe400078e0036 */
[----:B------:R-:W-:Y:S01]  /*85a0*/  IMAD.MOV.U32 R27, RZ, RZ, R55 ;  /* 0x000000ffff1b7224 */ /* 0x000fe200078e0037 */
[----:B------:R-:W-:Y:S01]  /*85b0*/  STL.64 [R1+0x668], R66 ;  /* 0x0006684201007387 */ /* 0x000fe20000100a00 */
[----:B------:R-:W-:-:S02]  /*85c0*/  IMAD.MOV.U32 R26, RZ, RZ, R56 ;  /* 0x000000ffff1a7224 */ /* 0x000fc400078e0038 */
[----:B------:R-:W-:Y:S01]  /*85d0*/  IMAD.MOV.U32 R25, RZ, RZ, R57 ;  /* 0x000000ffff197224 */ /* 0x000fe200078e0039 */
[----:B------:R-:W-:Y:S01]  /*85e0*/  STL.64 [R1+0x670], R68 ;  /* 0x0006704401007387 */ /* 0x000fe20000100a00 */
[----:B------:R-:W-:Y:S02]  /*85f0*/  IMAD.MOV.U32 R24, RZ, RZ, R43 ;  /* 0x000000ffff187224 */ /* 0x000fe400078e002b */
[----:B--2---:R-:W-:Y:S01]  /*8600*/  IMAD.MOV.U32 R12, RZ, RZ, R59 ;  /* 0x000000ffff0c7224 */ /* 0x004fe200078e003b */
[----:B------:R-:W-:Y:S01]  /*8610*/  STL.64 [R1+0x678], R70 ;  /* 0x0006784601007387 */ /* 0x000fe20000100a00 */
[----:B-1----:R-:W-:Y:S02]  /*8620*/  IMAD.MOV.U32 R11, RZ, RZ, R60 ;  /* 0x000000ffff0b7224 */ /* 0x002fe400078e003c */
[----:B------:R-:W-:Y:S01]  /*8630*/  IMAD.MOV.U32 R235, RZ, RZ, R95 ;  /* 0x000000ffffeb7224 */ /* 0x000fe200078e005f */
[----:B------:R-:W-:Y:S01]  /*8640*/  STL.64 [R1+0x680], R72 ;  /* 0x0006804801007387 */ /* 0x000fe20000100a00 */
        /* <DEDUP_REMOVED lines=32> */
[----:B------:R0:W-:Y:S01]  /*8850*/  STL [R1+0x6d8], R94 ;  /* 0x0006d85e01007387 */ /* 0x0001e20000100800 */
[----:B------:R-:W-:Y:S02]  /*8860*/  IMAD.MOV.U32 R20, RZ, RZ, R118 ;  /* 0x000000ffff147224 */ /* 0x000fe400078e0076 */
[----:B------:R-:W-:Y:S01]  /*8870*/  IMAD.MOV.U32 R19, RZ, RZ, R119 ;  /* 0x000000ffff137224 */ /* 0x000fe200078e0077 */
[----:B------:R-:W-:Y:S01]  /*8880*/  STL [R1+0x1138], RZ ;  /* 0x001138ff01007387 */ /* 0x000fe20000100800 */
[----:B------:R-:W-:-:S02]  /*8890*/  IMAD.MOV.U32 R18, RZ, RZ, R120 ;  /* 0x000000ffff127224 */ /* 0x000fc400078e0078 */
[----:B------:R-:W-:Y:S01]  /*88a0*/  IMAD.MOV.U32 R17, RZ, RZ, R121 ;  /* 0x000000ffff117224 */ /* 0x000fe200078e0079 */
[----:B------:R-:W-:Y:S01]  /*88b0*/  STL [R1+0x1134], RZ ;  /* 0x001134ff01007387 */ /* 0x000fe20000100800 */
[----:B------:R-:W-:Y:S02]  /*88c0*/  IMAD.MOV.U32 R16, RZ, RZ, R122 ;  /* 0x000000ffff107224 */ /* 0x000fe400078e007a */
[----:B------:R-:W-:Y:S01]  /*88d0*/  IMAD.MOV.U32 R15, RZ, RZ, R123 ;  /* 0x000000ffff0f7224 */ /* 0x000fe200078e007b */
[----:B------:R-:W-:Y:S01]  /*88e0*/  STL [R1+0x1130], RZ ;  /* 0x001130ff01007387 */ /* 0x000fe20000100800 */
        /* <DEDUP_REMOVED lines=18> */
[----:B0-----:R-:W-:-:S03]  /*8a10*/  WARPGROUP.ARRIVE ;  /* 0x00000000000079c5 */ /* 0x001fc60000000000 */
[----:B------:R-:W-:Y:S03]  /*8a20*/  STL [R1+0x1114], RZ ;  /* 0x001114ff01007387 */ /* 0x000fe60000100800 */
[----:B------:R-:W-:Y:S01]  /*8a30*/  QGMMA.64x192x32.F32.E4M3.E4M3 R40, gdesc[UR16], RZ, !UPT, gsb0 ;  /* 0x02e00000102879f3 */ /* 0x000fe2000c0008ff */
        /* <DEDUP_REMOVED lines=64> */
[----:B------:R-:W-:-:S03]  /*8e40*/  UMOV UR21, 0x40000040 ;  /* 0x4000004000157882 */ /* 0x000fc60000000000 */
        /* <DEDUP_REMOVED lines=12> */
[----:B------:R0:W-:Y:S04]  /*8f10*/  STL.64 [R1+0x1e60], R214 ;  /* 0x001e60d601007387 */ /* 0x0001e80000100a00 */
[----:B------:R1:W-:Y:S04]  /*8f20*/  STL.64 [R1+0x1e58], R212 ;  /* 0x001e58d401007387 */ /* 0x0003e80000100a00 */
[----:B------:R2:W-:Y:S04]  /*8f30*/  STL.64 [R1+0x1e50], R210 ;  /* 0x001e50d201007387 */ /* 0x0005e80000100a00 */
[----:B------:R3:W-:Y:S01]  /*8f40*/  STL.64 [R1+0x1e48], R208 ;  /* 0x001e48d001007387 */ /* 0x0007e20000100a00 */
[----:B0-----:R-:W-:-:S02]  /*8f50*/  IMAD.MOV.U32 R214, RZ, RZ, R26 ;  /* 0x000000ffffd67224 */ /* 0x001fc400078e001a */
[----:B------:R-:W-:Y:S01]  /*8f60*/  IMAD.MOV.U32 R215, RZ, RZ, R25 ;  /* 0x000000ffffd77224 */ /* 0x000fe200078e0019 */
[----:B------:R0:W-:Y:S01]  /*8f70*/  STL.64 [R1+0x1e40], R206 ;  /* 0x001e40ce01007387 */ /* 0x0001e20000100a00 */
[----:B-1----:R-:W-:Y:S02]  /*8f80*/  IMAD.MOV.U32 R212, RZ, RZ, R28 ;  /* 0x000000ffffd47224 */ /* 0x002fe400078e001c */
[----:B------:R-:W-:Y:S01]  /*8f90*/  IMAD.MOV.U32 R213, RZ, RZ, R27 ;  /* 0x000000ffffd57224 */ /* 0x000fe200078e001b */
[----:B------:R1:W-:Y:S01]  /*8fa0*/  STL.64 [R1+0x1e38], R204 ;  /* 0x001e38cc01007387 */ /* 0x0003e20000100a00 */
[----:B--2---:R-:W-:Y:S02]  /*8fb0*/  IMAD.MOV.U32 R210, RZ, RZ, R30 ;  /* 0x000000ffffd27224 */ /* 0x004fe400078e001e */
[----:B------:R-:W-:Y:S01]  /*8fc0*/  IMAD.MOV.U32 R211, RZ, RZ, R29 ;  /* 0x000000ffffd37224 */ /* 0x000fe200078e001d */
[----:B------:R2:W-:Y:S01]  /*8fd0*/  STL.64 [R1+0x1e30], R202 ;  /* 0x001e30ca01007387 */ /* 0x0005e20000100a00 */
[----:B---3--:R-:W-:-:S02]  /*8fe0*/  IMAD.MOV.U32 R208, RZ, RZ, R32 ;  /* 0x000000ffffd07224 */ /* 0x008fc400078e0020 */
[----:B------:R-:W-:Y:S01]  /*8ff0*/  IMAD.MOV.U32 R209, RZ, RZ, R31 ;  /* 0x000000ffffd17224 */ /* 0x000fe200078e001f */
[----:B------:R3:W-:Y:S01]  /*9000*/  STL.64 [R1+0x1e28], R200 ;  /* 0x001e28c801007387 */ /* 0x0007e20000100a00 */
[----:B0-----:R-:W-:Y:S02]  /*9010*/  IMAD.MOV.U32 R206, RZ, RZ, R34 ;  /* 0x000000ffffce7224 */ /* 0x001fe400078e0022 */
[----:B------:R-:W-:Y:S01]  /*9020*/  IMAD.MOV.U32 R207, RZ, RZ, R33 ;  /* 0x000000ffffcf7224 */ /* 0x000fe200078e0021 */
[----:B------:R-:W-:Y:S01]  /*9030*/  STL.64 [R1+0x1e20], R198 ;  /* 0x001e20c601007387 */ /* 0x000fe20000100a00 */
[----:B-1----:R-:W-:Y:S02]  /*9040*/  IMAD.MOV.U32 R204, RZ, RZ, R36 ;  /* 0x000000ffffcc7224 */ /* 0x002fe400078e0024 */
[----:B------:R-:W-:Y:S01]  /*9050*/  IMAD.MOV.U32 R205, RZ, RZ, R35 ;  /* 0x000000ffffcd7224 */ /* 0x000fe200078e0023 */
[----:B------:R-:W-:Y:S01]  /*9060*/  STL.64 [R1+0x1e18], R196 ;  /* 0x001e18c401007387 */ /* 0x000fe20000100a00 */
[----:B--2---:R-:W-:-:S02]  /*9070*/  IMAD.MOV.U32 R202, RZ, RZ, R38 ;  /* 0x000000ffffca7224 */ /* 0x004fc400078e0026 */
[----:B------:R-:W-:Y:S01]  /*9080*/  IMAD.MOV.U32 R203, RZ, RZ, R37 ;  /* 0x000000ffffcb7224 */ /* 0x000fe200078e0025 */
[----:B------:R-:W-:Y:S01]  /*9090*/  STL.64 [R1+0x1e10], R194 ;  /* 0x001e10c201007387 */ /* 0x000fe20000100a00 */
[----:B---3--:R-:W-:Y:S02]  /*90a0*/  IMAD.MOV.U32 R201, RZ, RZ, R24 ;  /* 0x000000ffffc97224 */ /* 0x008fe400078e0018 */
[----:B------:R-:W-:Y:S01]  /*90b0*/  WARPGROUP.ARRIVE ;  /* 0x00000000000079c5 */ /* 0x000fe20000000000 */
[----:B------:R-:W-:Y:S01]  /*90c0*/  STL.64 [R1+0x1e08], R192 ;  /* 0x001e08c001007387 */ /* 0x000fe20000100a00 */
[----:B------:R-:W-:Y:S02]  /*90d0*/  IMAD.MOV.U32 R200, RZ, RZ, R201 ;  /* 0x000000ffffc87224 */ /* 0x000fe400078e00c9 */
[----:B------:R-:W-:Y:S01]  /*90e0*/  IMAD.MOV.U32 R201, RZ, RZ, R202 ;  /* 0x000000ffffc97224 */ /* 0x000fe200078e00ca */
[----:B------:R-:W-:Y:S01]  /*90f0*/  STL.64 [R1+0x1e00], R190 ;  /* 0x001e00be01007387 */ /* 0x000fe20000100a00 */
[----:B------:R-:W-:Y:S01]  /*9100*/  QGMMA.64x192x32.F32.E4M3.E4M3 R24, gdesc[UR20], RZ, !UPT, gsb0 ;  /* 0x02e00000141879f3 */ /* 0x000fe2000c0008ff */
[----:B------:R-:W-:-:S02]  /*9110*/  IMAD.MOV.U32 R202, RZ, RZ, R203 ;  /* 0x000000ffffca7224 */ /* 0x000fc400078e00cb */
[----:B------:R-:W-:Y:S01]  /*9120*/  STL.64 [R1+0x1df8], R188 ;  /* 0x001df8bc01007387 */ /* 0x000fe20000100a00 */
[----:B------:R-:W-:Y:S01]  /*9130*/  UMOV UR22, UR18 ;  /* 0x0000001200167c82 */ /* 0x000fe20008000000 */
[----:B------:R-:W-:Y:S01]  /*9140*/  UMOV UR23, UR19 ;  /* 0x0000001300177c82 */ /* 0x000fe20008000000 */
        /* <DEDUP_REMOVED lines=17> */
[----:B------:R-:W-:-:S03]  /*9260*/  IMAD.MOV.U32 R214, RZ, RZ, R215 ;  /* 0x000000ffffd67224 */ /* 0x000fc600078e00d7 */
        /* <DEDUP_REMOVED lines=111> */
[----:B------:R-:W2:Y:S04]  /*9960*/  LDL.LU R215, [R1+0x648] ;  /* 0x0006480001d77983 */ /* 0x000ea80000300800 */
[----:B------:R-:W3:Y:S04]  /*9970*/  LDL.LU R197, [R1+0x600] ;  /* 0x0006000001c57983 */ /* 0x000ee80000300800 */
[----:B------:R-:W4:Y:S04]  /*9980*/  LDL.LU R198, [R1+0x604] ;  /* 0x0006040001c67983 */ /* 0x000f280000300800 */
[----:B------:R-:W2:Y:S04]  /*9990*/  LDL.LU R199, [R1+0x608] ;  /* 0x0006080001c77983 */ /* 0x000ea80000300800 */
        /* <DEDUP_REMOVED lines=51> */
[----:B------:R-:W-:Y:S04]  /*9cd0*/  STL [R1+0x102c], RZ ;  /* 0x00102cff01007387 */ /* 0x000fe80000100800 */
[----:B------:R-:W-:Y:S04]  /*9ce0*/  STL [R1+0x1028], RZ ;  /* 0x001028ff01007387 */ /* 0x000fe80000100800 */
[----:B------:R-:W-:Y:S04]  /*9cf0*/  STL [R1+0x1024], RZ ;  /* 0x001024ff01007387 */ /* 0x000fe80000100800 */
[----:B------:R-:W-:Y:S04]  /*9d00*/  STL [R1+0x1020], RZ ;  /* 0x001020ff01007387 */ /* 0x000fe80000100800 */
[----:B------:R-:W-:Y:S04]  /*9d10*/  STL [R1+0x101c], RZ ;  /* 0x00101cff01007387 */ /* 0x000fe80000100800 */
[----:B------:R-:W-:Y:S04]  /*9d20*/  STL [R1+0x1018], RZ ;  /* 0x001018ff01007387 */ /* 0x000fe80000100800 */
[----:B------:R-:W-:Y:S04]  /*9d30*/  STL [R1+0x1014], RZ ;  /* 0x001014ff01007387 */ /* 0x000fe80000100800 */
[----:B0-----:R-:W3:Y:S04]  /*9d40*/  LDL.LU R100, [R1+0x780] ;  /* 0x0007800001647983 */ /* 0x001ee80000300800 */
[----:B------:R-:W3:Y:S04]  /*9d50*/  LDL.LU R101, [R1+0x784] ;  /* 0x0007840001657983 */ /* 0x000ee80000300800 */
[----:B-1----:R-:W3:Y:S04]  /*9d60*/  LDL.LU R102, [R1+0x788] ;  /* 0x0007880001667983 */ /* 0x002ee80000300800 */
[----:B------:R-:W3:Y:S04]  /*9d70*/  LDL.LU R103, [R1+0x78c] ;  /* 0x00078c0001677983 */ /* 0x000ee80000300800 */
        /* <DEDUP_REMOVED lines=91> */
[----:B------:R-:W3:Y:S01]  /*a330*/  LDL.LU R195, [R1+0x8fc] ;  /* 0x0008fc0001c37983 */ /* 0x000ee20000300800 */
[----:B------:R-:W-:-:S02]  /*a340*/  UIADD3 UR16, UR29, 0x2, URZ ;  /* 0x000000021d107890 */ /* 0x000fc4000fffe03f */
[----:B------:R-:W-:Y:S01]  /*a350*/  UIADD3 UR18, UR30, 0x2, URZ ;  /* 0x000000021e127890 */ /* 0x000fe2000fffe03f */
[----:B------:R-:W-:Y:S01]  /*a360*/  STL [R1+0x1010], RZ ;  /* 0x001010ff01007387 */ /* 0x000fe20000100800 */
[----:B------:R-:W-:Y:S01]  /*a370*/  UMOV UR17, 0x40000040 ;  /* 0x4000004000117882 */ /* 0x000fe20000000000 */
[----:B------:R-:W-:Y:S02]  /*a380*/  UMOV UR19, 0x40000040 ;  /* 0x4000004000137882 */ /* 0x000fe40000000000 */
[----:B------:R-:W-:Y:S04]  /*a390*/  STL [R1+0x100c], RZ ;  /* 0x00100cff01007387 */ /* 0x000fe80000100800 */
[----:B------:R-:W-:Y:S04]  /*a3a0*/  STL [R1+0x1008], RZ ;  /* 0x001008ff01007387 */ /* 0x000fe80000100800 */
[----:B------:R-:W-:Y:S04]  /*a3b0*/  STL [R1+0x1004], RZ ;  /* 0x001004ff01007387 */ /* 0x000fe80000100800 */
[----:B------:R-:W-:Y:S04]  /*a3c0*/  STL [R1+0x1000], RZ ;  /* 0x001000ff01007387 */ /* 0x000fe80000100800 */
[----:B------:R-:W-:Y:S04]  /*a3d0*/  STL [R1+0xffc], RZ ;  /* 0x000ffcff01007387 */ /* 0x000fe80000100800 */
[----:B------:R-:W-:Y:S04]  /*a3e0*/  STL [R1+0xff8], RZ ;  /* 0x000ff8ff01007387 */ /* 0x000fe80000100800 */
[----:B------:R-:W-:Y:S01]  /*a3f0*/  STL [R1+0xff4], RZ ;  /* 0x000ff4ff01007387 */ /* 0x000fe20000100800 */
[----:B---3--:R-:W-:-:S06]  /*a400*/  WARPGROUP.ARRIVE ;  /* 0x00000000000079c5 */ /* 0x008fcc0000000000 */
[----:B------:R-:W-:Y:S03]  /*a410*/  QGMMA.64x192x32.F32.E4M3.E4M3 R100, gdesc[UR16], R100, gsb0 ;  /* 0x02e00000106479f3 */ /* 0x000fe60008000864 */
[----:B------:R-:W-:Y:S02]  /*a420*/  WARPGROUP.DEPBAR.LE gsb0, 0x0 ;  /* 0x00008000000079c5 */ /* 0x000fe40000010000 */
        /* <DEDUP_REMOVED lines=55> */
[----:B0-----:R-:W2:Y:S04]  /*a7a0*/  LDL.LU R100, [R1+0x180] ;  /* 0x0001800001647983 */ /* 0x001ea80000300800 */
[----:B------:R-:W2:Y:S04]  /*a7b0*/  LDL.LU R101, [R1+0x184] ;  /* 0x0001840001657983 */ /* 0x000ea80000300800 */
[----:B-1----:R-:W2:Y:S04]  /*a7c0*/  LDL.LU R102, [R1+0x188] ;  /* 0x0001880001667983 */ /* 0x002ea80000300800 */
[----:B------:R-:W2:Y:S04]  /*a7d0*/  LDL.LU R103, [R1+0x18c] ;  /* 0x00018c0001677983 */ /* 0x000ea80000300800 */
[----:B---3--:R-:W3:Y:S04]  /*a7e0*/  LDL.LU R104, [R1+0x190] ;  /* 0x0001900001687983 */ /* 0x008ee80000300800 */
[----:B------:R-:W3:Y:S04]  /*a7f0*/  LDL.LU R105, [R1+0x194] ;  /* 0x0001940001697983 */ /* 0x000ee80000300800 */
[----:B----4-:R-:W3:Y:S04]  /*a800*/  LDL.LU R106, [R1+0x198] ;  /* 0x00019800016a7983 */ /* 0x010ee80000300800 */
[----:B------:R-:W3:Y:S04]  /*a810*/  LDL.LU R107, [R1+0x19c] ;  /* 0x00019c00016b7983 */ /* 0x000ee80000300800 */
[----:B--2---:R-:W3:Y:S04]  /*a820*/  LDL.LU R108, [R1+0x1a0] ;  /* 0x0001a000016c7983 */ /* 0x004ee80000300800 */
        /* <DEDUP_REMOVED lines=87> */
[----:B------:R-:W-:Y:S01]  /*ada0*/  UIADD3 UR22, UR30, 0x602, URZ ;  /* 0x000006021e167890 */ /* 0x000fe2000fffe03f */
[----:B------:R-:W-:Y:S01]  /*adb0*/  UMOV UR20, UR16 ;  /* 0x0000001000147c82 */ /* 0x000fe20008000000 */
[----:B------:R-:W-:Y:S01]  /*adc0*/  UMOV UR21, UR17 ;  /* 0x0000001100157c82 */ /* 0x000fe20008000000 */
[----:B------:R-:W-:Y:S01]  /*add0*/  UMOV UR23, 0x40000040 ;  /* 0x4000004000177882 */ /* 0x000fe20000000000 */
        /* <DEDUP_REMOVED lines=58> */
[----:B------:R-:W-:Y:S04]  /*b180*/  STL.64 [R1+0x2f0], R192 ;  /* 0x0002f0c001007387 */ /* 0x000fe80000100a00 */
        /* <DEDUP_REMOVED lines=10> */
[----:B------:R-:W4:Y:S04]  /*b230*/  LDL.LU.64 R96, [R1] ;  /* 0x0000000001607983 */ /* 0x000f280000300a00 */
[----:B------:R-:W4:Y:S04]  /*b240*/  LDL.LU.64 R98, [R1+0x8] ;  /* 0x0000080001627983 */ /* 0x000f280000300a00 */
[----:B0-----:R-:W4:Y:S04]  /*b250*/  LDL.LU.64 R100, [R1+0x10] ;  /* 0x0000100001647983 */ /* 0x001f280000300a00 */
[----:B-1----:R-:W4:Y:S04]  /*b260*/  LDL.LU.64 R102, [R1+0x18] ;  /* 0x0000180001667983 */ /* 0x002f280000300a00 */
[----:B--2---:R-:W2:Y:S04]  /*b270*/  LDL.LU.64 R104, [R1+0x20] ;  /* 0x0000200001687983 */ /* 0x004ea80000300a00 */
[----:B---3--:R-:W2:Y:S04]  /*b280*/  LDL.LU.64 R106, [R1+0x28] ;  /* 0x00002800016a7983 */ /* 0x008ea80000300a00 */
[----:B----4-:R-:W2:Y:S04]  /*b290*/  LDL.LU.64 R108, [R1+0x30] ;  /* 0x00003000016c7983 */ /* 0x010ea80000300a00 */
[----:B------:R-:W2:Y:S04]  /*b2a0*/  LDL.LU.64 R110, [R1+0x38] ;  /* 0x00003800016e7983 */ /* 0x000ea80000300a00 */
        /* <DEDUP_REMOVED lines=39> */
[----:B------:R-:W2:Y:S01]  /*b520*/  LDL.LU.64 R190, [R1+0x178] ;  /* 0x0001780001be7983 */ /* 0x000ea20000300a00 */
[----:B------:R-:W-:Y:S01]  /*b530*/  UIADD3 UR20, UR29, 0x402, URZ ;  /* 0x000004021d147890 */ /* 0x000fe2000fffe03f */
[----:B------:R-:W-:Y:S01]  /*b540*/  IMAD.MOV.U32 R195, RZ, RZ, R197 ;  /* 0x000000ffffc37224 */ /* 0x000fe200078e00c5 */
[----:B------:R-:W-:Y:S01]  /*b550*/  UMOV UR21, 0x40000040 ;  /* 0x4000004000157882 */ /* 0x000fe20000000000 */
        /* <DEDUP_REMOVED lines=17> */
[----:B------:R-:W-:Y:S02]  /*b670*/  IMAD.MOV.U32 R207, RZ, RZ, R209 ;  /* 0x000000ffffcf7224 */ /* 0x000fe400078e00d1 */
[----:B------:R-:W-:-:S02]  /*b680*/  IMAD.MOV.U32 R208, RZ, RZ, R210 ;  /* 0x000000ffffd07224 */ /* 0x000fc400078e00d2 */
[----:B------:R-:W-:Y:S02]  /*b690*/  IMAD.MOV.U32 R209, RZ, RZ, R211 ;  /* 0x000000ffffd17224 */ /* 0x000fe400078e00d3 */
[----:B------:R-:W-:Y:S02]  /*b6a0*/  IMAD.MOV.U32 R210, RZ, RZ, R212 ;  /* 0x000000ffffd27224 */ /* 0x000fe400078e00d4 */
[----:B------:R-:W-:Y:S02]  /*b6b0*/  IMAD.MOV.U32 R211, RZ, RZ, R213 ;  /* 0x000000ffffd37224 */ /* 0x000fe400078e00d5 */
        /* <DEDUP_REMOVED lines=24> */
[----:B------:R-:W-:Y:S01]  /*b840*/  IMAD.MOV.U32 R44, RZ, RZ, R215 ;  /* 0x000000ffff2c7224 */ /* 0x000fe200078e00d7 */
[----:B--2---:R-:W-:-:S06]  /*b850*/  WARPGROUP.ARRIVE ;  /* 0x00000000000079c5 */ /* 0x004fcc0000000000 */
[----:B------:R-:W-:Y:S03]  /*b860*/  QGMMA.64x192x32.F32.E4M3.E4M3 R96, gdesc[UR20], R96, gsb0 ;  /* 0x02e00000146079f3 */ /* 0x000fe60008000860 */
[----:B------:R-:W-:Y:S02]  /*b870*/  WARPGROUP.DEPBAR.LE gsb0, 0x0 ;  /* 0x00008000000079c5 */ /* 0x000fe40000010000 */
[----:B------:R-:W-:Y:S01]  /*b880*/  STL.64 [R1], R96 ;  /* 0x0000006001007387 */ /* 0x000fe20000100a00 */
[----:B------:R-:W-:Y:S02]  /*b890*/  IMAD.MOV.U32 R12, RZ, RZ, R190 ;  /* 0x000000ffff0c7224 */ /* 0x000fe400078e00be */
[----:B------:R-:W-:Y:S01]  /*b8a0*/  IMAD.MOV.U32 R11, RZ, RZ, R191 ;  /* 0x000000ffff0b7224 */ /* 0x000fe200078e00bf */
        /* <DEDUP_REMOVED lines=55> */
[----:B------:R-:W4:Y:S04]  /*bc20*/  LDL.LU R45, [R1+0x654] ;  /* 0x00065400012d7983 */ /* 0x000f280000300800 */
        /* <DEDUP_REMOVED lines=32> */
[----:B------:R-:W4:Y:S01]  /*be30*/  LDL.LU R78, [R1+0x6d8] ;  /* 0x0006d800014e7983 */ /* 0x000f220000300800 */
[----:B------:R-:W-:-:S02]  /*be40*/  IMAD.MOV.U32 R79, RZ, RZ, R235 ;  /* 0x000000ffff4f7224 */ /* 0x000fc400078e00eb */
[----:B------:R-:W-:Y:S01]  /*be50*/  IMAD.MOV.U32 R80, RZ, RZ, R234 ;  /* 0x000000ffff507224 */ /* 0x000fe200078e00ea */
[----:B0-----:R-:W4:Y:S01]  /*be60*/  LDL.LU.64 R120, [R1+0x480] ;  /* 0x0004800001787983 */ /* 0x001f220000300a00 */
[----:B------:R-:W-:Y:S02]  /*be70*/  IMAD.MOV.U32 R81, RZ, RZ, R233 ;  /* 0x000000ffff517224 */ /* 0x000fe400078e00e9 */
[----:B------:R-:W-:Y:S01]  /*be80*/  IMAD.MOV.U32 R82, RZ, RZ, R232 ;  /* 0x000000ffff527224 */ /* 0x000fe200078e00e8 */
[----:B-1----:R-:W4:Y:S01]  /*be90*/  LDL.LU.64 R122, [R1+0x488] ;  /* 0x00048800017a7983 */ /* 0x002f220000300a00 */
[----:B------:R-:W-:Y:S02]  /*bea0*/  IMAD.MOV.U32 R83, RZ, RZ, R231 ;  /* 0x000000ffff537224 */ /* 0x000fe400078e00e7 */
[----:B------:R-:W-:Y:S01]  /*beb0*/  IMAD.MOV.U32 R84, RZ, RZ, R230 ;  /* 0x000000ffff547224 */ /* 0x000fe200078e00e6 */
[----:B--2---:R-:W2:Y:S01]  /*bec0*/  LDL.LU.64 R124, [R1+0x490] ;  /* 0x00049000017c7983 */ /* 0x004ea20000300a00 */
[----:B------:R-:W-:-:S02]  /*bed0*/  IMAD.MOV.U32 R85, RZ, RZ, R229 ;  /* 0x000000ffff557224 */ /* 0x000fc400078e00e5 */
[----:B------:R-:W-:Y:S01]  /*bee0*/  IMAD.MOV.U32 R86, RZ, RZ, R228 ;  /* 0x000000ffff567224 */ /* 0x000fe200078e00e4 */
[----:B---3--:R-:W2:Y:S01]  /*bef0*/  LDL.LU.64 R126, [R1+0x498] ;  /* 0x00049800017e7983 */ /* 0x008ea20000300a00 */
[----:B------:R-:W-:Y:S02]  /*bf00*/  IMAD.MOV.U32 R87, RZ, RZ, R227 ;  /* 0x000000ffff577224 */ /* 0x000fe400078e00e3 */
[----:B------:R-:W-:Y:S01]  /*bf10*/  IMAD.MOV.U32 R88, RZ, RZ, R226 ;  /* 0x000000ffff587224 */ /* 0x000fe200078e00e2 */
[----:B----4-:R-:W2:Y:S01]  /*bf20*/  LDL.LU.64 R128, [R1+0x4a0] ;  /* 0x0004a00001807983 */ /* 0x010ea20000300a00 */
[----:B------:R-:W-:Y:S02]  /*bf30*/  IMAD.MOV.U32 R89, RZ, RZ, R225 ;  /* 0x000000ffff597224 */ /* 0x000fe400078e00e1 */
[----:B------:R-:W-:Y:S01]  /*bf40*/  IMAD.MOV.U32 R90, RZ, RZ, R224 ;  /* 0x000000ffff5a7224 */ /* 0x000fe200078e00e0 */
[----:B------:R-:W2:Y:S01]  /*bf50*/  LDL.LU.64 R130, [R1+0x4a8] ;  /* 0x0004a80001827983 */ /* 0x000ea20000300a00 */
[----:B------:R-:W-:-:S02]  /*bf60*/  IMAD.MOV.U32 R91, RZ, RZ, R223 ;  /* 0x000000ffff5b7224 */ /* 0x000fc400078e00df */
[----:B------:R-:W-:Y:S01]  /*bf70*/  IMAD.MOV.U32 R92, RZ, RZ, R222 ;  /* 0x000000ffff5c7224 */ /* 0x000fe200078e00de */
[----:B------:R-:W2:Y:S01]  /*bf80*/  LDL.LU.64 R132, [R1+0x4b0] ;  /* 0x0004b00001847983 */ /* 0x000ea20000300a00 */
[----:B------:R-:W-:Y:S02]  /*bf90*/  IMAD.MOV.U32 R93, RZ, RZ, R221 ;  /* 0x000000ffff5d7224 */ /* 0x000fe400078e00dd */
[----:B------:R-:W-:Y:S01]  /*bfa0*/  IMAD.MOV.U32 R94, RZ, RZ, R220 ;  /* 0x000000ffff5e7224 */ /* 0x000fe200078e00dc */
[----:B------:R-:W2:Y:S01]  /*bfb0*/  LDL.LU.64 R134, [R1+0x4b8] ;  /* 0x0004b80001867983 */ /* 0x000ea20000300a00 */
        /* <DEDUP_REMOVED lines=36> */
[----:B------:R-:W-:-:S03]  /*c200*/  IMAD.MOV.U32 R119, RZ, RZ, R0 ;  /* 0x000000ffff777224 */ /* 0x000fc600078e0000 */
        /* <DEDUP_REMOVED lines=28> */
[----:B------:R-:W-:Y:S01]  /*c3d0*/  UMOV UR16, UR20 ;  /* 0x0000001400107c82 */ /* 0x000fe20008000000 */
[----:B------:R-:W-:Y:S01]  /*c3e0*/  UMOV UR17, UR21 ;  /* 0x0000001500117c82 */ /* 0x000fe20008000000 */
[----:B------:R-:W-:-:S06]  /*c3f0*/  WARPGROUP.ARRIVE ;  /* 0x00000000000079c5 */ /* 0x000fcc0000000000 */
[----:B------:R-:W-:Y:S01]  /*c400*/  QGMMA.64x192x32.F32.E4M3.E4M3 R24, gdesc[UR16], R24, gsb0 ;  /* 0x02e00000101879f3 */ /* 0x000fe20008000818 */
[----:B------:R-:W-:Y:S01]  /*c410*/  UIADD3 UR16, UR29, 0x802, URZ ;  /* 0x000008021d107890 */ /* 0x000fe2000fffe03f */
        /* <DEDUP_REMOVED lines=9> */
[----:B------:R-:W-:-:S02]  /*c4b0*/  WARPGROUP.DEPBAR.LE gsb0, 0x0 ;  /* 0x00008000000079c5 */ /* 0x000fc40000010000 */
[----:B--2---:R-:W-:-:S06]  /*c4c0*/  WARPGROUP.ARRIVE ;  /* 0x00000000000079c5 */ /* 0x004fcc0000000000 */
[----:B------:R-:W-:Y:S01]  /*c4d0*/  QGMMA.64x192x32.F32.E4M3.E4M3 R120, gdesc[UR16], R120, gsb0 ;  /* 0x02e00000107879f3 */ /* 0x000fe20008000878 */
        /* <DEDUP_REMOVED lines=48> */
[----:B0-----:R-:W2:Y:S04]  /*c7e0*/  LDL.LU.64 R118, [R1+0x1fe0] ;  /* 0x001fe00001767983 */ /* 0x001ea80000300a00 */
        /* <DEDUP_REMOVED lines=87> */
[----:B------:R-:W-:Y:S01]  /*cd60*/  STL.64 [R1+0x538], R166 ;  /* 0x000538a601007387 */ /* 0x000fe20000100a00 */
[----:B------:R-:W-:-:S03]  /*cd70*/  IMAD.MOV.U32 R2, RZ, RZ, R214 ;  /* 0x000000ffff027224 */ /* 0x000fc600078e00d6 */
[----:B------:R-:W-:Y:S01]  /*cd80*/  STL.64 [R1+0x540], R168 ;  /* 0x000540a801007387 */ /* 0x000fe20000100a00 */
[----:B------:R-:W-:-:S03]  /*cd90*/  IMAD.MOV.U32 R0, RZ, RZ, R215 ;  /* 0x000000ffff007224 */ /* 0x000fc600078e00d7 */
[----:B------:R-:W-:Y:S01]  /*cda0*/  STL.64 [R1+0x548], R170 ;  /* 0x000548aa01007387 */ /* 0x000fe20000100a00 */
[----:B------:R-:W-:-:S03]  /*cdb0*/  IMAD.MOV.U32 R4, RZ, RZ, R212 ;  /* 0x000000ffff047224 */ /* 0x000fc600078e00d4 */
[----:B------:R-:W-:Y:S01]  /*cdc0*/  STL.64 [R1+0x550], R172 ;  /* 0x000550ac01007387 */ /* 0x000fe20000100a00 */
[----:B------:R-:W-:-:S03]  /*cdd0*/  IMAD.MOV.U32 R3, RZ, RZ, R213 ;  /* 0x000000ffff037224 */ /* 0x000fc600078e00d5 */
[----:B------:R0:W-:Y:S01]  /*cde0*/  STL [R1+0x558], R174 ;  /* 0x000558ae01007387 */ /* 0x0001e20000100800 */
[----:B------:R-:W-:Y:S02]  /*cdf0*/  IMAD.MOV.U32 R6, RZ, RZ, R210 ;  /* 0x000000ffff067224 */ /* 0x000fe400078e00d2 */
[----:B------:R-:W-:Y:S01]  /*ce00*/  IMAD.MOV.U32 R5, RZ, RZ, R211 ;  /* 0x000000ffff057224 */ /* 0x000fe200078e00d3 */
[----:B------:R-:W3:Y:S01]  /*ce10*/  LDL.LU.64 R214, [R1+0x1e60] ;  /* 0x001e600001d67983 */ /* 0x000ee20000300a00 */
[----:B------:R-:W-:Y:S02]  /*ce20*/  IMAD.MOV.U32 R8, RZ, RZ, R208 ;  /* 0x000000ffff087224 */ /* 0x000fe400078e00d0 */
[----:B------:R-:W-:Y:S01]  /*ce30*/  IMAD.MOV.U32 R7, RZ, RZ, R209 ;  /* 0x000000ffff077224 */ /* 0x000fe200078e00d1 */
[----:B------:R-:W3:Y:S01]  /*ce40*/  LDL.LU.64 R212, [R1+0x1e58] ;  /* 0x001e580001d47983 */ /* 0x000ee20000300a00 */
[----:B------:R-:W-:Y:S02]  /*ce50*/  IMAD.MOV.U32 R10, RZ, RZ, R206 ;  /* 0x000000ffff0a7224 */ /* 0x000fe400078e00ce */
[----:B------:R-:W-:Y:S01]  /*ce60*/  IMAD.MOV.U32 R9, RZ, RZ, R207 ;  /* 0x000000ffff097224 */ /* 0x000fe200078e00cf */
[----:B------:R-:W3:Y:S01]  /*ce70*/  LDL.LU.64 R210, [R1+0x1e50] ;  /* 0x001e500001d27983 */ /* 0x000ee20000300a00 */
[----:B------:R-:W-:-:S02]  /*ce80*/  IMAD.MOV.U32 R14, RZ, RZ, R204 ;  /* 0x000000ffff0e7224 */ /* 0x000fc400078e00cc */
        /* <DEDUP_REMOVED lines=44> */
[----:B------:R-:W-:-:S03]  /*d150*/  IMAD.MOV.U32 R235, RZ, RZ, R175 ;  /* 0x000000ffffeb7224 */ /* 0x000fc600078e00af */
[----:B------:R-:W3:Y:S04]  /*d160*/  LDL.LU.64 R178, [R1+0x1dd0] ;  /* 0x001dd00001b27983 */ /* 0x000ee80000300a00 */
[----:B------:R-:W3:Y:S04]  /*d170*/  LDL.LU.64 R176, [R1+0x1dc8] ;  /* 0x001dc80001b07983 */ /* 0x000ee80000300a00 */
[----:B0-----:R-:W3:Y:S04]  /*d180*/  LDL.LU.64 R174, [R1+0x1dc0] ;  /* 0x001dc00001ae7983 */ /* 0x001ee80000300a00 */
[----:B------:R-:W3:Y:S04]  /*d190*/  LDL.LU.64 R172, [R1+0x1db8] ;  /* 0x001db80001ac7983 */ /* 0x000ee80000300a00 */
        /* <DEDUP_REMOVED lines=25> */
[----:B------:R-:W3:Y:S01]  /*d330*/  LDL.LU.64 R120, [R1+0x1ce8] ;  /* 0x001ce80001787983 */ /* 0x000ee20000300a00 */
[----:B------:R-:W-:Y:S01]  /*d340*/  UMOV UR20, UR16 ;  /* 0x0000001000147c82 */ /* 0x000fe20008000000 */
[----:B------:R-:W-:-:S02]  /*d350*/  UMOV UR21, UR17 ;  /* 0x0000001100157c82 */ /* 0x000fc40008000000 */
        /* <DEDUP_REMOVED lines=18> */
[----:B------:R-:W-:Y:S01]  /*d480*/  QGMMA.64x192x32.F32.E4M3.E4M3 R120, gdesc[UR20], R120, gsb0 ;  /* 0x02e00000147879f3 */ /* 0x000fe20008000878 */
[----:B------:R-:W-:Y:S01]  /*d490*/  UIADD3 UR20, UR29, 0xc02, URZ ;  /* 0x00000c021d147890 */ /* 0x000fe2000fffe03f */
[----:B------:R-:W-:Y:S01]  /*d4a0*/  UMOV UR21, 0x40000040 ;  /* 0x4000004000157882 */ /* 0x000fe20000000000 */
[----:B------:R-:W-:Y:S02]  /*d4b0*/  WARPGROUP.DEPBAR.LE gsb0, 0x0 ;  /* 0x00008000000079c5 */ /* 0x000fe40000010000 */
[----:B--2---:R-:W-:-:S15]  /*d4c0*/  WARPGROUP.ARRIVE ;  /* 0x00000000000079c5 */ /* 0x004fde0000000000 */
        /* <DEDUP_REMOVED lines=61> */
[----:B------:R-:W-:Y:S01]  /*d8a0*/  STL.64 [R1+0x1c40], R126 ;  /* 0x001c407e01007387 */ /* 0x000fe20000100a00 */
        /* <DEDUP_REMOVED lines=257> */
[----:B--2---:R-:W-:Y:S01]  /*e8c0*/  WARPGROUP.ARRIVE ;  /* 0x00000000000079c5 */ /* 0x004fe20000000000 */
[----:B------:R-:W-:Y:S01]  /*e8d0*/  UMOV UR16, UR20 ;  /* 0x0000001400107c82 */ /* 0x000fe20008000000 */
[----:B------:R-:W-:-:S04]  /*e8e0*/  UMOV UR17, UR21 ;  /* 0x0000001500117c82 */ /* 0x000fc80008000000 */
[----:B------:R-:W-:Y:S01]  /*e8f0*/  QGMMA.64x192x32.F32.E4M3.E4M3 R24, gdesc[UR16], R24, gsb0 ;  /* 0x02e00000101879f3 */ /* 0x000fe20008000818 */
[----:B------:R-:W-:Y:S02]  /*e900*/  UIADD3 UR16, UR29, 0x4, URZ ;  /* 0x000000041d107890 */ /* 0x000fe4000fffe03f */
[----:B------:R-:W-:Y:S01]  /*e910*/  UIADD3 UR18, UR30, 0x4, URZ ;  /* 0x000000041e127890 */ /* 0x000fe2000fffe03f */
[----:B------:R-:W-:Y:S01]  /*e920*/  UMOV UR17, 0x40000040 ;  /* 0x4000004000117882 */ /* 0x000fe20000000000 */
        /* <DEDUP_REMOVED lines=13> */
[----:B------:R2:W-:Y:S01]  /*ea00*/  STL.64 [R1+0x310], R28 ;  /* 0x0003101c01007387 */ /* 0x0005e20000100a00 */
[----:B---3--:R-:W-:-:S06]  /*ea10*/  WARPGROUP.ARRIVE ;  /* 0x00000000000079c5 */ /* 0x008fcc0000000000 */
[----:B------:R-:W-:Y:S01]  /*ea20*/  QGMMA.64x192x32.F32.E4M3.E4M3 R120, gdesc[UR16], R120, gsb0 ;  /* 0x02e00000107879f3 */ /* 0x000fe20008000878 */
        /* <DEDUP_REMOVED lines=167> */
[----:B------:R-:W3:Y:S04]  /*f4a0*/  LDL.LU R120, [R1] ;  /* 0x0000000001787983 */ /* 0x000ee80000300800 */
        /* <DEDUP_REMOVED lines=94> */
[----:B--2---:R-:W-:Y:S01]  /*fa90*/  WARPGROUP.ARRIVE ;  /* 0x00000000000079c5 */ /* 0x004fe20000000000 */
[----:B------:R-:W-:Y:S01]  /*faa0*/  UMOV UR20, UR16 ;  /* 0x0000001000147c82 */ /* 0x000fe20008000000 */
[----:B------:R-:W-:Y:S01]  /*fab0*/  UMOV UR21, UR17 ;  /* 0x0000001100157c82 */ /* 0x000fe20008000000 */
[----:B------:R-:W-:-:S05]  /*fac0*/  UMOV UR23, 0x40000040 ;  /* 0x4000004000177882 */ /* 0x000fca0000000000 */
[----:B------:R-:W-:Y:S01]  /*fad0*/  QGMMA.64x192x32.F32.E4M3.E4M3 R24, gdesc[UR20], R24, gsb0 ;  /* 0x02e00000141879f3 */ /* 0x000fe20008000818 */
[----:B------:R-:W-:Y:S02]  /*fae0*/  IMAD.MOV.U32 R214, RZ, RZ, R12 ;  /* 0x000000ffffd67224 */ /* 0x000fe400078e000c */
[----:B------:R-:W-:Y:S01]  /*faf0*/  IMAD.MOV.U32 R215, RZ, RZ, R11 ;  /* 0x000000ffffd77224 */ /* 0x000fe200078e000b */
[----:B------:R-:W-:Y:S01]  /*fb00*/  UIADD3 UR20, UR29, 0x404, URZ ;  /* 0x000004041d147890 */ /* 0x000fe2000fffe03f */
[----:B------:R-:W-:Y:S01]  /*fb10*/  UMOV UR21, 0x40000040 ;  /* 0x4000004000157882 */ /* 0x000fe20000000000 */
        /* <DEDUP_REMOVED lines=10> */
[----:B------:R-:W-:Y:S01]  /*fbc0*/  STL.64 [R1+0x1a0], R32 ;  /* 0x0001a02001007387 */ /* 0x000fe20000100a00 */
[----:B---3--:R-:W-:-:S06]  /*fbd0*/  WARPGROUP.ARRIVE ;  /* 0x00000000000079c5 */ /* 0x008fcc0000000000 */
[----:B------:R-:W-:Y:S01]  /*fbe0*/  QGMMA.64x192x32.F32.E4M3.E4M3 R120, gdesc[UR20], R120, gsb0 ;  /* 0x02e00000147879f3 */ /* 0x000fe20008000878 */
        /* <DEDUP_REMOVED lines=42> */
[----:B0-----:R-:W4:Y:S04]  /*fe90*/  LDL.LU.64 R42, [R1+0x1ce0] ;  /* 0x001ce000012a7983 */ /* 0x001f280000300a00 */
[----:B------:R-:W4:Y:S04]  /*fea0*/  LDL.LU.64 R40, [R1+0x1cd8] ;  /* 0x001cd80001287983 */ /* 0x000f280000300a00 */
        /* <DEDUP_REMOVED lines=29> */
[----:B------:R0:W-:Y:S04]  /*10080*/  STL.64 [R1], R120 ;  /* 0x0000007801007387 */ /* 0x0001e80000100a00 */
        /* <DEDUP_REMOVED lines=56> */
[----:B-1----:R-:W4:Y:S04]  /*10410*/  LDL.LU R44, [R1+0x600] ;  /* 0x00060000012c7983 */ /* 0x002f280000300800 */
[----:B------:R-:W4:Y:S04]  /*10420*/  LDL.LU R45, [R1+0x604] ;  /* 0x00060400012d7983 */ /* 0x000f280000300800 */
[----:B--2---:R-:W2:Y:S04]  /*10430*/  LDL.LU R46, [R1+0x608] ;  /* 0x00060800012e7983 */ /* 0x004ea80000300800 */
[----:B------:R-:W2:Y:S04]  /*10440*/  LDL.LU R47, [R1+0x60c] ;  /* 0x00060c00012f7983 */ /* 0x000ea80000300800 */
[----:B---3--:R-:W2:Y:S04]  /*10450*/  LDL.LU R48, [R1+0x610] ;  /* 0x0006100001307983 */ /* 0x008ea80000300800 */
[----:B------:R-:W2:Y:S04]  /*10460*/  LDL.LU R49, [R1+0x614] ;  /* 0x0006140001317983 */ /* 0x000ea80000300800 */
[----:B----4-:R-:W2:Y:S04]  /*10470*/  LDL.LU R50, [R1+0x618] ;  /* 0x0006180001327983 */ /* 0x010ea80000300800 */
        /* <DEDUP_REMOVED lines=62> */
[----:B------:R-:W2:Y:S01]  /*10860*/  LDL.LU R113, [R1+0x714] ;  /* 0x0007140001717983 */ /* 0x000ea20000300800 */
[----:B------:R-:W-:-:S03]  /*10870*/  IMAD.MOV.U32 R12, RZ, RZ, R118 ;  /* 0x000000ffff0c7224 */ /* 0x000fc600078e0076 */
[----:B------:R-:W2:Y:S01]  /*10880*/  LDL.LU R114, [R1+0x718] ;  /* 0x0007180001727983 */ /* 0x000ea20000300800 */
[----:B------:R-:W-:-:S03]  /*10890*/  IMAD.MOV.U32 R11, RZ, RZ, R119 ;  /* 0x000000ffff0b7224 */ /* 0x000fc600078e0077 */
[----:B------:R-:W2:Y:S04]  /*108a0*/  LDL.LU R115, [R1+0x71c] ;  /* 0x00071c0001737983 */ /* 0x000ea80000300800 */
[----:B------:R-:W2:Y:S04]  /*108b0*/  LDL.LU R116, [R1+0x720] ;  /* 0x0007200001747983 */ /* 0x000ea80000300800 */
[----:B------:R-:W2:Y:S04]  /*108c0*/  LDL.LU R117, [R1+0x724] ;  /* 0x0007240001757983 */ /* 0x000ea80000300800 */
[----:B------:R-:W2:Y:S04]  /*108d0*/  LDL.LU R118, [R1+0x728] ;  /* 0x0007280001767983 */ /* 0x000ea80000300800 */
[----:B------:R-:W2:Y:S04]  /*108e0*/  LDL.LU R119, [R1+0x72c] ;  /* 0x00072c0001777983 */ /* 0x000ea80000300800 */
        /* <DEDUP_REMOVED lines=75> */
[----:B------:R-:W-:Y:S01]  /*10da0*/  UMOV UR16, UR20 ;  /* 0x0000001400107c82 */ /* 0x000fe20008000000 */
[----:B------:R-:W-:Y:S01]  /*10db0*/  UMOV UR17, UR21 ;  /* 0x0000001500117c82 */ /* 0x000fe20008000000 */
[----:B--2---:R-:W-:-:S06]  /*10dc0*/  WARPGROUP.ARRIVE ;  /* 0x00000000000079c5 */ /* 0x004fcc0000000000 */
[----:B------:R-:W-:Y:S01]  /*10dd0*/  QGMMA.64x192x32.F32.E4M3.E4M3 R44, gdesc[UR16], R44, gsb0 ;  /* 0x02e00000102c79f3 */ /* 0x000fe2000800082c */
        /* <DEDUP_REMOVED lines=52> */
[----:B---3--:R-:W-:-:S06]  /*11120*/  WARPGROUP.ARRIVE ;  /* 0x00000000000079c5 */ /* 0x008fcc0000000000 */
        /* <DEDUP_REMOVED lines=219> */
[----:B--2---:R-:W-:-:S06]  /*11ee0*/  WARPGROUP.ARRIVE ;  /* 0x00000000000079c5 */ /* 0x004fcc0000000000 */
[----:B------:R-:W-:Y:S03]  /*11ef0*/  QGMMA.64x192x32.F32.E4M3.E4M3 R120, gdesc[UR20], R120, gsb0 ;  /* 0x02e00000147879f3 */ /* 0x000fe60008000878 */
[----:B------:R-:W-:Y:S02]  /*11f00*/  WARPGROUP.DEPBAR.LE gsb0, 0x0 ;  /* 0x00008000000079c5 */ /* 0x000fe40000010000 */
        /* <DEDUP_REMOVED lines=113> */
[----:B---3--:R-:W-:Y:S01]  /*12620*/  WARPGROUP.ARRIVE ;  /* 0x00000000000079c5 */ /* 0x008fe20000000000 */
[----:B------:R-:W-:-:S07]  /*12630*/  UMOV UR21, 0x40000040 ;  /* 0x4000004000157882 */ /* 0x000fce0000000000 */
[----:B------:R-:W-:Y:S01]  /*12640*/  QGMMA.64x192x32.F32.E4M3.E4M3 R24, gdesc[UR20], R24, gsb0 ;  /* 0x02e00000141879f3 */ /* 0x000fe20008000818 */
[----:B------:R-:W-:Y:S01]  /*12650*/  UMOV UR16, UR20 ;  /* 0x0000001400107c82 */ /* 0x000fe20008000000 */
[----:B------:R-:W-:Y:S01]  /*12660*/  UMOV UR17, UR21 ;  /* 0x0000001500117c82 */ /* 0x000fe20008000000 */
[----:B------:R-:W-:Y:S02]  /*12670*/  WARPGROUP.DEPBAR.LE gsb0, 0x0 ;  /* 0x00008000000079c5 */ /* 0x000fe40000010000 */
[----:B------:R0:W-:Y:S04]  /*12680*/  STL [R1+0x16c0], R65 ;  /* 0x0016c04101007387 */ /* 0x0001e80000100800 */
[----:B------:R1:W-:Y:S04]  /*12690*/  STL [R1+0x16bc], R66 ;  /* 0x0016bc4201007387 */ /* 0x0003e80000100800 */
[----:B------:R3:W-:Y:S04]  /*126a0*/  STL [R1+0x16b8], R67 ;  /* 0x0016b84301007387 */ /* 0x0007e80000100800 */
[----:B------:R4:W-:Y:S01]  /*126b0*/  STL [R1+0x16b4], R68 ;  /* 0x0016b44401007387 */ /* 0x0009e20000100800 */
[----:B--2---:R-:W-:-:S06]  /*126c0*/  WARPGROUP.ARRIVE ;  /* 0x00000000000079c5 */ /* 0x004fcc0000000000 */
[----:B------:R-:W-:Y:S01]  /*126d0*/  QGMMA.64x192x32.F32.E4M3.E4M3 R120, gdesc[UR16], R120, gsb0 ;  /* 0x02e00000107879f3 */ /* 0x000fe20008000878 */
[----:B------:R2:W-:Y:S04]  /*126e0*/  STL [R1+0x16b0], R69 ;  /* 0x0016b04501007387 */ /* 0x0005e80000100800 */
        /* <DEDUP_REMOVED lines=64> */
[----:B------:R-:W-:Y:S01]  /*12af0*/  STL [R1+0xc30], RZ ;  /* 0x000c30ff01007387 */ /* 0x000fe20000100800 */
[----:B0-----:R-:W-:-:S03]  /*12b00*/  IMAD.MOV.U32 R65, RZ, RZ, R120 ;  /* 0x000000ffff417224 */ /* 0x001fc600078e0078 */
[----:B------:R-:W-:Y:S01]  /*12b10*/  STL [R1+0xc2c], RZ ;  /* 0x000c2cff01007387 */ /* 0x000fe20000100800 */
[----:B-1----:R-:W-:-:S03]  /*12b20*/  IMAD.MOV.U32 R66, RZ, RZ, R121 ;  /* 0x000000ffff427224 */ /* 0x002fc600078e0079 */
[----:B------:R-:W-:Y:S01]  /*12b30*/  STL [R1+0xc28], RZ ;  /* 0x000c28ff01007387 */ /* 0x000fe20000100800 */
[----:B---3--:R-:W-:-:S03]  /*12b40*/  IMAD.MOV.U32 R67, RZ, RZ, R122 ;  /* 0x000000ffff437224 */ /* 0x008fc600078e007a */
[----:B------:R-:W-:Y:S01]  /*12b50*/  STL [R1+0xc24], RZ ;  /* 0x000c24ff01007387 */ /* 0x000fe20000100800 */
[----:B----4-:R-:W-:-:S03]  /*12b60*/  IMAD.MOV.U32 R68, RZ, RZ, R123 ;  /* 0x000000ffff447224 */ /* 0x010fc600078e007b */
[----:B------:R-:W3:Y:S01]  /*12b70*/  LDL.LU R120, [R1+0x780] ;  /* 0x0007800001787983 */ /* 0x000ee20000300800 */
[----:B--2---:R-:W-:-:S03]  /*12b80*/  IMAD.MOV.U32 R69, RZ, RZ, R124 ;  /* 0x000000ffff457224 */ /* 0x004fc600078e007c */
[----:B------:R-:W3:Y:S01]  /*12b90*/  LDL.LU R121, [R1+0x784] ;  /* 0x0007840001797983 */ /* 0x000ee20000300800 */
[----:B------:R-:W-:-:S03]  /*12ba0*/  IMAD.MOV.U32 R70, RZ, RZ, R125 ;  /* 0x000000ffff467224 */ /* 0x000fc600078e007d */
        /* <DEDUP_REMOVED lines=180> */
[----:B------:R-:W3:Y:S04]  /*136f0*/  LDL.LU R212, [R1+0x8f0] ;  /* 0x0008f00001d47983 */ /* 0x000ee80000300800 */
[----:B------:R-:W3:Y:S04]  /*13700*/  LDL.LU R213, [R1+0x8f4] ;  /* 0x0008f40001d57983 */ /* 0x000ee80000300800 */
[----:B------:R-:W3:Y:S04]  /*13710*/  LDL.LU R214, [R1+0x8f8] ;  /* 0x0008f80001d67983 */ /* 0x000ee80000300800 */
[----:B------:R-:W3:Y:S01]  /*13720*/  LDL.LU R215, [R1+0x8fc] ;  /* 0x0008fc0001d77983 */ /* 0x000ee20000300800 */
[----:B------:R-:W-:-:S02]  /*13730*/  UIADD3 UR16, UR29, 0x6, URZ ;  /* 0x000000061d107890 */ /* 0x000fc4000fffe03f */
[----:B------:R-:W-:Y:S01]  /*13740*/  UIADD3 UR18, UR30, 0x6, URZ ;  /* 0x000000061e127890 */ /* 0x000fe2000fffe03f */
[----:B------:R-:W-:Y:S01]  /*13750*/  UMOV UR17, 0x40000040 ;  /* 0x4000004000117882 */ /* 0x000fe20000000000 */
[----:B------:R-:W-:Y:S01]  /*13760*/  UMOV UR19, 0x40000040 ;  /* 0x4000004000137882 */ /* 0x000fe20000000000 */
        /* <DEDUP_REMOVED lines=123> */
[----:B0-----:R-:W4:Y:S04]  /*13f20*/  LDL.LU R24, [R1+0x180] ;  /* 0x0001800001187983 */ /* 0x001f280000300800 */
        /* <DEDUP_REMOVED lines=93> */
[----:B-1----:R-:W4:Y:S04]  /*14500*/  LDL.LU.64 R120, [R1] ;  /* 0x0000000001787983 */ /* 0x002f280000300a00 */
        /* <DEDUP_REMOVED lines=47> */
[----:B------:R-:W-:-:S02]  /*14800*/  IMAD.MOV.U32 R118, RZ, RZ, R12 ;  /* 0x000000ffff767224 */ /* 0x000fc400078e000c */
[----:B------:R-:W-:Y:S01]  /*14810*/  IMAD.MOV.U32 R119, RZ, RZ, R11 ;  /* 0x000000ffff777224 */ /* 0x000fe200078e000b */
[----:B------:R-:W-:Y:S01]  /*14820*/  UIADD3 UR22, UR30, 0x606, URZ ;  /* 0x000006061e167890 */ /* 0x000fe2000fffe03f */
[----:B------:R-:W-:Y:S01]  /*14830*/  UMOV UR20, UR16 ;  /* 0x0000001000147c82 */ /* 0x000fe20008000000 */
[----:B------:R-:W-:Y:S01]  /*14840*/  UMOV UR21, UR17 ;  /* 0x0000001100157c82 */ /* 0x000fe20008000000 */
[----:B------:R-:W-:Y:S02]  /*14850*/  UMOV UR23, 0x40000040 ;  /* 0x4000004000177882 */ /* 0x000fe40000000000 */
        /* <DEDUP_REMOVED lines=322> */
[----:B------:R-:W-:-:S03]  /*15c80*/  IMAD.MOV.U32 R12, RZ, RZ, R214 ;  /* 0x000000ffff0c7224 */ /* 0x000fc600078e00d6 */
[----:B------:R-:W3:Y:S01]  /*15c90*/  LDL.LU R210, [R1+0x5e8] ;  /* 0x0005e80001d27983 */ /* 0x000ee20000300800 */
[----:B------:R-:W-:-:S03]  /*15ca0*/  IMAD.MOV.U32 R11, RZ, RZ, R215 ;  /* 0x000000ffff0b7224 */ /* 0x000fc600078e00d7 */
        /* <DEDUP_REMOVED lines=71> */
[----:B------:R-:W3:Y:S04]  /*16120*/  LDL.LU.64 R116, [R1+0x19b8] ;  /* 0x0019b80001747983 */ /* 0x000ee80000300a00 */
[----:B------:R-:W4:Y:S04]  /*16130*/  LDL.LU.64 R114, [R1+0x19b0] ;  /* 0x0019b00001727983 */ /* 0x000f280000300a00 */
[----:B------:R-:W2:Y:S04]  /*16140*/  LDL.LU.64 R112, [R1+0x19a8] ;  /* 0x0019a80001707983 */ /* 0x000ea80000300a00 */
        /* <DEDUP_REMOVED lines=156> */
[----:B------:R-:W4:Y:S01]  /*16b10*/  LDL.LU.64 R120, [R1+0x16c8] ;  /* 0x0016c80001787983 */ /* 0x000f220000300a00 */
        /* <DEDUP_REMOVED lines=19> */
[----:B----4-:R-:W-:-:S06]  /*16c50*/  WARPGROUP.ARRIVE ;  /* 0x00000000000079c5 */ /* 0x010fcc0000000000 */
        /* <DEDUP_REMOVED lines=44> */
[----:B------:R-:W-:Y:S01]  /*16f20*/  STL [R1+0xa8c], RZ ;  /* 0x000a8cff01007387 */ /* 0x000fe20000100800 */
[----:B--2---:R-:W-:-:S03]  /*16f30*/  IMAD.MOV.U32 R140, RZ, RZ, R65 ;  /* 0x000000ffff8c7224 */ /* 0x004fc600078e0041 */
[----:B------:R-:W-:Y:S01]  /*16f40*/  STL [R1+0xa88], RZ ;  /* 0x000a88ff01007387 */ /* 0x000fe20000100800 */
[----:B------:R-:W-:-:S03]  /*16f50*/  IMAD.MOV.U32 R141, RZ, RZ, R66 ;  /* 0x000000ffff8d7224 */ /* 0x000fc600078e0042 */
[----:B------:R-:W-:Y:S01]  /*16f60*/  STL [R1+0xa84], RZ ;  /* 0x000a84ff01007387 */ /* 0x000fe20000100800 */
[----:B------:R-:W-:-:S03]  /*16f70*/  IMAD.MOV.U32 R142, RZ, RZ, R67 ;  /* 0x000000ffff8e7224 */ /* 0x000fc600078e0043 */
[----:B------:R-:W-:Y:S01]  /*16f80*/  STL [R1+0xa80], RZ ;  /* 0x000a80ff01007387 */ /* 0x000fe20000100800 */
[----:B---3--:R-:W-:-:S03]  /*16f90*/  IMAD.MOV.U32 R143, RZ, RZ, R68 ;  /* 0x000000ffff8f7224 */ /* 0x008fc600078e0044 */
[----:B------:R-:W-:Y:S01]  /*16fa0*/  STL [R1+0xa7c], RZ ;  /* 0x000a7cff01007387 */ /* 0x000fe20000100800 */
[----:B------:R-:W-:-:S03]  /*16fb0*/  IMAD.MOV.U32 R144, RZ, RZ, R69 ;  /* 0x000000ffff907224 */ /* 0x000fc600078e0045 */
[----:B------:R-:W2:Y:S01]  /*16fc0*/  LDL.LU R65, [R1+0x16c0] ;  /* 0x0016c00001417983 */ /* 0x000ea20000300800 */
        /* <DEDUP_REMOVED lines=103> */
[----:B------:R-:W2:Y:S01]  /*17640*/  LDL.LU R119, [R1+0x15e8] ;  /* 0x0015e80001777983 */ /* 0x000ea20000300800 */
[----:B------:R-:W-:Y:S01]  /*17650*/  UIADD3 UR20, UR29, 0xc06, URZ ;  /* 0x00000c061d147890 */ /* 0x000fe2000fffe03f */
[----:B------:R-:W-:Y:S01]  /*17660*/  UMOV UR21, 0x40000040 ;  /* 0x4000004000157882 */ /* 0x000fe20000000000 */
        /* <DEDUP_REMOVED lines=20> */
[----:B------:R-:W-:Y:S01]  /*177b0*/  IMAD.MOV.U32 R204, RZ, RZ, R0 ;  /* 0x000000ffffcc7224 */ /* 0x000fe200078e0000 */
[----:B------:R-:W-:Y:S01]  /*177c0*/  UMOV UR16, UR20 ;  /* 0x0000001400107c82 */ /* 0x000fe20008000000 */
[----:B------:R-:W-:Y:S01]  /*177d0*/  IMAD.MOV.U32 R225, RZ, RZ, R23 ;  /* 0x000000ffffe17224 */ /* 0x000fe200078e0017 */
[----:B------:R-:W-:Y:S01]  /*177e0*/  UMOV UR17, UR21 ;  /* 0x0000001500117c82 */ /* 0x000fe20008000000 */
[----:B------:R-:W-:Y:S01]  /*177f0*/  IMAD.MOV.U32 R226, RZ, RZ, R22 ;  /* 0x000000ffffe27224 */ /* 0x000fe200078e0016 */
[----:B------:R0:W5:Y:S01]  /*17800*/  LDL.LU R10, [R1+0x15e4] ;  /* 0x0015e400010a7983 */ /* 0x0001620000300800 */
[----:B------:R-:W-:Y:S02]  /*17810*/  IMAD.MOV.U32 R227, RZ, RZ, R21 ;  /* 0x000000ffffe37224 */ /* 0x000fe400078e0015 */
[----:B------:R-:W-:Y:S01]  /*17820*/  IMAD.MOV.U32 R228, RZ, RZ, R20 ;  /* 0x000000ffffe47224 */ /* 0x000fe200078e0014 */
[----:B------:R0:W5:Y:S01]  /*17830*/  LDL.LU R9, [R1+0x15e0] ;  /* 0x0015e00001097983 */ /* 0x0001620000300800 */
[----:B------:R-:W-:-:S02]  /*17840*/  IMAD.MOV.U32 R229, RZ, RZ, R19 ;  /* 0x000000ffffe57224 */ /* 0x000fc400078e0013 */
[----:B------:R-:W-:Y:S01]  /*17850*/  IMAD.MOV.U32 R230, RZ, RZ, R18 ;  /* 0x000000ffffe67224 */ /* 0x000fe200078e0012 */
[----:B------:R0:W5:Y:S01]  /*17860*/  LDL.LU R8, [R1+0x15dc] ;  /* 0x0015dc0001087983 */ /* 0x0001620000300800 */
[----:B------:R-:W-:Y:S02]  /*17870*/  IMAD.MOV.U32 R231, RZ, RZ, R17 ;  /* 0x000000ffffe77224 */ /* 0x000fe400078e0011 */
[----:B------:R-:W-:Y:S01]  /*17880*/  IMAD.MOV.U32 R232, RZ, RZ, R16 ;  /* 0x000000ffffe87224 */ /* 0x000fe200078e0010 */
[----:B------:R0:W5:Y:S01]  /*17890*/  LDL.LU R7, [R1+0x15d8] ;  /* 0x0015d80001077983 */ /* 0x0001620000300800 */
[----:B------:R-:W-:Y:S02]  /*178a0*/  IMAD.MOV.U32 R233, RZ, RZ, R15 ;  /* 0x000000ffffe97224 */ /* 0x000fe400078e000f */
[----:B------:R-:W-:Y:S01]  /*178b0*/  IMAD.MOV.U32 R234, RZ, RZ, R14 ;  /* 0x000000ffffea7224 */ /* 0x000fe200078e000e */
[----:B------:R0:W5:Y:S01]  /*178c0*/  LDL.LU R6, [R1+0x15d4] ;  /* 0x0015d40001067983 */ /* 0x0001620000300800 */
[----:B------:R-:W-:-:S03]  /*178d0*/  IMAD.MOV.U32 R235, RZ, RZ, R13 ;  /* 0x000000ffffeb7224 */ /* 0x000fc600078e000d */
[----:B------:R0:W5:Y:S04]  /*178e0*/  LDL.LU R5, [R1+0x15d0] ;  /* 0x0015d00001057983 */ /* 0x0001680000300800 */
[----:B------:R0:W5:Y:S04]  /*178f0*/  LDL.LU R4, [R1+0x15cc] ;  /* 0x0015cc0001047983 */ /* 0x0001680000300800 */
[----:B------:R0:W5:Y:S04]  /*17900*/  LDL.LU R3, [R1+0x15c8] ;  /* 0x0015c80001037983 */ /* 0x0001680000300800 */
[----:B------:R0:W5:Y:S04]  /*17910*/  LDL.LU R2, [R1+0x15c4] ;  /* 0x0015c40001027983 */ /* 0x0001680000300800 */
[----:B------:R0:W5:Y:S01]  /*17920*/  LDL.LU R0, [R1+0x15c0] ;  /* 0x0015c00001007983 */ /* 0x0001620000300800 */
[----:B--2---:R-:W-:-:S06]  /*17930*/  WARPGROUP.ARRIVE ;  /* 0x00000000000079c5 */ /* 0x004fcc0000000000 */
[----:B------:R-:W-:Y:S01]  /*17940*/  QGMMA.64x192x32.F32.E4M3.E4M3 R24, gdesc[UR20], R24, gsb0 ;  /* 0x02e00000141879f3 */ /* 0x000fe20008000818 */
        /* <DEDUP_REMOVED lines=16> */
[----:B------:R-:W-:-:S06]  /*17a50*/  WARPGROUP.ARRIVE ;  /* 0x00000000000079c5 */ /* 0x000fcc0000000000 */
[----:B------:R-:W-:Y:S01]  /*17a60*/  QGMMA.64x192x32.F32.E4M3.E4M3 R140, gdesc[UR16], R140, gsb0 ;  /* 0x02e00000108c79f3 */ /* 0x000fe2000800088c */
[----:B------:R-:W-:Y:S01]  /*17a70*/  STL [R1+0xa3c], RZ ;  /* 0x000a3cff01007387 */ /* 0x000fe20000100800 */
[----:B------:R-:W-:-:S03]  /*17a80*/  ULDC UR16, c[0x0][0x50c] ;  /* 0x0001430000107ab9 */ /* 0x000fc60000000800 */
        /* <DEDUP_REMOVED lines=8> */
[----:B------:R-:W-:-:S04]  /*17b10*/  UISETP.NE.AND UP0, UPT, UR16, 0x4, UPT ;  /* 0x000000041000788c */ /* 0x000fc8000bf05270 */
[----:B------:R-:W-:Y:S01]  /*17b20*/  USEL UR16, URZ, 0x1, UP0 ;  /* 0x000000013f107887 */ /* 0x000fe20008000000 */
        /* <DEDUP_REMOVED lines=49> */
[----:B-1----:R0:W5:Y:S04]  /*17e40*/  LDL.LU.64 R214, [R1+0x15b8] ;  /* 0x0015b80001d67983 */ /* 0x0021680000300a00 */
[----:B------:R0:W5:Y:S04]  /*17e50*/  LDL.LU.64 R212, [R1+0x15b0] ;  /* 0x0015b00001d47983 */ /* 0x0001680000300a00 */
        /* <DEDUP_REMOVED lines=107> */
[----:B------:R-:W-:-:S02]  /*18510*/  ISETP.NE.AND P0, PT, RZ, UR16, PT ;  /* 0x00000010ff007c0c */ /* 0x000fc4000bf05270 */
[----:B------:R-:W-:Y:S02]  /*18520*/  CS2R R236, SRZ ;  /* 0x0000000000ec7805 */ /* 0x000fe4000001ff00 */
[----:B--2---:R-:W-:Y:S02]  /*18530*/  CS2R R234, SRZ ;  /* 0x0000000000ea7805 */ /* 0x004fe4000001ff00 */
[----:B------:R-:W-:Y:S02]  /*18540*/  CS2R R232, SRZ ;  /* 0x0000000000e87805 */ /* 0x000fe4000001ff00 */
[----:B------:R-:W-:Y:S02]  /*18550*/  CS2R R230, SRZ ;  /* 0x0000000000e67805 */ /* 0x000fe4000001ff00 */
[----:B------:R-:W-:Y:S02]  /*18560*/  CS2R R228, SRZ ;  /* 0x0000000000e47805 */ /* 0x000fe4000001ff00 */
[----:B------:R-:W-:-:S02]  /*18570*/  CS2R R226, SRZ ;  /* 0x0000000000e27805 */ /* 0x000fc4000001ff00 */
[----:B------:R-:W-:Y:S02]  /*18580*/  CS2R R224, SRZ ;  /* 0x0000000000e07805 */ /* 0x000fe4000001ff00 */
[----:B------:R-:W-:Y:S02]  /*18590*/  CS2R R222, SRZ ;  /* 0x0000000000de7805 */ /* 0x000fe4000001ff00 */
[----:B------:R-:W-:Y:S02]  /*185a0*/  CS2R R220, SRZ ;  /* 0x0000000000dc7805 */ /* 0x000fe4000001ff00 */
[----:B------:R-:W-:Y:S02]  /*185b0*/  CS2R R218, SRZ ;  /* 0x0000000000da7805 */ /* 0x000fe4000001ff00 */
[----:B------:R-:W-:Y:S02]  /*185c0*/  CS2R R216, SRZ ;  /* 0x0000000000d87805 */ /* 0x000fe4000001ff00 */
[----:B------:R-:W-:-:S02]  /*185d0*/  CS2R R22, SRZ ;  /* 0x0000000000167805 */ /* 0x000fc4000001ff00 */
[----:B------:R-:W-:Y:S02]  /*185e0*/  CS2R R20, SRZ ;  /* 0x0000000000147805 */ /* 0x000fe4000001ff00 */
[----:B------:R-:W-:Y:S02]  /*185f0*/  CS2R R18, SRZ ;  /* 0x0000000000127805 */ /* 0x000fe4000001ff00 */
[----:B------:R-:W-:Y:S02]  /*18600*/  CS2R R16, SRZ ;  /* 0x0000000000107805 */ /* 0x000fe4000001ff00 */
[----:B------:R-:W-:Y:S01]  /*18610*/  CS2R R14, SRZ ;  /* 0x00000000000e7805 */ /* 0x000fe2000001ff00 */
[----:B------:R-:W-:Y:S01]  /*18620*/  IMAD.MOV.U32 R13, RZ, RZ, RZ ;  /* 0x000000ffff0d7224 */ /* 0x000fe200078e00ff */
[----:B0-----:R-:W-:Y:S06]  /*18630*/  @!P0 BRA `(.L_x_18) ;  /* 0x0000008400748947 */ /* 0x001fec0003800000 */
[----:B------:R-:W2:Y:S04]  /*18640*/  LDL R13, [R1+0x780] ;  /* 0x00078000010d7983 */ /* 0x000ea80000100800 */
[----:B------:R-:W3:Y:S04]  /*18650*/  LDL R14, [R1+0x784] ;  /* 0x00078400010e7983 */ /* 0x000ee80000100800 */
[----:B------:R-:W4:Y:S04]  /*18660*/  LDL R15, [R1+0x788] ;  /* 0x00078800010f7983 */ /* 0x000f280000100800 */
        /* <DEDUP_REMOVED lines=28> */
[----:B------:R0:W-:Y:S04]  /*18830*/  STL [R1+0x1508], R99 ;  /* 0x0015086301007387 */ /* 0x0001e80000100800 */
[----:B0-----:R-:W4:Y:S04]  /*18840*/  LDL R99, [R1+0x83c] ;  /* 0x00083c0001637983 */ /* 0x001f280000100800 */
        /* <DEDUP_REMOVED lines=31> */
[----:B0-----:R-:W4:Y:S01]  /*18a40*/  LDL R115, [R1+0x7fc] ;  /* 0x0007fc0001737983 */ /* 0x001f220000100800 */
[----:B------:R-:W-:-:S01]  /*18a50*/  FADD R12, RZ, R12 ;  /* 0x0000000cff0c7221 */ /* 0x000fc20000000000 */
[----:B------:R-:W-:Y:S01]  /*18a60*/  FADD R11, RZ, R11 ;  /* 0x0000000bff0b7221 */ /* 0x000fe20000000000 */
[----:B--2---:R-:W-:-:S01]  /*18a70*/  FADD R13, RZ, R13 ;  /* 0x0000000dff0d7221 */ /* 0x004fc20000000000 */
[----:B------:R-:W-:Y:S01]  /*18a80*/  STL [R1+0x14c4], R116 ;  /* 0x0014c47401007387 */ /* 0x000fe20000100800 */
[----:B---3--:R-:W-:-:S01]  /*18a90*/  FADD R14, RZ, R14 ;  /* 0x0000000eff0e7221 */ /* 0x008fc20000000000 */
[----:B----4-:R-:W-:Y:S01]  /*18aa0*/  FADD R15, RZ, R15 ;  /* 0x0000000fff0f7221 */ /* 0x010fe20000000000 */
[----:B------:R-:W-:-:S01]  /*18ab0*/  FADD R16, RZ, R16 ;  /* 0x00000010ff107221 */ /* 0x000fc20000000000 */
[----:B------:R-:W-:Y:S01]  /*18ac0*/  STL [R1+0x14c0], R117 ;  /* 0x0014c07501007387 */ /* 0x000fe20000100800 */
[----:B------:R-:W-:-:S01]  /*18ad0*/  FADD R17, RZ, R17 ;  /* 0x00000011ff117221 */ /* 0x000fc20000000000 */
[----:B------:R-:W-:Y:S01]  /*18ae0*/  FADD R18, RZ, R18 ;  /* 0x00000012ff127221 */ /* 0x000fe20000000000 */
        /* <DEDUP_REMOVED lines=9> */
[----:B-----5:R-:W-:Y:S01]  /*18b80*/  STL [R1+0x14b4], R10 ;  /* 0x0014b40a01007387 */ /* 0x020fe20000100800 */
        /* <DEDUP_REMOVED lines=13> */
[----:B------:R-:W-:-:S02]  /*18c60*/  FADD R228, RZ, R228 ;  /* 0x000000e4ffe47221 */ /* 0x000fc40000000000 */
[----:B------:R-:W-:Y:S01]  /*18c70*/  STL [R1+0x14a4], R6 ;  /* 0x0014a40601007387 */ /* 0x000fe20000100800 */
[----:B------:R-:W-:-:S03]  /*18c80*/  FADD R229, RZ, R229 ;  /* 0x000000e5ffe57221 */ /* 0x000fc60000000000 */
        /* <DEDUP_REMOVED lines=8> */
[----:B------:R0:W-:Y:S01]  /*18d10*/  STL [R1+0x1490], R0 ;  /* 0x0014900001007387 */ /* 0x0001e20000100800 */
[----:B------:R-:W-:-:S01]  /*18d20*/  FADD R234, RZ, R234 ;  /* 0x000000eaffea7221 */ /* 0x000fc20000000000 */
[----:B------:R-:W-:Y:S01]  /*18d30*/  UMOV UR6, URZ ;  /* 0x0000003f00067c82 */ /* 0x000fe20008000000 */
[----:B------:R-:W-:-:S01]  /*18d40*/  FADD R235, RZ, R235 ;  /* 0x000000ebffeb7221 */ /* 0x000fc20000000000 */
[----:B0-----:R-:W-:Y:S01]  /*18d50*/  FADD R0, RZ, R111 ;  /* 0x0000006fff007221 */ /* 0x001fe20000000000 */
[----:B------:R-:W-:-:S01]  /*18d60*/  FADD R3, RZ, R112 ;  /* 0x00000070ff037221 */ /* 0x000fc20000000000 */
[----:B------:R-:W-:-:S05]  /*18d70*/  FADD R2, RZ, R113 ;  /* 0x00000071ff027221 */ /* 0x000fca0000000000 */
[----:B------:R0:W-:Y:S04]  /*18d80*/  STL [R1+0x900], R2 ;  /* 0x0009000201007387 */ /* 0x0001e80000100800 */
[----:B------:R1:W-:Y:S04]  /*18d90*/  STL [R1+0x904], R3 ;  /* 0x0009040301007387 */ /* 0x0003e80000100800 */
[----:B------:R2:W-:Y:S01]  /*18da0*/  STL [R1+0x908], R0 ;  /* 0x0009080001007387 */ /* 0x0005e20000100800 */
[----:B------:R-:W-:-:S01]  /*18db0*/  FADD R237, RZ, R114 ;  /* 0x00000072ffed7221 */ /* 0x000fc20000000000 */
[----:B0-----:R-:W-:Y:S01]  /*18dc0*/  FADD R2, RZ, R110 ;  /* 0x0000006eff027221 */ /* 0x001fe20000000000 */
[----:B-1----:R-:W-:-:S04]  /*18dd0*/  FADD R3, RZ, R109 ;  /* 0x0000006dff037221 */ /* 0x002fc80000000000 */
[----:B------:R0:W-:Y:S01]  /*18de0*/  STL [R1+0x90c], R2 ;  /* 0x00090c0201007387 */ /* 0x0001e20000100800 */
[----:B--2---:R-:W-:-:S03]  /*18df0*/  FADD R0, RZ, R108 ;  /* 0x0000006cff007221 */ /* 0x004fc60000000000 */
        /* <DEDUP_REMOVED lines=9> */
[----:B0-----:R-:W-:-:S01]  /*18e90*/  FADD R2, RZ, R104 ;  /* 0x00000068ff027221 */ /* 0x001fc20000000000 */
        /* <DEDUP_REMOVED lines=8> */
[----:B--2---:R-:W-:-:S03]  /*18f20*/  IMAD.MOV.U32 R0, RZ, RZ, R99 ;  /* 0x000000ffff007224 */ /* 0x004fc600078e0063 */
[----:B0-----:R-:W2:Y:S04]  /*18f30*/  LDL R2, [R1+0x840] ;  /* 0x0008400001027983 */ /* 0x001ea80000100800 */
[----:B------:R0:W-:Y:S04]  /*18f40*/  STL [R1+0x934], R3 ;  /* 0x0009340301007387 */ /* 0x0001e80000100800 */
[----:B------:R-:W3:Y:S04]  /*18f50*/  LDL R4, [R1+0x848] ;  /* 0x0008480001047983 */ /* 0x000ee80000100800 */
[----:B------:R-:W4:Y:S04]  /*18f60*/  LDL R5, [R1+0x84c] ;  /* 0x00084c0001057983 */ /* 0x000f280000100800 */
[----:B0-----:R-:W3:Y:S04]  /*18f70*/  LDL R3, [R1+0x844] ;  /* 0x0008440001037983 */ /* 0x001ee80000100800 */
        /* <DEDUP_REMOVED lines=25> */
[----:B------:R-:W4:Y:S01]  /*19110*/  LDL R99, [R1+0x8b4] ;  /* 0x0008b40001637983 */ /* 0x000f220000100800 */
[----:B------:R-:W-:-:S05]  /*19120*/  FADD R0, RZ, R0 ;  /* 0x00000000ff007221 */ /* 0x000fca0000000000 */
[----:B------:R2:W-:Y:S02]  /*19130*/  STL [R1+0x938], R0 ;  /* 0x0009380001007387 */ /* 0x0005e40000100800 */
[----:B--2---:R-:W-:-:S05]  /*19140*/  FADD R0, RZ, R2 ;  /* 0x00000002ff007221 */ /* 0x004fca0000000000 */
[----:B------:R4:W-:Y:S01]  /*19150*/  STL [R1+0x93c], R0 ;  /* 0x00093c0001007387 */ /* 0x0009e20000100800 */
[----:B---3--:R-:W-:-:S01]  /*19160*/  FADD R2, RZ, R3 ;  /* 0x00000003ff027221 */ /* 0x008fc20000000000 */
[----:B------:R-:W-:Y:S01]  /*19170*/  FADD R3, RZ, R4 ;  /* 0x00000004ff037221 */ /* 0x000fe20000000000 */
[----:B----4-:R-:W-:-:S03]  /*19180*/  FADD R0, RZ, R5 ;  /* 0x00000005ff007221 */ /* 0x010fc60000000000 */
[----:B------:R0:W-:Y:S04]  /*19190*/  STL [R1+0x940], R2 ;  /* 0x0009400201007387 */ /* 0x0001e80000100800 */
        /* <DEDUP_REMOVED lines=51> */
[----:B-1----:R-:W-:Y:S02]  /*194d0*/  FADD R3, RZ, R99 ;  /* 0x00000063ff037221 */ /* 0x002fe40000000000 */
[----:B--2---:R-:W2:Y:S04]  /*194e0*/  LDL R0, [R1+0x8b8] ;  /* 0x0008b80001007983 */ /* 0x004ea80000100800 */
[----:B------:R0:W-:Y:S04]  /*194f0*/  STL [R1+0x9ac], R2 ;  /* 0x0009ac0201007387 */ /* 0x0001e80000100800 */
[----:B0-----:R-:W3:Y:S04]  /*19500*/  LDL R2, [R1+0x8bc] ;  /* 0x0008bc0001027983 */ /* 0x001ee80000100800 */
[----:B------:R0:W-:Y:S04]  /*19510*/  STL [R1+0x9b0], R3 ;  /* 0x0009b00301007387 */ /* 0x0001e80000100800 */
[----:B------:R-:W4:Y:S04]  /*19520*/  LDL R4, [R1+0x8c4] ;  /* 0x0008c40001047983 */ /* 0x000f280000100800 */
[----:B------:R-:W4:Y:S04]  /*19530*/  LDL R5, [R1+0x8c8] ;  /* 0x0008c80001057983 */ /* 0x000f280000100800 */
[----:B0-----:R-:W4:Y:S04]  /*19540*/  LDL R3, [R1+0x8c0] ;  /* 0x0008c00001037983 */ /* 0x001f280000100800 */
        /* <DEDUP_REMOVED lines=26> */
[----:B--2---:R-:W-:-:S05]  /*196f0*/  FADD R0, RZ, R0 ;  /* 0x00000000ff007221 */ /* 0x004fca0000000000 */
[----:B------:R3:W-:Y:S02]  /*19700*/  STL [R1+0x9b4], R0 ;  /* 0x0009b40001007387 */ /* 0x0007e40000100800 */
[----:B---3--:R-:W-:-:S05]  /*19710*/  FADD R0, RZ, R2 ;  /* 0x00000002ff007221 */ /* 0x008fca0000000000 */
[----:B------:R0:W-:Y:S01]  /*19720*/  STL [R1+0x9b8], R0 ;  /* 0x0009b80001007387 */ /* 0x0001e20000100800 */
[----:B----4-:R-:W-:-:S01]  /*19730*/  FADD R2, RZ, R3 ;  /* 0x00000003ff027221 */ /* 0x010fc20000000000 */
[----:B------:R-:W-:Y:S01]  /*19740*/  FADD R3, RZ, R4 ;  /* 0x00000004ff037221 */ /* 0x000fe20000000000 */
[----:B0-----:R-:W-:-:S03]  /*19750*/  FADD R0, RZ, R5 ;  /* 0x00000005ff007221 */ /* 0x001fc60000000000 */
        /* <DEDUP_REMOVED lines=1108> */
[----:B------:R-:W4:Y:S01]  /*1dca0*/  LDL R99, [R1] ;  /* 0x0000000001637983 */ /* 0x000f220000100800 */
        /* <DEDUP_REMOVED lines=191> */
[----:B0-----:R-:W-:Y:S01]  /*1e8a0*/  FADD R0, RZ, R4 ;  /* 0x00000004ff007221 */ /* 0x001fe20000000000 */
[----:B------:R-:W-:-:S03]  /*1e8b0*/  FADD R3, RZ, R5 ;  /* 0x00000005ff037221 */ /* 0x000fc60000000000 */
[----:B------:R0:W-:Y:S04]  /*1e8c0*/  STL [R1+0x1084], R2 ;  /* 0x0010840201007387 */ /* 0x0001e80000100800 */
[----:B------:R1:W-:Y:S01]  /*1e8d0*/  STL [R1+0x1088], R0 ;  /* 0x0010880001007387 */ /* 0x0003e20000100800 */
[----:B0-----:R-:W-:-:S03]  /*1e8e0*/  FADD R2, RZ, R6 ;  /* 0x00000006ff027221 */ /* 0x001fc60000000000 */
[----:B------:R0:W-:Y:S01]  /*1e8f0*/  STL [R1+0x108c], R3 ;  /* 0x00108c0301007387 */ /* 0x0001e20000100800 */
[----:B-1----:R-:W-:-:S03]  /*1e900*/  FADD R0, RZ, R7 ;  /* 0x00000007ff007221 */ /* 0x002fc60000000000 */
        /* <DEDUP_REMOVED lines=48> */
[----:B------:R-:W2:Y:S04]  /*1ec10*/  LDL R99, [R1+0xfc] ;  /* 0x0000fc0001637983 */ /* 0x000ea80000100800 */
[----:B------:R1:W-:Y:S04]  /*1ec20*/  STL [R1+0x10f0], R2 ;  /* 0x0010f00201007387 */ /* 0x0003e80000100800 */
[----:B------:R-:W3:Y:S04]  /*1ec30*/  LDL R100, [R1+0x100] ;  /* 0x0001000001647983 */ /* 0x000ee80000100800 */
[----:B------:R4:W-:Y:S04]  /*1ec40*/  STL [R1+0x10f4], R0 ;  /* 0x0010f40001007387 */ /* 0x0009e80000100800 */
[----:B------:R-:W3:Y:S04]  /*1ec50*/  LDL R101, [R1+0x104] ;  /* 0x0001040001657983 */ /* 0x000ee80000100800 */
        /* <DEDUP_REMOVED lines=25> */
[----:B0-----:R-:W3:Y:S04]  /*1edf0*/  LDL R3, [R1+0x16c] ;  /* 0x00016c0001037983 */ /* 0x001ee80000100800 */
[----:B-1----:R-:W3:Y:S04]  /*1ee00*/  LDL R2, [R1+0x170] ;  /* 0x0001700001027983 */ /* 0x002ee80000100800 */
[----:B----4-:R-:W4:Y:S01]  /*1ee10*/  LDL R0, [R1+0x174] ;  /* 0x0001740001007983 */ /* 0x010f220000100800 */
[----:B--2---:R-:W-:-:S05]  /*1ee20*/  FADD R99, RZ, R99 ;  /* 0x00000063ff637221 */ /* 0x004fca0000000000 */
[----:B------:R0:W-:Y:S01]  /*1ee30*/  STL [R1+0x10f8], R99 ;  /* 0x0010f86301007387 */ /* 0x0001e20000100800 */
[----:B---3--:R-:W-:-:S03]  /*1ee40*/  FADD R100, RZ, R100 ;  /* 0x00000064ff647221 */ /* 0x008fc60000000000 */
[----:B0-----:R-:W2:Y:S01]  /*1ee50*/  LDL.LU R99, [R1+0x1508] ;  /* 0x0015080001637983 */ /* 0x001ea20000300800 */
[----:B------:R-:W-:-:S03]  /*1ee60*/  FADD R101, RZ, R101 ;  /* 0x00000065ff657221 */ /* 0x000fc60000000000 */
[----:B------:R0:W-:Y:S01]  /*1ee70*/  STL [R1+0x10fc], R100 ;  /* 0x0010fc6401007387 */ /* 0x0001e20000100800 */
[----:B------:R-:W-:-:S01]  /*1ee80*/  FADD R102, RZ, R102 ;  /* 0x00000066ff667221 */ /* 0x000fc20000000000 */
[----:B------:R-:W-:Y:S02]  /*1ee90*/  FADD R103, RZ, R103 ;  /* 0x00000067ff677221 */ /* 0x000fe40000000000 */
[----:B0-----:R-:W3:Y:S01]  /*1eea0*/  LDL.LU R100, [R1+0x1504] ;  /* 0x0015040001647983 */ /* 0x001ee20000300800 */
[----:B------:R-:W-:-:S03]  /*1eeb0*/  FADD R104, RZ, R104 ;  /* 0x00000068ff687221 */ /* 0x000fc60000000000 */
[----:B------:R0:W-:Y:S01]  /*1eec0*/  STL [R1+0x1100], R101 ;  /* 0x0011006501007387 */ /* 0x0001e20000100800 */
[----:B------:R-:W-:-:S01]  /*1eed0*/  FADD R105, RZ, R105 ;  /* 0x00000069ff697221 */ /* 0x000fc20000000000 */
[----:B------:R-:W-:Y:S02]  /*1eee0*/  FADD R106, RZ, R106 ;  /* 0x0000006aff6a7221 */ /* 0x000fe40000000000 */
[----:B0-----:R-:W3:Y:S04]  /*1eef0*/  LDL.LU R101, [R1+0x1500] ;  /* 0x0015000001657983 */ /* 0x001ee80000300800 */
[----:B------:R0:W-:Y:S01]  /*1ef00*/  STL [R1+0x1104], R102 ;  /* 0x0011046601007387 */ /* 0x0001e20000100800 */
[----:B------:R-:W-:-:S01]  /*1ef10*/  FADD R107, RZ, R107 ;  /* 0x0000006bff6b7221 */ /* 0x000fc20000000000 */
[----:B------:R-:W-:-:S02]  /*1ef20*/  FADD R108, RZ, R108 ;  /* 0x0000006cff6c7221 */ /* 0x000fc40000000000 */
[----:B0-----:R-:W3:Y:S04]  /*1ef30*/  LDL.LU R102, [R1+0x14fc] ;  /* 0x0014fc0001667983 */ /* 0x001ee80000300800 */
[----:B------:R0:W-:Y:S01]  /*1ef40*/  STL [R1+0x1108], R103 ;  /* 0x0011086701007387 */ /* 0x0001e20000100800 */
[----:B------:R-:W-:-:S01]  /*1ef50*/  FADD R109, RZ, R109 ;  /* 0x0000006dff6d7221 */ /* 0x000fc20000000000 */
[----:B------:R-:W-:Y:S02]  /*1ef60*/  FADD R110, RZ, R110 ;  /* 0x0000006eff6e7221 */ /* 0x000fe40000000000 */
[----:B0-----:R-:W3:Y:S04]  /*1ef70*/  LDL.LU R103, [R1+0x14f8] ;  /* 0x0014f80001677983 */ /* 0x001ee80000300800 */
[----:B------:R0:W-:Y:S01]  /*1ef80*/  STL [R1+0x110c], R104 ;  /* 0x00110c6801007387 */ /* 0x0001e20000100800 */
[----:B------:R-:W-:-:S03]  /*1ef90*/  FADD R111, RZ, R111 ;  /* 0x0000006fff6f7221 */ /* 0x000fc60000000000 */
        /* <DEDUP_REMOVED lines=48> */
[----:B0-----:R0:W5:Y:S04]  /*1f2a0*/  LDL.LU R10, [R1+0x14b4] ;  /* 0x0014b400010a7983 */ /* 0x0011680000300800 */
[----:B------:R1:W-:Y:S01]  /*1f2b0*/  STL [R1+0x1150], R9 ;  /* 0x0011500901007387 */ /* 0x0003e20000100800 */
[----:B------:R-:W-:-:S03]  /*1f2c0*/  FADD R2, RZ, R2 ;  /* 0x00000002ff027221 */ /* 0x000fc60000000000 */
[----:B-1----:R0:W5:Y:S04]  /*1f2d0*/  LDL.LU R9, [R1+0x14b0] ;  /* 0x0014b00001097983 */ /* 0x0021680000300800 */
[----:B------:R1:W-:Y:S01]  /*1f2e0*/  STL [R1+0x1154], R8 ;  /* 0x0011540801007387 */ /* 0x0003e20000100800 */
[----:B----4-:R-:W-:-:S03]  /*1f2f0*/  FADD R0, RZ, R0 ;  /* 0x00000000ff007221 */ /* 0x010fc60000000000 */
[----:B-1----:R0:W5:Y:S04]  /*1f300*/  LDL.LU R8, [R1+0x14ac] ;  /* 0x0014ac0001087983 */ /* 0x0021680000300800 */
[----:B------:R1:W-:Y:S04]  /*1f310*/  STL [R1+0x1158], R7 ;  /* 0x0011580701007387 */ /* 0x0003e80000100800 */
        /* <DEDUP_REMOVED lines=14> */
[----:B------:R4:W-:Y:S01]  /*1f400*/  STL [R1+0x1178], R11 ;  /* 0x0011780b01007387 */ /* 0x0009e20000100800 */
[----:B-1----:R-:W-:-:S01]  /*1f410*/  FADD R12, RZ, R120 ;  /* 0x00000078ff0c7221 */ /* 0x002fc20000000000 */
[----:B----4-:R-:W-:-:S04]  /*1f420*/  FADD R11, RZ, R121 ;  /* 0x00000079ff0b7221 */ /* 0x010fc80000000000 */
        /* <DEDUP_REMOVED lines=339> */
[----:B--2---:R-:W-:-:S04]  /*20960*/  FADD R11, RZ, R99 ;  /* 0x00000063ff0b7221 */ /* 0x004fc80000000000 */
[----:B------:R3:W-:Y:S04]  /*20970*/  STL [R1+0x1424], R12 ;  /* 0x0014240c01007387 */ /* 0x0007e80000100800 */
[----:B------:R1:W-:Y:S01]  /*20980*/  STL [R1+0x1428], R11 ;  /* 0x0014280b01007387 */ /* 0x0003e20000100800 */
[----:B---3--:R-:W-:-:S01]  /*20990*/  FADD R12, RZ, R100 ;  /* 0x00000064ff0c7221 */ /* 0x008fc20000000000 */
[----:B-1----:R-:W-:-:S04]  /*209a0*/  FADD R11, RZ, R101 ;  /* 0x00000065ff0b7221 */ /* 0x002fc80000000000 */
[----:B------:R1:W-:Y:S04]  /*209b0*/  STL [R1+0x142c], R12 ;  /* 0x00142c0c01007387 */ /* 0x0003e80000100800 */
[----:B------:R2:W-:Y:S01]  /*209c0*/  STL [R1+0x1430], R11 ;  /* 0x0014300b01007387 */ /* 0x0005e20000100800 */
[----:B-1----:R-:W-:-:S01]  /*209d0*/  FADD R12, RZ, R102 ;  /* 0x00000066ff0c7221 */ /* 0x002fc20000000000 */
[----:B--2---:R-:W-:-:S04]  /*209e0*/  FADD R11, RZ, R103 ;  /* 0x00000067ff0b7221 */ /* 0x004fc80000000000 */
        /* <DEDUP_REMOVED lines=33> */
[----:B------:R0:W-:Y:S02]  /*20c00*/  STL [R1+0x1478], R11 ;  /* 0x0014780b01007387 */ /* 0x0001e40000100800 */
.L_x_18:
[----:B------:R-:W-:-:S04]  /*20c10*/  UIADD3 UR32, UR5, 0x1, URZ ;  /* 0x0000000105207890 */ /* 0x000fc8000fffe03f */
[----:B------:R-:W-:-:S04]  /*20c20*/  UISETP.NE.AND UP0, UPT, UR32, 0x2, UPT ;  /* 0x000000022000788c */ /* 0x000fc8000bf05270 */
[----:B------:R-:W-:Y:S02]  /*20c30*/  USEL UR17, URZ, 0x1, UP0 ;  /* 0x000000013f117887 */ /* 0x000fe40008000000 */
[----:B------:R-:W-:Y:S02]  /*20c40*/  USEL UR32, UR32, URZ, UP0 ;  /* 0x0000003f20207287 */ /* 0x000fe40008000000 */
[----:B------:R-:W-:-:S06]  /*20c50*/  ULOP3.LUT UR17, UR4, UR17, URZ, 0x3c, !UPT ;  /* 0x0000001104117292 */ /* 0x000fcc000f8e3c3f */
[----:B0-----:R-:W-:Y:S01]  /*20c60*/  IMAD.U32 R11, RZ, RZ, UR17 ;  /* 0x00000011ff0b7e24 */ /* 0x001fe2000f8e00ff */
[----:B------:R-:W-:-:S06]  /*20c70*/  UMOV UR17, 0x1 ;  /* 0x0000000100117882 */ /* 0x000fcc0000000000 */
.L_x_13:
[----:B------:R-:W-:-:S04]  /*20c80*/  UISETP.LT.AND UP0, UPT, UR25, 0x1, UPT ;  /* 0x000000011900788c */ /* 0x000fc8000bf01270 */
[----:B------:R-:W-:-:S04]  /*20c90*/  USEL UR18, UR25, 0x1, UP0 ;  /* 0x0000000119127887 */ /* 0x000fc80008000000 */
[----:B------:R-:W-:-:S04]  /*20ca0*/  UIADD3 UR31, UR25, -UR18, URZ ;  /* 0x80000012191f7290 */ /* 0x000fc8000fffe03f */
[----:B------:R-:W-:-:S06]  /*20cb0*/  UISETP.GE.AND UP0, UPT, UR31, 0x1, UPT ;  /* 0x000000011f00788c */ /* 0x000fcc000bf06270 */
[----:B------:R-:W-:-:S13]  /*20cc0*/  PLOP3.LUT P0, PT, PT, PT, UP0, 0x80, 0x0 ;  /* 0x000000000000781c */ /* 0x000fda0003f0f008 */
[----:B------:R-:W-:Y:S05]  /*20cd0*/  @!P0 BRA `(.L_x_19) ;  /* 0x0000023000ac8947 */ /* 0x000fea0003800000 */
[----:B------:R-:W-:Y:S01]  /*20ce0*/  UMOV UR30, UR5 ;  /* 0x00000005001e7c82 */ /* 0x000fe20008000000 */
[----:B------:R-:W-:-:S05]  /*20cf0*/  ULDC UR29, c[0x0][0x50c] ;  /* 0x00014300001d7ab9 */ /* 0x000fca0000000800 */
.L_x_27:
[----:B------:R-:W-:-:S06]  /*20d00*/  UISETP.NE.AND UP0, UPT, UR24, 0x3, UPT ;  /* 0x000000031800788c */ /* 0x000fcc000bf05270 */
[----:B------:R-:W-:-:S13]  /*20d10*/  PLOP3.LUT P1, PT, PT, PT, UP0, 0x80, 0x0 ;  /* 0x000000000000781c */ /* 0x000fda0003f2f008 */
[----:B0-----:R-:W-:Y:S05]  /*20d20*/  @!P1 BRA `(.L_x_20) ;  /* 0x0000000000049947 */ /* 0x001fea0003800000 */
[----:B------:R-:W-:Y:S01]  /*20d30*/  BPT.TRAP 0x1 ;  /* 0x000000040000795c */ /* 0x000fe20000300000 */
.L_x_20:
[----:B------:R-:W1:Y:S01]  /*20d40*/  S2UR UR18, SR_CgaCtaId ;  /* 0x00000000001279c3 */ /* 0x000e620000008800 */
[----:B------:R-:W-:Y:S01]  /*20d50*/  UMOV UR14, 0x400 ;  /* 0x00000400000e7882 */ /* 0x000fe20000000000 */
[----:B------:R-:W-:Y:S01]  /*20d60*/  SHF.L.U32 R12, R11, 0x1f, RZ ;  /* 0x0000001f0b0c7819 */ /* 0x000fe200000006ff */
[----:B-1----:R-:W-:-:S04]  /*20d70*/  ULEA UR14, UR18, UR14, 0x18 ;  /* 0x0000000e120e7291 */ /* 0x002fc8000f8ec03f */
[----:B------:R-:W-:-:S09]  /*20d80*/  ULEA UR18, UR32, UR14, 0x3 ;  /* 0x0000000e20127291 */ /* 0x000fd2000f8e183f */
[----:B------:R1:W2:Y:S01]  /*20d90*/  SYNCS.PHASECHK.TRANS64.TRYWAIT P0, [UR18], R12 ;  /* 0x0000000cff0075a7 */ /* 0x0002a20008000152 */
[----:B------:R-:W-:Y:S05]  /*20da0*/  @!P1 BRA `(.L_x_21) ;  /* 0x0000000000049947 */ /* 0x000fea0003800000 */
[----:B------:R-:W-:Y:S01]  /*20db0*/  BPT.TRAP 0x1 ;  /* 0x000000040000795c */ /* 0x000fe20000300000 */
.L_x_21:
[----:B--2---:R-:W-:Y:S05]  /*20dc0*/  @P0 BRA `(.L_x_22) ;  /* 0x0000000000080947 */ /* 0x004fea0003800000 */
[----:B------:R-:W2:Y:S02]  /*20dd0*/  SYNCS.PHASECHK.TRANS64.TRYWAIT P0, [UR18], R12 ;  /* 0x0000000cff0075a7 */ /* 0x000ea40008000152 */
[----:B--2---:R-:W-:Y:S05]  /*20de0*/  @!P0 BRA `(.L_x_23) ;  /* 0x000008f400508947 */ /* 0x004fea0003800000 */
.L_x_22:
        /* <DEDUP_REMOVED lines=10> */
[----:B-----5:R-:W-:Y:S04]  /*20e90*/  STL.64 [R1+0x3528], R214 ;  /* 0x003528d601007387 */ /* 0x020fe80000100a00 */
        /* <DEDUP_REMOVED lines=37> */
[----:B--2---:R-:W2:Y:S04]  /*210f0*/  LDL.LU.64 R140, [R1+0x780] ;  /* 0x00078000018c7983 */ /* 0x004ea80000300a00 */
        /* <DEDUP_REMOVED lines=47> */
[----:B------:R-:W-:-:S02]  /*213f0*/  UIADD3 UR18, UR14, 0x20100, URZ ;  /* 0x000201000e127890 */ /* 0x000fc4000fffe03f */
[----:B------:R-:W-:Y:S01]  /*21400*/  UISETP.NE.AND UP0, UPT, UR16, URZ, UPT ;  /* 0x0000003f1000728c */ /* 0x000fe2000bf05270 */
[----:B------:R-:W-:Y:S01]  /*21410*/  STL [R1+0x31c4], R24 ;  /* 0x0031c41801007387 */ /* 0x000fe20000100800 */
[----:B------:R-:W-:Y:S02]  /*21420*/  USHF.R.U32.HI UR18, URZ, 0x4, UR18 ;  /* 0x000000043f127899 */ /* 0x000fe40008011612 */
[----:B------:R-:W-:Y:S01]  /*21430*/  USEL UR17, UR17, URZ, !UP0 ;  /* 0x0000003f11117287 */ /* 0x000fe2000c000000 */
[----:B------:R-:W-:Y:S01]  /*21440*/  STL [R1+0x31c0], R25 ;  /* 0x0031c01901007387 */ /* 0x000fe20000100800 */
[----:B------:R-:W-:Y:S02]  /*21450*/  ULOP3.LUT UR18, UR18, 0x3fff, URZ, 0xc0, !UPT ;  /* 0x00003fff12127892 */ /* 0x000fe4000f8ec03f */
[----:B------:R-:W-:Y:S01]  /*21460*/  ULOP3.LUT UR33, UR15, 0x10000, URZ, 0xfc, !UPT ;  /* 0x000100000f217892 */ /* 0x000fe2000f8efc3f */
[----:B------:R-:W-:Y:S01]  /*21470*/  STL [R1+0x31bc], R26 ;  /* 0x0031bc1a01007387 */ /* 0x000fe20000100800 */
[----:B------:R-:W-:-:S02]  /*21480*/  ULOP3.LUT UR18, UR18, 0x10000, URZ, 0xfc, !UPT ;  /* 0x0001000012127892 */ /* 0x000fc4000f8efc3f */
[----:B------:R-:W-:Y:S01]  /*21490*/  UISETP.NE.U32.AND UP0, UPT, UR17, URZ, UPT ;  /* 0x0000003f1100728c */ /* 0x000fe2000bf05070 */
[----:B------:R-:W-:Y:S01]  /*214a0*/  STL [R1+0x31b8], R27 ;  /* 0x0031b81b01007387 */ /* 0x000fe20000100800 */
[----:B------:R-:W-:Y:S02]  /*214b0*/  ULEA UR33, UR32, UR33, 0xc ;  /* 0x0000002120217291 */ /* 0x000fe4000f8e603f */
[----:B------:R-:W-:Y:S01]  /*214c0*/  UIMAD UR36, UR32, 0xc00, UR18 ;  /* 0x00000c00202478a4 */ /* 0x000fe2000f8e0212 */
[----:B------:R-:W-:Y:S01]  /*214d0*/  STL [R1+0x31b4], R28 ;  /* 0x0031b41c01007387 */ /* 0x000fe20000100800 */
[----:B------:R-:W-:Y:S01]  /*214e0*/  UMOV UR17, 0x40000040 ;  /* 0x4000004000117882 */ /* 0x000fe20000000000 */
[----:B------:R-:W-:Y:S02]  /*214f0*/  UMOV UR19, 0x40000040 ;  /* 0x4000004000137882 */ /* 0x000fe40000000000 */
[----:B------:R-:W-:Y:S01]  /*21500*/  UMOV UR16, UR33 ;  /* 0x0000002100107c82 */ /* 0x000fe20008000000 */
[----:B------:R-:W-:Y:S01]  /*21510*/  STL [R1+0x31b0], R29 ;  /* 0x0031b01d01007387 */ /* 0x000fe20000100800 */
[----:B------:R-:W-:-:S03]  /*21520*/  UMOV UR18, UR36 ;  /* 0x0000002400127c82 */ /* 0x000fc60008000000 */
[----:B------:R-:W-:Y:S04]  /*21530*/  STL [R1+0x31ac], R30 ;  /* 0x0031ac1e01007387 */ /* 0x000fe80000100800 */
        /* <DEDUP_REMOVED lines=66> */
[----:B------:R-:W-:Y:S01]  /*21960*/  STL [R1+0x30a0], R97 ;  /* 0x0030a06101007387 */ /* 0x000fe20000100800 */
[----:B--2---:R-:W-:-:S03]  /*21970*/  WARPGROUP.ARRIVE ;  /* 0x00000000000079c5 */ /* 0x004fc60000000000 */
[----:B------:R-:W-:Y:S04]  /*21980*/  STL [R1+0x309c], R98 ;  /* 0x00309c6201007387 */ /* 0x000fe80000100800 */
[----:B------:R-:W-:Y:S01]  /*21990*/  STL [R1+0x3098], R99 ;  /* 0x0030986301007387 */ /* 0x000fe20000100800 */
[----:B------:R-:W-:Y:S03]  /*219a0*/  QGMMA.64x192x32.F32.E4M3.E4M3 R140, gdesc[UR16], R140, UP0, gsb0 ;  /* 0x02e00000108c79f3 */ /* 0x000fe6000b80088c */
        /* <DEDUP_REMOVED lines=41> */
[----:B------:R3:W-:Y:S01]  /*21c40*/  STL [R1+0x1610], R0 ;  /* 0x0016100001007387 */ /* 0x0007e20000100800 */
[----:B------:R-:W-:-:S03]  /*21c50*/  WARPGROUP.DEPBAR.LE gsb0, 0x0 ;  /* 0x00008000000079c5 */ /* 0x000fc60000010000 */
[----:B------:R3:W-:Y:S01]  /*21c60*/  STL.64 [R1+0x780], R140 ;  /* 0x0007808c01007387 */ /* 0x0007e20000100a00 */
[----:B--2---:R-:W-:Y:S02]  /*21c70*/  IMAD.MOV.U32 R23, RZ, RZ, R213 ;  /* 0x000000ffff177224 */ /* 0x004fe400078e00d5 */
[----:B----4-:R-:W-:Y:S01]  /*21c80*/  IMAD.MOV.U32 R22, RZ, RZ, R214 ;  /* 0x000000ffff167224 */ /* 0x010fe200078e00d6 */
[----:B------:R2:W-:Y:S01]  /*21c90*/  STL.64 [R1+0x788], R142 ;  /* 0x0007888e01007387 */ /* 0x0005e20000100a00 */
[----:B0-----:R-:W-:Y:S02]  /*21ca0*/  IMAD.MOV.U32 R21, RZ, RZ, R215 ;  /* 0x000000ffff157224 */ /* 0x001fe400078e00d7 */
[----:B-1----:R-:W-:Y:S01]  /*21cb0*/  IMAD.MOV.U32 R20, RZ, RZ, R216 ;  /* 0x000000ffff147224 */ /* 0x002fe200078e00d8 */
[----:B------:R0:W-:Y:S01]  /*21cc0*/  STL.64 [R1+0x790], R144 ;  /* 0x0007909001007387 */ /* 0x0001e20000100a00 */
[----:B---3--:R-:W-:Y:S02]  /*21cd0*/  IMAD.MOV.U32 R19, RZ, RZ, R217 ;  /* 0x000000ffff137224 */ /* 0x008fe400078e00d9 */
[----:B------:R-:W-:Y:S01]  /*21ce0*/  IMAD.MOV.U32 R18, RZ, RZ, R218 ;  /* 0x000000ffff127224 */ /* 0x000fe200078e00da */
[----:B------:R1:W-:Y:S01]  /*21cf0*/  STL.64 [R1+0x798], R146 ;  /* 0x0007989201007387 */ /* 0x0003e20000100a00 */
[----:B------:R-:W-:-:S02]  /*21d00*/  IMAD.MOV.U32 R17, RZ, RZ, R219 ;  /* 0x000000ffff117224 */ /* 0x000fc400078e00db */
[----:B------:R-:W-:Y:S01]  /*21d10*/  IMAD.MOV.U32 R16, RZ, RZ, R220 ;  /* 0x000000ffff107224 */ /* 0x000fe200078e00dc */
[----:B------:R3:W-:Y:S01]  /*21d20*/  STL.64 [R1+0x7a0], R148 ;  /* 0x0007a09401007387 */ /* 0x0007e20000100a00 */
[----:B------:R-:W-:Y:S02]  /*21d30*/  IMAD.MOV.U32 R15, RZ, RZ, R221 ;  /* 0x000000ffff0f7224 */ /* 0x000fe400078e00dd */
[----:B------:R-:W-:Y:S01]  /*21d40*/  IMAD.MOV.U32 R14, RZ, RZ, R222 ;  /* 0x000000ffff0e7224 */ /* 0x000fe200078e00de */
[----:B------:R4:W-:Y:S01]  /*21d50*/  STL.64 [R1+0x7a8], R150 ;  /* 0x0007a89601007387 */ /* 0x0009e20000100a00 */
[----:B------:R-:W-:Y:S02]  /*21d60*/  IMAD.MOV.U32 R13, RZ, RZ, R223 ;  /* 0x000000ffff0d7224 */ /* 0x000fe400078e00df */
        /* <DEDUP_REMOVED lines=17> */
[----:B------:R-:W-:-:S03]  /*21e80*/  IMAD.MOV.U32 R0, RZ, RZ, R235 ;  /* 0x000000ffff007224 */ /* 0x000fc600078e00eb */
        /* <DEDUP_REMOVED lines=24> */
[----:B------:R4:W-:Y:S04]  /*22010*/  STL [R1+0x8a0], R212 ;  /* 0x0008a0d401007387 */ /* 0x0009e80000100800 */
[----:B------:R-:W4:Y:S04]  /*22020*/  LDL.LU.64 R140, [R1+0x180] ;  /* 0x00018000018c7983 */ /* 0x000f280000300a00 */
[----:B--2---:R-:W2:Y:S04]  /*22030*/  LDL.LU.64 R142, [R1+0x188] ;  /* 0x00018800018e7983 */ /* 0x004ea80000300a00 */
[----:B0-----:R-:W2:Y:S04]  /*22040*/  LDL.LU.64 R144, [R1+0x190] ;  /* 0x0001900001907983 */ /* 0x001ea80000300a00 */
[----:B-1----:R-:W2:Y:S04]  /*22050*/  LDL.LU.64 R146, [R1+0x198] ;  /* 0x0001980001927983 */ /* 0x002ea80000300a00 */
        /* <DEDUP_REMOVED lines=45> */
[----:B------:R-:W-:Y:S01]  /*22330*/  UMOV UR20, UR16 ;  /* 0x0000001000147c82 */ /* 0x000fe20008000000 */
[----:B------:R-:W-:Y:S01]  /*22340*/  UMOV UR21, UR17 ;  /* 0x0000001100157c82 */ /* 0x000fe20008000000 */
[----:B------:R-:W-:Y:S01]  /*22350*/  UMOV UR23, 0x40000040 ;  /* 0x4000004000177882 */ /* 0x000fe20000000000 */
        /* <DEDUP_REMOVED lines=23> */
[----:B--2---:R-:W-:-:S06]  /*224d0*/  WARPGROUP.ARRIVE ;  /* 0x00000000000079c5 */ /* 0x004fcc0000000000 */
[----:B------:R-:W-:Y:S03]  /*224e0*/  QGMMA.64x192x32.F32.E4M3.E4M3 R140, gdesc[UR20], R140, UP0, gsb0 ;  /* 0x02e00000148c79f3 */ /* 0x000fe6000b80088c */
[----:B------:R-:W-:Y:S02]  /*224f0*/  WARPGROUP.DEPBAR.LE gsb0, 0x0 ;  /* 0x00008000000079c5 */ /* 0x000fe40000010000 */
[----:B------:R-:W-:Y:S02]  /*22500*/  IMAD.MOV.U32 R24, RZ, RZ, R140 ;  /* 0x000000ffff187224 */ /* 0x000fe400078e008c */
[----:B------:R-:W-:Y:S02]  /*22510*/  IMAD.MOV.U32 R25, RZ, RZ, R141 ;  /* 0x000000ffff197224 */ /* 0x000fe400078e008d */
[----:B------:R-:W-:Y:S01]  /*22520*/  IMAD.MOV.U32 R26, RZ, RZ, R142 ;  /* 0x000000ffff1a7224 */ /* 0x000fe200078e008e */
[----:B------:R-:W2:Y:S01]  /*22530*/  LDL.LU.64 R140, [R1] ;  /* 0x00000000018c7983 */ /* 0x000ea20000300a00 */
        /* <DEDUP_REMOVED lines=138> */
[----:B------:R-:W-:-:S03]  /*22de0*/  IMAD.MOV.U32 R119, RZ, RZ, R235 ;  /* 0x000000ffff777224 */ /* 0x000fc600078e00eb */
[----:B------:R-:W2:Y:S01]  /*22df0*/  LDL.LU.64 R234, [R1+0x178] ;  /* 0x0001780001ea7983 */ /* 0x000ea20000300a00 */
[----:B------:R-:W-:Y:S01]  /*22e00*/  UIADD3 UR20, UR33, 0x400, URZ ;  /* 0x0000040021147890 */ /* 0x000fe2000fffe03f */
[----:B------:R-:W-:Y:S02]  /*22e10*/  UMOV UR21, 0x40000040 ;  /* 0x4000004000157882 */ /* 0x000fe40000000000 */
        /* <DEDUP_REMOVED lines=51> */
[----:B------:R-:W-:Y:S01]  /*23150*/  QGMMA.64x192x32.F32.E4M3.E4M3 R140, gdesc[UR20], R140, UP0, gsb0 ;  /* 0x02e00000148c79f3 */ /* 0x000fe2000b80088c */
        /* <DEDUP_REMOVED lines=46> */
[----:B------:R-:W-:-:S03]  /*23440*/  WARPGROUP.DEPBAR.LE gsb0, 0x0 ;  /* 0x00008000000079c5 */ /* 0x000fc60000010000 */
        /* <DEDUP_REMOVED lines=37> */
[----:B0-----:R-:W4:Y:S04]  /*236a0*/  LDL.LU.64 R140, [R1+0x480] ;  /* 0x00048000018c7983 */ /* 0x001f280000300a00 */
[----:B-1----:R-:W4:Y:S04]  /*236b0*/  LDL.LU.64 R142, [R1+0x488] ;  /* 0x00048800018e7983 */ /* 0x002f280000300a00 */
[----:B--2---:R-:W2:Y:S04]  /*236c0*/  LDL.LU.64 R144, [R1+0x490] ;  /* 0x0004900001907983 */ /* 0x004ea80000300a00 */
[----:B---3--:R-:W3:Y:S04]  /*236d0*/  LDL.LU.64 R146, [R1+0x498] ;  /* 0x0004980001927983 */ /* 0x008ee80000300a00 */
[----:B----4-:R-:W4:Y:S04]  /*236e0*/  LDL.LU.64 R148, [R1+0x4a0] ;  /* 0x0004a00001947983 */ /* 0x010f280000300a00 */
        /* <DEDUP_REMOVED lines=26> */
[----:B------:R-:W4:Y:S01]  /*23890*/  LDL.LU.64 R202, [R1+0x578] ;  /* 0x0005780001ca7983 */ /* 0x000f220000300a00 */
[----:B------:R-:W-:-:S03]  /*238a0*/  IMAD.MOV.U32 R0, RZ, RZ, R213 ;  /* 0x000000ffff007224 */ /* 0x000fc600078e00d5 */
[----:B------:R-:W2:Y:S01]  /*238b0*/  LDL.LU.64 R204, [R1+0x580] ;  /* 0x0005800001cc7983 */ /* 0x000ea20000300a00 */
[----:B------:R-:W-:-:S03]  /*238c0*/  IMAD.MOV.U32 R2, RZ, RZ, R214 ;  /* 0x000000ffff027224 */ /* 0x000fc600078e00d6 */
[----:B------:R-:W3:Y:S01]  /*238d0*/  LDL.LU.64 R206, [R1+0x588] ;  /* 0x0005880001ce7983 */ /* 0x000ee20000300a00 */
[----:B------:R-:W-:-:S03]  /*238e0*/  IMAD.MOV.U32 R3, RZ, RZ, R215 ;  /* 0x000000ffff037224 */ /* 0x000fc600078e00d7 */
[----:B------:R-:W4:Y:S04]  /*238f0*/  LDL.LU.64 R208, [R1+0x590] ;  /* 0x0005900001d07983 */ /* 0x000f280000300a00 */
[----:B------:R-:W2:Y:S04]  /*23900*/  LDL.LU.64 R210, [R1+0x598] ;  /* 0x0005980001d27983 */ /* 0x000ea80000300a00 */
[----:B------:R-:W3:Y:S04]  /*23910*/  LDL.LU.64 R212, [R1+0x5a0] ;  /* 0x0005a00001d47983 */ /* 0x000ee80000300a00 */
[----:B------:R-:W4:Y:S04]  /*23920*/  LDL.LU.64 R214, [R1+0x5a8] ;  /* 0x0005a80001d67983 */ /* 0x000f280000300a00 */
[----:B----4-:R-:W-:Y:S04]  /*23930*/  STL.64 [R1+0x36f8], R214 ;  /* 0x0036f8d601007387 */ /* 0x010fe80000100a00 */
[----:B---3--:R-:W-:Y:S04]  /*23940*/  STL.64 [R1+0x36f0], R212 ;  /* 0x0036f0d401007387 */ /* 0x008fe80000100a00 */
[----:B--2---:R-:W-:Y:S04]  /*23950*/  STL.64 [R1+0x36e8], R210 ;  /* 0x0036e8d201007387 */ /* 0x004fe80000100a00 */
        /* <DEDUP_REMOVED lines=95> */
[----:B------:R-:W-:-:S02]  /*23f50*/  IMAD.MOV.U32 R4, RZ, RZ, R216 ;  /* 0x000000ffff047224 */ /* 0x000fc400078e00d8 */
        /* <DEDUP_REMOVED lines=22> */
[----:B------:R-:W-:Y:S02]  /*240c0*/  IMAD.MOV.U32 R19, RZ, RZ, R231 ;  /* 0x000000ffff137224 */ /* 0x000fe400078e00e7 */
[----:B------:R-:W-:Y:S01]  /*240d0*/  IMAD.MOV.U32 R22, RZ, RZ, R234 ;  /* 0x000000ffff167224 */ /* 0x000fe200078e00ea */
[----:B------:R-:W3:Y:S01]  /*240e0*/  LDL.LU.64 R230, [R1+0x5e8] ;  /* 0x0005e80001e67983 */ /* 0x000ee20000300a00 */
[----:B------:R-:W-:Y:S02]  /*240f0*/  IMAD.MOV.U32 R20, RZ, RZ, R232 ;  /* 0x000000ffff147224 */ /* 0x000fe400078e00e8 */
[----:B------:R-:W-:-:S02]  /*24100*/  IMAD.MOV.U32 R21, RZ, RZ, R233 ;  /* 0x000000ffff157224 */ /* 0x000fc400078e00e9 */
[----:B------:R-:W3:Y:S04]  /*24110*/  LDL.LU.64 R232, [R1+0x5f0] ;  /* 0x0005f00001e87983 */ /* 0x000ee80000300a00 */
[----:B------:R-:W3:Y:S04]  /*24120*/  LDL.LU.64 R234, [R1+0x5f8] ;  /* 0x0005f80001ea7983 */ /* 0x000ee80000300a00 */
        /* <DEDUP_REMOVED lines=22> */
[----:B------:R1:W-:Y:S01]  /*24290*/  STL [R1+0x33a4], R0 ;  /* 0x0033a40001007387 */ /* 0x0003e20000100800 */
[----:B--2---:R-:W-:-:S06]  /*242a0*/  WARPGROUP.ARRIVE ;  /* 0x00000000000079c5 */ /* 0x004fcc0000000000 */
[----:B------:R-:W-:Y:S03]  /*242b0*/  QGMMA.64x192x32.F32.E4M3.E4M3 R120, gdesc[UR16], R120, UP0, gsb0 ;  /* 0x02e00000107879f3 */ /* 0x000fe6000b800878 */
[----:B------:R-:W-:Y:S02]  /*242c0*/  WARPGROUP.DEPBAR.LE gsb0, 0x0 ;  /* 0x00008000000079c5 */ /* 0x000fe40000010000 */
[----:B------:R-:W-:Y:S02]  /*242d0*/  IMAD.MOV.U32 R25, RZ, RZ, R214 ;  /* 0x000000ffff197224 */ /* 0x000fe400078e00d6 */
        /* <DEDUP_REMOVED lines=112> */
[----:B------:R-:W3:Y:S01]  /*249e0*/  LDL.LU.64 R140, [R1+0x35d0] ;  /* 0x0035d000018c7983 */ /* 0x000ee20000300a00 */
[----:B------:R-:W-:Y:S01]  /*249f0*/  UIADD3 UR16, UR33, 0x800, URZ ;  /* 0x0000080021107890 */ /* 0x000fe2000fffe03f */
[----:B------:R-:W-:Y:S01]  /*24a00*/  UMOV UR17, 0x40000040 ;  /* 0x4000004000117882 */ /* 0x000fe20000000000 */
[----:B------:R-:W-:Y:S02]  /*24a10*/  IMAD.MOV.U32 R101, RZ, RZ, R138 ;  /* 0x000000ffff657224 */ /* 0x000fe400078e008a */
        /* <DEDUP_REMOVED lines=29> */
[----:B---3--:R-:W-:-:S06]  /*24bf0*/  WARPGROUP.ARRIVE ;  /* 0x00000000000079c5 */ /* 0x008fcc0000000000 */
[----:B------:R-:W-:Y:S03]  /*24c00*/  QGMMA.64x192x32.F32.E4M3.E4M3 R140, gdesc[UR16], R140, UP0, gsb0 ;  /* 0x02e00000108c79f3 */ /* 0x000fe6000b80088c */
        /* <DEDUP_REMOVED lines=34> */
[----:B0-----:R-:W-:-:S03]  /*24e30*/  IMAD.MOV.U32 R2, RZ, RZ, R234 ;  /* 0x000000ffff027224 */ /* 0x001fc600078e00ea */
[----:B------:R-:W-:Y:S01]  /*24e40*/  STL.64 [R1+0x588], R206 ;  /* 0x000588ce01007387 */ /* 0x000fe20000100a00 */
[----:B-1----:R-:W-:-:S03]  /*24e50*/  IMAD.MOV.U32 R0, RZ, RZ, R235 ;  /* 0x000000ffff007224 */ /* 0x002fc600078e00eb */
        /* <DEDUP_REMOVED lines=10> */
[----:B------:R-:W4:Y:S01]  /*24f00*/  LDL.LU.64 R232, [R1+0x3570] ;  /* 0x0035700001e87983 */ /* 0x000f220000300a00 */
        /* <DEDUP_REMOVED lines=63> */
[----:B---3--:R-:W-:Y:S04]  /*25300*/  STL.64 [R1+0x28c0], R234 ;  /* 0x0028c0ea01007387 */ /* 0x008fe80000100a00 */
[----:B----4-:R-:W-:Y:S04]  /*25310*/  STL.64 [R1+0x28b8], R232 ;  /* 0x0028b8e801007387 */ /* 0x010fe80000100a00 */
[----:B--2---:R-:W-:Y:S04]  /*25320*/  STL.64 [R1+0x28b0], R230 ;  /* 0x0028b0e601007387 */ /* 0x004fe80000100a00 */
[----:B------:R-:W-:Y:S04]  /*25330*/  STL.64 [R1+0x28a8], R228 ;  /* 0x0028a8e401007387 */ /* 0x000fe80000100a00 */
[----:B------:R-:W-:Y:S04]  /*25340*/  STL.64 [R1+0x28a0], R226 ;  /* 0x0028a0e201007387 */ /* 0x000fe80000100a00 */
[----:B------:R-:W-:Y:S04]  /*25350*/  STL.64 [R1+0x2898], R224 ;  /* 0x002898e001007387 */ /* 0x000fe80000100a00 */
[----:B------:R-:W-:Y:S04]  /*25360*/  STL.64 [R1+0x2890], R222 ;  /* 0x002890de01007387 */ /* 0x000fe80000100a00 */
[----:B------:R-:W-:Y:S04]  /*25370*/  STL.64 [R1+0x2888], R220 ;  /* 0x002888dc01007387 */ /* 0x000fe80000100a00 */
[----:B------:R-:W-:Y:S04]  /*25380*/  STL.64 [R1+0x2880], R218 ;  /* 0x002880da01007387 */ /* 0x000fe80000100a00 */
[----:B------:R-:W-:Y:S01]  /*25390*/  STL.64 [R1+0x2878], R216 ;  /* 0x002878d801007387 */ /* 0x000fe20000100a00 */
[----:B------:R-:W-:-:S06]  /*253a0*/  WARPGROUP.ARRIVE ;  /* 0x00000000000079c5 */ /* 0x000fcc0000000000 */
        /* <DEDUP_REMOVED lines=40> */
[----:B0-----:R-:W2:Y:S04]  /*25630*/  LDL.LU R140, [R1+0x480] ;  /* 0x00048000018c7983 */ /* 0x001ea80000300800 */
[----:B------:R-:W2:Y:S04]  /*25640*/  LDL.LU R141, [R1+0x484] ;  /* 0x00048400018d7983 */ /* 0x000ea80000300800 */
[----:B------:R-:W3:Y:S04]  /*25650*/  LDL.LU R142, [R1+0x488] ;  /* 0x00048800018e7983 */ /* 0x000ee80000300800 */
[----:B------:R-:W3:Y:S04]  /*25660*/  LDL.LU R143, [R1+0x48c] ;  /* 0x00048c00018f7983 */ /* 0x000ee80000300800 */
[----:B------:R-:W4:Y:S04]  /*25670*/  LDL.LU R144, [R1+0x490] ;  /* 0x0004900001907983 */ /* 0x000f280000300800 */
[----:B------:R-:W4:Y:S04]  /*25680*/  LDL.LU R145, [R1+0x494] ;  /* 0x0004940001917983 */ /* 0x000f280000300800 */
[----:B------:R-:W2:Y:S04]  /*25690*/  LDL.LU R146, [R1+0x498] ;  /* 0x0004980001927983 */ /* 0x000ea80000300800 */
        /* <DEDUP_REMOVED lines=65> */
[----:B------:R-:W2:Y:S01]  /*25ab0*/  LDL.LU R212, [R1+0x5a0] ;  /* 0x0005a00001d47983 */ /* 0x000ea20000300800 */
[----:B------:R-:W-:-:S02]  /*25ac0*/  IMAD.MOV.U32 R214, RZ, RZ, R22 ;  /* 0x000000ffffd67224 */ /* 0x000fc400078e0016 */
[----:B------:R-:W-:Y:S02]  /*25ad0*/  IMAD.MOV.U32 R215, RZ, RZ, R21 ;  /* 0x000000ffffd77224 */ /* 0x000fe400078e0015 */
[----:B------:R-:W-:Y:S02]  /*25ae0*/  IMAD.MOV.U32 R213, RZ, RZ, R23 ;  /* 0x000000ffffd57224 */ /* 0x000fe400078e0017 */
[----:B------:R-:W3:Y:S04]  /*25af0*/  LDL.LU R23, [R1+0x33fc] ;  /* 0x0033fc0001177983 */ /* 0x000ee80000300800 */
[----:B------:R-:W3:Y:S04]  /*25b00*/  LDL.LU R22, [R1+0x33f8] ;  /* 0x0033f80001167983 */ /* 0x000ee80000300800 */
[----:B------:R-:W3:Y:S04]  /*25b10*/  LDL.LU R21, [R1+0x33f4] ;  /* 0x0033f40001157983 */ /* 0x000ee80000300800 */
[----:B------:R0:W-:Y:S01]  /*25b20*/  STL.64 [R1+0x2a40], R214 ;  /* 0x002a40d601007387 */ /* 0x0001e20000100a00 */
        /* <DEDUP_REMOVED lines=20> */
[----:B0-----:R-:W-:Y:S02]  /*25c70*/  IMAD.MOV.U32 R214, RZ, RZ, R25 ;  /* 0x000000ffffd67224 */ /* 0x001fe400078e0019 */
[----:B------:R-:W-:Y:S01]  /*25c80*/  IMAD.MOV.U32 R215, RZ, RZ, R24 ;  /* 0x000000ffffd77224 */ /* 0x000fe200078e0018 */
[----:B--2---:R-:W-:Y:S04]  /*25c90*/  STL.64 [R1+0x2a38], R212 ;  /* 0x002a38d401007387 */ /* 0x004fe80000100a00 */
[----:B----4-:R-:W-:Y:S04]  /*25ca0*/  STL.64 [R1+0x2a30], R210 ;  /* 0x002a30d201007387 */ /* 0x010fe80000100a00 */
[----:B---3--:R-:W-:Y:S04]  /*25cb0*/  STL.64 [R1+0x2a28], R208 ;  /* 0x002a28d001007387 */ /* 0x008fe80000100a00 */
        /* <DEDUP_REMOVED lines=44> */
[----:B------:R-:W2:Y:S04]  /*25f80*/  LDL.LU R20, [R1+0x33f0] ;  /* 0x0033f00001147983 */ /* 0x000ea80000300800 */
[----:B------:R-:W3:Y:S04]  /*25f90*/  LDL.LU R19, [R1+0x33ec] ;  /* 0x0033ec0001137983 */ /* 0x000ee80000300800 */
[----:B------:R-:W4:Y:S04]  /*25fa0*/  LDL.LU R18, [R1+0x33e8] ;  /* 0x0033e80001127983 */ /* 0x000f280000300800 */
        /* <DEDUP_REMOVED lines=12> */
[----:B------:R-:W2:Y:S01]  /*26070*/  LDL.LU R5, [R1+0x33b4] ;  /* 0x0033b40001057983 */ /* 0x000ea20000300800 */
[----:B0-----:R-:W-:-:S03]  /*26080*/  IMAD.MOV.U32 R120, RZ, RZ, R119 ;  /* 0x000000ffff787224 */ /* 0x001fc600078e0077 */
[----:B------:R-:W3:Y:S01]  /*26090*/  LDL.LU R4, [R1+0x33b0] ;  /* 0x0033b00001047983 */ /* 0x000ee20000300800 */
[----:B------:R-:W-:-:S03]  /*260a0*/  IMAD.MOV.U32 R121, RZ, RZ, R118 ;  /* 0x000000ffff797224 */ /* 0x000fc600078e0076 */
[----:B------:R-:W4:Y:S01]  /*260b0*/  LDL.LU R3, [R1+0x33ac] ;  /* 0x0033ac0001037983 */ /* 0x000f220000300800 */
[----:B------:R-:W-:-:S03]  /*260c0*/  IMAD.MOV.U32 R122, RZ, RZ, R117 ;  /* 0x000000ffff7a7224 */ /* 0x000fc600078e0075 */
[----:B------:R-:W2:Y:S01]  /*260d0*/  LDL.LU R2, [R1+0x33a8] ;  /* 0x0033a80001027983 */ /* 0x000ea20000300800 */
[----:B------:R-:W-:-:S03]  /*260e0*/  IMAD.MOV.U32 R123, RZ, RZ, R116 ;  /* 0x000000ffff7b7224 */ /* 0x000fc600078e0074 */
[----:B------:R-:W3:Y:S01]  /*260f0*/  LDL.LU R0, [R1+0x33a4] ;  /* 0x0033a40001007983 */ /* 0x000ee20000300800 */
[----:B------:R-:W-:-:S03]  /*26100*/  IMAD.MOV.U32 R124, RZ, RZ, R115 ;  /* 0x000000ffff7c7224 */ /* 0x000fc600078e0073 */
[----:B------:R-:W4:Y:S01]  /*26110*/  LDL.LU R119, [R1+0x33a0] ;  /* 0x0033a00001777983 */ /* 0x000f220000300800 */
        /* <DEDUP_REMOVED lines=177> */
[----:B------:R-:W4:Y:S04]  /*26c30*/  LDL.LU R30, [R1+0x323c] ;  /* 0x00323c00011e7983 */ /* 0x000f280000300800 */
[----:B------:R-:W4:Y:S04]  /*26c40*/  LDL.LU R29, [R1+0x3238] ;  /* 0x00323800011d7983 */ /* 0x000f280000300800 */
[----:B------:R-:W4:Y:S04]  /*26c50*/  LDL.LU R28, [R1+0x3234] ;  /* 0x00323400011c7983 */ /* 0x000f280000300800 */
[----:B------:R-:W4:Y:S04]  /*26c60*/  LDL.LU R27, [R1+0x3230] ;  /* 0x00323000011b7983 */ /* 0x000f280000300800 */
[----:B------:R-:W4:Y:S04]  /*26c70*/  LDL.LU R26, [R1+0x322c] ;  /* 0x00322c00011a7983 */ /* 0x000f280000300800 */
[----:B------:R-:W4:Y:S04]  /*26c80*/  LDL.LU R25, [R1+0x3228] ;  /* 0x0032280001197983 */ /* 0x000f280000300800 */
[----:B------:R-:W4:Y:S04]  /*26c90*/  LDL.LU R24, [R1+0x3224] ;  /* 0x0032240001187983 */ /* 0x000f280000300800 */
        /* <DEDUP_REMOVED lines=48> */
[----:B0-----:R-:W4:Y:S04]  /*26fa0*/  LDL.LU R120, [R1] ;  /* 0x0000000001787983 */ /* 0x001f280000300800 */
        /* <DEDUP_REMOVED lines=72> */
[----:B---3--:R-:W-:-:S02]  /*27430*/  IMAD.MOV.U32 R193, RZ, RZ, R0 ;  /* 0x000000ffffc17224 */ /* 0x008fc400078e0000 */
[----:B--2---:R-:W-:Y:S01]  /*27440*/  IMAD.MOV.U32 R194, RZ, RZ, R2 ;  /* 0x000000ffffc27224 */ /* 0x004fe200078e0002 */
[----:B------:R-:W2:Y:S01]  /*27450*/  LDL.LU R0, [R1+0x3220] ;  /* 0x0032200001007983 */ /* 0x000ea20000300800 */
[----:B----4-:R-:W-:Y:S02]  /*27460*/  IMAD.MOV.U32 R195, RZ, RZ, R3 ;  /* 0x000000ffffc37224 */ /* 0x010fe400078e0003 */
[----:B------:R-:W-:Y:S01]  /*27470*/  IMAD.MOV.U32 R196, RZ, RZ, R4 ;  /* 0x000000ffffc47224 */ /* 0x000fe200078e0004 */
        /* <DEDUP_REMOVED lines=31> */
[----:B------:R-:W-:Y:S02]  /*27670*/  IMAD.MOV.U32 R212, RZ, RZ, R20 ;  /* 0x000000ffffd47224 */ /* 0x000fe400078e0014 */
[----:B------:R-:W-:Y:S01]  /*27680*/  IMAD.MOV.U32 R214, RZ, RZ, R22 ;  /* 0x000000ffffd67224 */ /* 0x000fe200078e0016 */
[----:B------:R-:W4:Y:S01]  /*27690*/  LDL.LU R18, [R1+0x31dc] ;  /* 0x0031dc0001127983 */ /* 0x000f220000300800 */
[----:B------:R-:W-:Y:S02]  /*276a0*/  IMAD.MOV.U32 R215, RZ, RZ, R23 ;  /* 0x000000ffffd77224 */ /* 0x000fe400078e0017 */
[----:B------:R-:W-:Y:S01]  /*276b0*/  IMAD.MOV.U32 R213, RZ, RZ, R21 ;  /* 0x000000ffffd57224 */ /* 0x000fe200078e0015 */
        /* <DEDUP_REMOVED lines=15> */
[----:B------:R1:W-:Y:S01]  /*277b0*/  STL.64 [R1+0x2cf0], R194 ;  /* 0x002cf0c201007387 */ /* 0x0003e20000100a00 */
[----:B0-----:R-:W-:-:S02]  /*277c0*/  IMAD.MOV.U32 R200, RZ, RZ, R104 ;  /* 0x000000ffffc87224 */ /* 0x001fc400078e0068 */
[----:B-1----:R-:W-:Y:S02]  /*277d0*/  IMAD.MOV.U32 R198, RZ, RZ, R102 ;  /* 0x000000ffffc67224 */ /* 0x002fe400078e0066 */
        /* <DEDUP_REMOVED lines=53> */
[----:B--2---:R-:W-:Y:S02]  /*27b30*/  IMAD.MOV.U32 R122, RZ, RZ, R26 ;  /* 0x000000ffff7a7224 */ /* 0x004fe400078e001a */
[----:B---3--:R-:W-:Y:S02]  /*27b40*/  IMAD.MOV.U32 R120, RZ, RZ, R24 ;  /* 0x000000ffff787224 */ /* 0x008fe400078e0018 */
[----:B------:R-:W2:Y:S01]  /*27b50*/  LDL.LU R24, [R1+0x31c4] ;  /* 0x0031c40001187983 */ /* 0x000ea20000300800 */
[----:B------:R-:W-:Y:S02]  /*27b60*/  IMAD.MOV.U32 R121, RZ, RZ, R25 ;  /* 0x000000ffff797224 */ /* 0x000fe400078e0019 */
[----:B------:R-:W-:Y:S01]  /*27b70*/  IMAD.MOV.U32 R123, RZ, RZ, R27 ;  /* 0x000000ffff7b7224 */ /* 0x000fe200078e001b */
        /* <DEDUP_REMOVED lines=217> */
[----:B0-----:R-:W3:Y:S04]  /*28910*/  LDL.LU R120, [R1+0x780] ;  /* 0x0007800001787983 */ /* 0x001ee80000300800 */
        /* <DEDUP_REMOVED lines=72> */
[----:B------:R-:W-:-:S02]  /*28da0*/  IMAD.MOV.U32 R214, RZ, RZ, R2 ;  /* 0x000000ffffd67224 */ /* 0x000fc400078e0002 */
[----:B------:R-:W-:Y:S02]  /*28db0*/  IMAD.MOV.U32 R215, RZ, RZ, R0 ;  /* 0x000000ffffd77224 */ /* 0x000fe400078e0000 */
[----:B----4-:R-:W-:Y:S02]  /*28dc0*/  IMAD.MOV.U32 R212, RZ, RZ, R4 ;  /* 0x000000ffffd47224 */ /* 0x010fe400078e0004 */
[----:B------:R-:W-:Y:S02]  /*28dd0*/  IMAD.MOV.U32 R213, RZ, RZ, R3 ;  /* 0x000000ffffd57224 */ /* 0x000fe400078e0003 */
[----:B------:R-:W-:Y:S02]  /*28de0*/  IMAD.MOV.U32 R210, RZ, RZ, R6 ;  /* 0x000000ffffd27224 */ /* 0x000fe400078e0006 */
[----:B------:R-:W-:Y:S02]  /*28df0*/  IMAD.MOV.U32 R211, RZ, RZ, R5 ;  /* 0x000000ffffd37224 */ /* 0x000fe400078e0005 */
        /* <DEDUP_REMOVED lines=27> */
[----:B------:R-:W-:Y:S01]  /*28fb0*/  STL.64 [R1+0x2ff0], R194 ;  /* 0x002ff0c201007387 */ /* 0x000fe20000100a00 */
[----:B------:R-:W-:Y:S01]  /*28fc0*/  UIADD3 UR20, UR33, 0xc00, URZ ;  /* 0x00000c0021147890 */ /* 0x000fe2000fffe03f */
[----:B--2---:R-:W-:Y:S01]  /*28fd0*/  WARPGROUP.ARRIVE ;  /* 0x00000000000079c5 */ /* 0x004fe20000000000 */
[----:B------:R-:W-:-:S07]  /*28fe0*/  UMOV UR21, 0x40000040 ;  /* 0x4000004000157882 */ /* 0x000fce0000000000 */
[----:B------:R-:W-:Y:S01]  /*28ff0*/  QGMMA.64x192x32.F32.E4M3.E4M3 R24, gdesc[UR20], R24, UP0, gsb0 ;  /* 0x02e00000141879f3 */ /* 0x000fe2000b800818 */
        /* <DEDUP_REMOVED lines=85> */
[----:B------:R-:W-:-:S02]  /*29550*/  WARPGROUP.DEPBAR.LE gsb0, 0x0 ;  /* 0x00008000000079c5 */ /* 0x000fc40000010000 */
[----:B------:R-:W-:Y:S01]  /*29560*/  UMOV UR22, UR18 ;  /* 0x0000001200167c82 */ /* 0x000fe20008000000 */
[----:B------:R-:W-:Y:S01]  /*29570*/  UMOV UR23, UR19 ;  /* 0x0000001300177c82 */ /* 0x000fe20008000000 */
[----:B--2---:R-:W-:-:S06]  /*29580*/  WARPGROUP.ARRIVE ;  /* 0x00000000000079c5 */ /* 0x004fcc0000000000 */
        /* <DEDUP_REMOVED lines=111> */
[----:B------:R-:W-:Y:S01]  /*29c80*/  UIADD3 UR18, UR36, 0x2, URZ ;  /* 0x0000000224127890 */ /* 0x000fe2000fffe03f */
[----:B------:R-:W-:Y:S01]  /*29c90*/  UMOV UR17, 0x40000040 ;  /* 0x4000004000117882 */ /* 0x000fe20000000000 */
[----:B------:R-:W-:Y:S01]  /*29ca0*/  UMOV UR19, 0x40000040 ;  /* 0x4000004000137882 */ /* 0x000fe20000000000 */
        /* <DEDUP_REMOVED lines=203> */
[----:B------:R-:W-:Y:S01]  /*2a960*/  UMOV UR21, 0x40000040 ;  /* 0x4000004000157882 */ /* 0x000fe20000000000 */
[----:B--2---:R-:W-:-:S07]  /*2a970*/  WARPGROUP.ARRIVE ;  /* 0x00000000000079c5 */ /* 0x004fce0000000000 */
[----:B------:R-:W-:Y:S03]  /*2a980*/  QGMMA.64x192x32.F32.E4M3.E4M3 R120, gdesc[UR20], R120, gsb0 ;  /* 0x02e00000147879f3 */ /* 0x000fe60008000878 */
[----:B------:R-:W-:Y:S02]  /*2a990*/  WARPGROUP.DEPBAR.LE gsb0, 0x0 ;  /* 0x00008000000079c5 */ /* 0x000fe40000010000 */
        /* <DEDUP_REMOVED lines=188> */
[----:B------:R-:W-:-:S02]  /*2b560*/  UMOV UR17, 0x40000040 ;  /* 0x4000004000117882 */ /* 0x000fc40000000000 */
        /* <DEDUP_REMOVED lines=110> */
[----:B------:R-:W-:Y:S01]  /*2bc50*/  UMOV UR21, UR17 ;  /* 0x0000001100157c82 */ /* 0x000fe20008000000 */
[----:B---3--:R-:W-:-:S06]  /*2bc60*/  WARPGROUP.ARRIVE ;  /* 0x00000000000079c5 */ /* 0x008fcc0000000000 */
[----:B------:R-:W-:Y:S01]  /*2bc70*/  QGMMA.64x192x32.F32.E4M3.E4M3 R120, gdesc[UR20], R120, gsb0 ;  /* 0x02e00000147879f3 */ /* 0x000fe20008000878 */
[----:B------:R-:W-:Y:S01]  /*2bc80*/  UIADD3 UR20, UR33, 0xc02, URZ ;  /* 0x00000c0221147890 */ /* 0x000fe2000fffe03f */
[----:B------:R-:W-:Y:S01]  /*2bc90*/  UMOV UR21, 0x40000040 ;  /* 0x4000004000157882 */ /* 0x000fe20000000000 */
[----:B--2---:R-:W-:Y:S04]  /*2bca0*/  STL.64 [R1+0x2440], R234 ;  /* 0x002440ea01007387 */ /* 0x004fe80000100a00 */
[----:B----4-:R-:W-:Y:S04]  /*2bcb0*/  STL.64 [R1+0x2438], R232 ;  /* 0x002438e801007387 */ /* 0x010fe80000100a00 */
        /* <DEDUP_REMOVED lines=8> */
[----:B------:R-:W-:-:S02]  /*2bd40*/  WARPGROUP.DEPBAR.LE gsb0, 0x0 ;  /* 0x00008000000079c5 */ /* 0x000fc40000010000 */
[----:B------:R-:W-:-:S06]  /*2bd50*/  WARPGROUP.ARRIVE ;  /* 0x00000000000079c5 */ /* 0x000fcc0000000000 */
        /* <DEDUP_REMOVED lines=84> */
[----:B------:R-:W-:-:S03]  /*2c2a0*/  WARPGROUP.DEPBAR.LE gsb0, 0x0 ;  /* 0x00008000000079c5 */ /* 0x000fc60000010000 */
[----:B------:R-:W2:Y:S04]  /*2c2b0*/  LDL.LU.64 R230, [R1+0x8e8] ;  /* 0x0008e80001e67983 */ /* 0x000ea80000300a00 */
[----:B------:R-:W2:Y:S04]  /*2c2c0*/  LDL.LU.64 R232, [R1+0x8f0] ;  /* 0x0008f00001e87983 */ /* 0x000ea80000300a00 */
[----:B------:R-:W2:Y:S04]  /*2c2d0*/  LDL.LU.64 R234, [R1+0x8f8] ;  /* 0x0008f80001ea7983 */ /* 0x000ea80000300a00 */
        /* <DEDUP_REMOVED lines=96> */
[----:B0-----:R-:W2:Y:S04]  /*2c8e0*/  LDL.LU R24, [R1+0x300] ;  /* 0x0003000001187983 */ /* 0x001ea80000300800 */
[----:B-1----:R-:W2:Y:S04]  /*2c8f0*/  LDL.LU R25, [R1+0x304] ;  /* 0x0003040001197983 */ /* 0x002ea80000300800 */
[----:B---3--:R-:W3:Y:S04]  /*2c900*/  LDL.LU R26, [R1+0x308] ;  /* 0x00030800011a7983 */ /* 0x008ee80000300800 */
[----:B----4-:R-:W3:Y:S04]  /*2c910*/  LDL.LU R27, [R1+0x30c] ;  /* 0x00030c00011b7983 */ /* 0x010ee80000300800 */
        /* <DEDUP_REMOVED lines=92> */
[----:B------:R-:W-:Y:S01]  /*2cee0*/  UMOV UR16, UR20 ;  /* 0x0000001400107c82 */ /* 0x000fe20008000000 */
[----:B------:R-:W-:-:S04]  /*2cef0*/  UMOV UR17, UR21 ;  /* 0x0000001500117c82 */ /* 0x000fc80008000000 */
[----:B---3--:R-:W-:-:S06]  /*2cf00*/  WARPGROUP.ARRIVE ;  /* 0x00000000000079c5 */ /* 0x008fcc0000000000 */
[----:B------:R-:W-:Y:S01]  /*2cf10*/  QGMMA.64x192x32.F32.E4M3.E4M3 R24, gdesc[UR16], R24, gsb0 ;  /* 0x02e00000101879f3 */ /* 0x000fe20008000818 */
[----:B------:R-:W-:Y:S02]  /*2cf20*/  UIADD3 UR16, UR33, 0x4, URZ ;  /* 0x0000000421107890 */ /* 0x000fe4000fffe03f */
[----:B------:R-:W-:Y:S01]  /*2cf30*/  UIADD3 UR18, UR36, 0x4, URZ ;  /* 0x0000000424127890 */ /* 0x000fe2000fffe03f */
[----:B------:R-:W-:Y:S01]  /*2cf40*/  UMOV UR17, 0x40000040 ;  /* 0x4000004000117882 */ /* 0x000fe20000000000 */
[----:B------:R-:W-:Y:S01]  /*2cf50*/  UMOV UR19, 0x40000040 ;  /* 0x4000004000137882 */ /* 0x000fe20000000000 */
[----:B------:R-:W-:Y:S02]  /*2cf60*/  WARPGROUP.DEPBAR.LE gsb0, 0x0 ;  /* 0x00008000000079c5 */ /* 0x000fe40000010000 */
[----:B------:R-:W-:-:S12]  /*2cf70*/  WARPGROUP.ARRIVE ;  /* 0x00000000000079c5 */ /* 0x000fd80000000000 */
        /* <DEDUP_REMOVED lines=48> */
[----:B------:R4:W-:Y:S01]  /*2d280*/  STL.64 [R1+0x478], R118 ;  /* 0x0004787601007387 */ /* 0x0009e20000100a00 */
[----:B------:R-:W-:-:S02]  /*2d290*/  WARPGROUP.DEPBAR.LE gsb0, 0x0 ;  /* 0x00008000000079c5 */ /* 0x000fc40000010000 */
[----:B0-----:R-:W-:Y:S02]  /*2d2a0*/  IMAD.MOV.U32 R47, RZ, RZ, R140 ;  /* 0x000000ffff2f7224 */ /* 0x001fe400078e008c */
[----:B-1----:R-:W-:Y:S01]  /*2d2b0*/  IMAD.MOV.U32 R48, RZ, RZ, R141 ;  /* 0x000000ffff307224 */ /* 0x002fe200078e008d */
[----:B------:R-:W4:Y:S01]  /*2d2c0*/  LDL.LU R140, [R1] ;  /* 0x00000000018c7983 */ /* 0x000f220000300800 */
[----:B------:R-:W-:Y:S02]  /*2d2d0*/  IMAD.MOV.U32 R49, RZ, RZ, R142 ;  /* 0x000000ffff317224 */ /* 0x000fe400078e008e */
[----:B--2---:R-:W-:Y:S01]  /*2d2e0*/  IMAD.MOV.U32 R50, RZ, RZ, R143 ;  /* 0x000000ffff327224 */ /* 0x004fe200078e008f */
[----:B------:R-:W2:Y:S01]  /*2d2f0*/  LDL.LU R141, [R1+0x4] ;  /* 0x00000400018d7983 */ /* 0x000ea20000300800 */
[----:B------:R-:W-:-:S03]  /*2d300*/  IMAD.MOV.U32 R51, RZ, RZ, R144 ;  /* 0x000000ffff337224 */ /* 0x000fc600078e0090 */
[----:B------:R-:W2:Y:S01]  /*2d310*/  LDL.LU R142, [R1+0x8] ;  /* 0x00000800018e7983 */ /* 0x000ea20000300800 */
[----:B---3--:R-:W-:-:S03]  /*2d320*/  IMAD.MOV.U32 R52, RZ, RZ, R145 ;  /* 0x000000ffff347224 */ /* 0x008fc600078e0091 */
[----:B------:R-:W2:Y:S01]  /*2d330*/  LDL.LU R143, [R1+0xc] ;  /* 0x00000c00018f7983 */ /* 0x000ea20000300800 */
[----:B------:R-:W-:-:S03]  /*2d340*/  IMAD.MOV.U32 R53, RZ, RZ, R146 ;  /* 0x000000ffff357224 */ /* 0x000fc600078e0092 */
[----:B------:R-:W3:Y:S01]  /*2d350*/  LDL.LU R144, [R1+0x10] ;  /* 0x0000100001907983 */ /* 0x000ee20000300800 */
[----:B----4-:R-:W-:-:S03]  /*2d360*/  IMAD.MOV.U32 R54, RZ, RZ, R147 ;  /* 0x000000ffff367224 */ /* 0x010fc600078e0093 */
[----:B------:R-:W3:Y:S01]  /*2d370*/  LDL.LU R145, [R1+0x14] ;  /* 0x0000140001917983 */ /* 0x000ee20000300800 */
[----:B------:R-:W-:-:S03]  /*2d380*/  IMAD.MOV.U32 R55, RZ, RZ, R148 ;  /* 0x000000ffff377224 */ /* 0x000fc600078e0094 */
[----:B------:R-:W4:Y:S01]  /*2d390*/  LDL.LU R146, [R1+0x18] ;  /* 0x0000180001927983 */ /* 0x000f220000300800 */
[----:B------:R-:W-:-:S03]  /*2d3a0*/  IMAD.MOV.U32 R56, RZ, RZ, R149 ;  /* 0x000000ffff387224 */ /* 0x000fc600078e0095 */
[----:B------:R-:W4:Y:S01]  /*2d3b0*/  LDL.LU R147, [R1+0x1c] ;  /* 0x00001c0001937983 */ /* 0x000f220000300800 */
[----:B------:R-:W-:-:S03]  /*2d3c0*/  IMAD.MOV.U32 R57, RZ, RZ, R150 ;  /* 0x000000ffff397224 */ /* 0x000fc600078e0096 */
[----:B------:R-:W2:Y:S01]  /*2d3d0*/  LDL.LU R148, [R1+0x20] ;  /* 0x0000200001947983 */ /* 0x000ea20000300800 */
[----:B------:R-:W-:-:S03]  /*2d3e0*/  IMAD.MOV.U32 R58, RZ, RZ, R151 ;  /* 0x000000ffff3a7224 */ /* 0x000fc600078e0097 */
[----:B------:R-:W2:Y:S01]  /*2d3f0*/  LDL.LU R149, [R1+0x24] ;  /* 0x0000240001957983 */ /* 0x000ea20000300800 */
[----:B------:R-:W-:-:S03]  /*2d400*/  IMAD.MOV.U32 R59, RZ, RZ, R152 ;  /* 0x000000ffff3b7224 */ /* 0x000fc600078e0098 */
[----:B------:R-:W3:Y:S01]  /*2d410*/  LDL.LU R150, [R1+0x28] ;  /* 0x0000280001967983 */ /* 0x000ee20000300800 */
[----:B------:R-:W-:-:S03]  /*2d420*/  IMAD.MOV.U32 R60, RZ, RZ, R153 ;  /* 0x000000ffff3c7224 */ /* 0x000fc600078e0099 */
        /* <DEDUP_REMOVED lines=124> */
[----:B------:R-:W4:Y:S04]  /*2dbf0*/  LDL.LU R213, [R1+0x124] ;  /* 0x0001240001d57983 */ /* 0x000f280000300800 */
[----:B------:R-:W2:Y:S04]  /*2dc00*/  LDL.LU R214, [R1+0x128] ;  /* 0x0001280001d67983 */ /* 0x000ea80000300800 */
[----:B------:R-:W2:Y:S01]  /*2dc10*/  LDL.LU R215, [R1+0x12c] ;  /* 0x00012c0001d77983 */ /* 0x000ea20000300800 */
        /* <DEDUP_REMOVED lines=189> */
[----:B---3--:R-:W-:-:S06]  /*2e7f0*/  WARPGROUP.ARRIVE ;  /* 0x00000000000079c5 */ /* 0x008fcc0000000000 */
[----:B------:R-:W-:Y:S01]  /*2e800*/  QGMMA.64x192x32.F32.E4M3.E4M3 R120, gdesc[UR20], R120, gsb0 ;  /* 0x02e00000147879f3 */ /* 0x000fe20008000878 */
        /* <DEDUP_REMOVED lines=182> */
[----:B------:R-:W-:Y:S03]  /*2f370*/  QGMMA.64x192x32.F32.E4M3.E4M3 R140, gdesc[UR20], R140, gsb0 ;  /* 0x02e00000148c79f3 */ /* 0x000fe6000800088c */
[----:B------:R-:W-:Y:S02]  /*2f380*/  WARPGROUP.DEPBAR.LE gsb0, 0x0 ;  /* 0x00008000000079c5 */ /* 0x000fe40000010000 */
        /* <DEDUP_REMOVED lines=48> */
[----:B0-----:R-:W4:Y:S04]  /*2f690*/  LDL.LU.64 R140, [R1+0x480] ;  /* 0x00048000018c7983 */ /* 0x001f280000300a00 */
[----:B-1----:R-:W4:Y:S04]  /*2f6a0*/  LDL.LU.64 R142, [R1+0x488] ;  /* 0x00048800018e7983 */ /* 0x002f280000300a00 */
[----:B--2---:R-:W2:Y:S04]  /*2f6b0*/  LDL.LU.64 R144, [R1+0x490] ;  /* 0x0004900001907983 */ /* 0x004ea80000300a00 */
[----:B---3--:R-:W3:Y:S04]  /*2f6c0*/  LDL.LU.64 R146, [R1+0x498] ;  /* 0x0004980001927983 */ /* 0x008ee80000300a00 */
[----:B------:R-:W2:Y:S04]  /*2f6d0*/  LDL.LU.64 R148, [R1+0x4a0] ;  /* 0x0004a00001947983 */ /* 0x000ea80000300a00 */
[----:B----4-:R-:W4:Y:S04]  /*2f6e0*/  LDL.LU.64 R150, [R1+0x4a8] ;  /* 0x0004a80001967983 */ /* 0x010f280000300a00 */
[----:B------:R-:W3:Y:S04]  /*2f6f0*/  LDL.LU.64 R152, [R1+0x4b0] ;  /* 0x0004b00001987983 */ /* 0x000ee80000300a00 */
[----:B------:R-:W2:Y:S04]  /*2f700*/  LDL.LU.64 R154, [R1+0x4b8] ;  /* 0x0004b800019a7983 */ /* 0x000ea80000300a00 */
[----:B------:R-:W4:Y:S04]  /*2f710*/  LDL.LU.64 R156, [R1+0x4c0] ;  /* 0x0004c000019c7983 */ /* 0x000f280000300a00 */
        /* <DEDUP_REMOVED lines=29> */
[----:B--2---:R-:W-:Y:S04]  /*2f8f0*/  STL.64 [R1+0x25c0], R214 ;  /* 0x0025c0d601007387 */ /* 0x004fe80000100a00 */
[----:B---3--:R-:W-:Y:S04]  /*2f900*/  STL.64 [R1+0x25b8], R212 ;  /* 0x0025b8d401007387 */ /* 0x008fe80000100a00 */
        /* <DEDUP_REMOVED lines=826> */
[----:B0-----:R-:W2:Y:S04]  /*32cb0*/  LDL.LU.64 R120, [R1] ;  /* 0x0000000001787983 */ /* 0x001ea80000300a00 */
        /* <DEDUP_REMOVED lines=169> */
[----:B------:R-:W-:Y:S01]  /*33750*/  IMAD.MOV.U32 R194, RZ, RZ, R25 ;  /* 0x000000ffffc27224 */ /* 0x000fe200078e0019 */
[----:B------:R-:W3:Y:S01]  /*33760*/  LDL.LU R24, [R1+0x20e4] ;  /* 0x0020e40001187983 */ /* 0x000ee20000300800 */
[----:B------:R-:W-:Y:S02]  /*33770*/  IMAD.MOV.U32 R195, RZ, RZ, R26 ;  /* 0x000000ffffc37224 */ /* 0x000fe400078e001a */
[----:B------:R-:W-:Y:S01]  /*33780*/  IMAD.MOV.U32 R196, RZ, RZ, R27 ;  /* 0x000000ffffc47224 */ /* 0x000fe200078e001b */
        /* <DEDUP_REMOVED lines=31> */
[----:B------:R-:W-:Y:S02]  /*33980*/  IMAD.MOV.U32 R212, RZ, RZ, R43 ;  /* 0x000000ffffd47224 */ /* 0x000fe400078e002b */
[----:B------:R-:W-:Y:S01]  /*33990*/  IMAD.MOV.U32 R214, RZ, RZ, R45 ;  /* 0x000000ffffd67224 */ /* 0x000fe200078e002d */
[----:B------:R-:W3:Y:S01]  /*339a0*/  LDL.LU R41, [R1+0x20a0] ;  /* 0x0020a00001297983 */ /* 0x000ee20000300800 */
[----:B------:R-:W-:Y:S02]  /*339b0*/  IMAD.MOV.U32 R215, RZ, RZ, R46 ;  /* 0x000000ffffd77224 */ /* 0x000fe400078e002e */
[----:B------:R-:W-:Y:S01]  /*339c0*/  IMAD.MOV.U32 R213, RZ, RZ, R44 ;  /* 0x000000ffffd57224 */ /* 0x000fe200078e002c */
[----:B------:R-:W3:Y:S04]  /*339d0*/  LDL.LU R42, [R1+0x209c] ;  /* 0x00209c00012a7983 */ /* 0x000ee80000300800 */
[----:B------:R-:W3:Y:S04]  /*339e0*/  LDL.LU R43, [R1+0x2098] ;  /* 0x00209800012b7983 */ /* 0x000ee80000300800 */
[----:B------:R-:W3:Y:S04]  /*339f0*/  LDL.LU R44, [R1+0x2094] ;  /* 0x00209400012c7983 */ /* 0x000ee80000300800 */
[----:B------:R-:W3:Y:S04]  /*33a00*/  LDL.LU R45, [R1+0x2090] ;  /* 0x00209000012d7983 */ /* 0x000ee80000300800 */
[----:B------:R-:W3:Y:S04]  /*33a10*/  LDL.LU R46, [R1+0x208c] ;  /* 0x00208c00012e7983 */ /* 0x000ee80000300800 */
        /* <DEDUP_REMOVED lines=11> */
[----:B0-----:R-:W-:-:S02]  /*33ad0*/  IMAD.MOV.U32 R214, RZ, RZ, R2 ;  /* 0x000000ffffd67224 */ /* 0x001fc400078e0002 */
[----:B------:R-:W-:Y:S02]  /*33ae0*/  IMAD.MOV.U32 R215, RZ, RZ, R0 ;  /* 0x000000ffffd77224 */ /* 0x000fe400078e0000 */
[----:B-1----:R-:W-:Y:S01]  /*33af0*/  IMAD.MOV.U32 R212, RZ, RZ, R4 ;  /* 0x000000ffffd47224 */ /* 0x002fe200078e0004 */
        /* <DEDUP_REMOVED lines=183> */
[----:B------:R-:W-:-:S02]  /*34670*/  IMAD.MOV.U32 R213, RZ, RZ, R3 ;  /* 0x000000ffffd57224 */ /* 0x000fc400078e0003 */
[----:B------:R-:W-:Y:S02]  /*34680*/  IMAD.MOV.U32 R210, RZ, RZ, R6 ;  /* 0x000000ffffd27224 */ /* 0x000fe400078e0006 */
[----:B------:R-:W-:Y:S02]  /*34690*/  IMAD.MOV.U32 R211, RZ, RZ, R5 ;  /* 0x000000ffffd37224 */ /* 0x000fe400078e0005 */
        /* <DEDUP_REMOVED lines=114> */
[----:B--2---:R-:W-:Y:S01]  /*34dc0*/  WARPGROUP.ARRIVE ;  /* 0x00000000000079c5 */ /* 0x004fe20000000000 */
[----:B------:R-:W-:-:S07]  /*34dd0*/  UMOV UR21, 0x40000040 ;  /* 0x4000004000157882 */ /* 0x000fce0000000000 */
[----:B------:R-:W-:Y:S01]  /*34de0*/  QGMMA.64x192x32.F32.E4M3.E4M3 R24, gdesc[UR20], R24, gsb0 ;  /* 0x02e00000141879f3 */ /* 0x000fe20008000818 */
[----:B------:R-:W-:Y:S01]  /*34df0*/  UMOV UR16, UR20 ;  /* 0x0000001400107c82 */ /* 0x000fe20008000000 */
[----:B------:R-:W-:Y:S01]  /*34e00*/  UMOV UR17, UR21 ;  /* 0x0000001500117c82 */ /* 0x000fe20008000000 */
[----:B------:R-:W-:Y:S02]  /*34e10*/  WARPGROUP.DEPBAR.LE gsb0, 0x0 ;  /* 0x00008000000079c5 */ /* 0x000fe40000010000 */
[----:B---3--:R-:W-:-:S15]  /*34e20*/  WARPGROUP.ARRIVE ;  /* 0x00000000000079c5 */ /* 0x008fde0000000000 */
        /* <DEDUP_REMOVED lines=42> */
[----:B------:R0:W-:Y:S01]  /*350d0*/  STL.64 [R1+0x420], R192 ;  /* 0x000420c001007387 */ /* 0x0001e20000100a00 */
        /* <DEDUP_REMOVED lines=26> */
[----:B------:R-:W2:Y:S04]  /*35280*/  LDL.LU.64 R198, [R1+0x1f20] ;  /* 0x001f200001c67983 */ /* 0x000ea80000300a00 */
        /* <DEDUP_REMOVED lines=676> */
[----:B------:R-:W-:Y:S01]  /*37cd0*/  UIADD3 UR20, UR33, 0xc06, URZ ;  /* 0x00000c0621147890 */ /* 0x000fe2000fffe03f */
[----:B------:R-:W-:Y:S01]  /*37ce0*/  WARPGROUP.ARRIVE ;  /* 0x00000000000079c5 */ /* 0x000fe20000000000 */
[----:B------:R-:W-:-:S07]  /*37cf0*/  UMOV UR21, 0x40000040 ;  /* 0x4000004000157882 */ /* 0x000fce0000000000 */
        /* <DEDUP_REMOVED lines=24> */
[----:B------:R-:W-:Y:S01]  /*37e80*/  UMOV UR17, UR21 ;  /* 0x0000001500117c82 */ /* 0x000fe20008000000 */
[----:B------:R0:W5:Y:S04]  /*37e90*/  LDL.LU R23, [R1+0x1664] ;  /* 0x0016640001177983 */ /* 0x0001680000300800 */
        /* <DEDUP_REMOVED lines=20> */
[----:B------:R0:W5:Y:S01]  /*37fe0*/  LDL.LU R0, [R1+0x1610] ;  /* 0x0016100001007983 */ /* 0x0001620000300800 */
[----:B------:R-:W-:-:S02]  /*37ff0*/  WARPGROUP.DEPBAR.LE gsb0, 0x0 ;  /* 0x00008000000079c5 */ /* 0x000fc40000010000 */
        /* <DEDUP_REMOVED lines=98> */
[----:B------:R0:W5:Y:S01]  /*38620*/  LDL.LU.64 R140, [R1+0x1490] ;  /* 0x00149000018c7983 */ /* 0x0001620000300a00 */
[----:B------:R-:W-:-:S04]  /*38630*/  UIADD3 UR6, UR6, 0x4, URZ ;  /* 0x0000000406067890 */ /* 0x000fc8000fffe03f */
[----:B------:R-:W-:-:S04]  /*38640*/  UISETP.NE.AND UP0, UPT, UR6, UR29, UPT ;  /* 0x0000001d0600728c */ /* 0x000fc8000bf05270 */
[----:B------:R-:W-:-:S06]  /*38650*/  USEL UR16, URZ, 0x1, UP0 ;  /* 0x000000013f107887 */ /* 0x000fcc0008000000 */
[----:B------:R-:W-:-:S13]  /*38660*/  ISETP.NE.AND P0, PT, RZ, UR16, PT ;  /* 0x00000010ff007c0c */ /* 0x000fda000bf05270 */
[----:B0-----:R-:W-:Y:S05]  /*38670*/  @!P0 BRA `(.L_x_24) ;  /* 0x000000b400e88947 */ /* 0x001fea0003800000 */
[----:B------:R0:W-:Y:S04]  /*38680*/  STL [R1+0x1584], R69 ;  /* 0x0015844501007387 */ /* 0x0001e80000100800 */
[----:B0-----:R-:W2:Y:S04]  /*38690*/  LDL.LU R69, [R1+0x900] ;  /* 0x0009000001457983 */ /* 0x001ea80000300800 */
[----:B------:R0:W-:Y:S04]  /*386a0*/  STL [R1+0x1580], R70 ;  /* 0x0015804601007387 */ /* 0x0001e80000100800 */
[----:B0-----:R-:W2:Y:S04]  /*386b0*/  LDL R70, [R1+0x804] ;  /* 0x0008040001467983 */ /* 0x001ea80000100800 */
[----:B------:R0:W-:Y:S04]  /*386c0*/  STL [R1+0x157c], R71 ;  /* 0x00157c4701007387 */ /* 0x0001e80000100800 */
[----:B0-----:R-:W3:Y:S04]  /*386d0*/  LDL R71, [R1+0x800] ;  /* 0x0008000001477983 */ /* 0x001ee80000100800 */
[----:B------:R0:W-:Y:S04]  /*386e0*/  STL [R1+0x1578], R72 ;  /* 0x0015784801007387 */ /* 0x0001e80000100800 */
[----:B0-----:R-:W4:Y:S04]  /*386f0*/  LDL R72, [R1+0x7fc] ;  /* 0x0007fc0001487983 */ /* 0x001f280000100800 */
        /* <DEDUP_REMOVED lines=62> */
[----:B--2---:R-:W-:-:S01]  /*38ae0*/  FADD R69, R70, R69 ;  /* 0x0000004546457221 */ /* 0x004fc20000000000 */
[----:B---3-5:R-:W-:Y:S01]  /*38af0*/  FADD R227, R81, R227 ;  /* 0x000000e351e37221 */ /* 0x028fe20000000000 */
[----:B----4-:R-:W-:-:S01]  /*38b00*/  FADD R228, R80, R228 ;  /* 0x000000e450e47221 */ /* 0x010fc20000000000 */
[----:B------:R-:W-:Y:S01]  /*38b10*/  STL [R1+0x14f8], R104 ;  /* 0x0014f86801007387 */ /* 0x000fe20000100800 */
[----:B------:R-:W-:-:S01]  /*38b20*/  FADD R229, R79, R229 ;  /* 0x000000e54fe57221 */ /* 0x000fc20000000000 */
[----:B------:R-:W-:Y:S01]  /*38b30*/  FADD R226, R82, R226 ;  /* 0x000000e252e27221 */ /* 0x000fe20000000000 */
[----:B------:R-:W-:-:S01]  /*38b40*/  FADD R230, R78, R230 ;  /* 0x000000e64ee67221 */ /* 0x000fc20000000000 */
        /* <DEDUP_REMOVED lines=9> */
[----:B------:R-:W-:-:S03]  /*38be0*/  FADD R237, R71, R237 ;  /* 0x000000ed47ed7221 */ /* 0x000fc60000000000 */
[----:B------:R-:W-:Y:S01]  /*38bf0*/  STL [R1+0x14e8], R108 ;  /* 0x0014e86c01007387 */ /* 0x000fe20000100800 */
[----:B------:R-:W-:-:S03]  /*38c00*/  FADD R225, R83, R225 ;  /* 0x000000e153e17221 */ /* 0x000fc60000000000 */
[----:B------:R-:W-:Y:S04]  /*38c10*/  STL [R1+0x14e4], R109 ;  /* 0x0014e46d01007387 */ /* 0x000fe80000100800 */
[----:B------:R-:W-:Y:S04]  /*38c20*/  STL [R1+0x14e0], R110 ;  /* 0x0014e06e01007387 */ /* 0x000fe80000100800 */
[----:B------:R-:W-:Y:S01]  /*38c30*/  STL [R1+0x14dc], R111 ;  /* 0x0014dc6f01007387 */ /* 0x000fe20000100800 */
[----:B------:R-:W-:-:S03]  /*38c40*/  FADD R224, R84, R224 ;  /* 0x000000e054e07221 */ /* 0x000fc60000000000 */
[----:B------:R-:W-:Y:S04]  /*38c50*/  STL [R1+0x14d8], R112 ;  /* 0x0014d87001007387 */ /* 0x000fe80000100800 */
[----:B------:R-:W-:Y:S04]  /*38c60*/  STL [R1+0x14d4], R113 ;  /* 0x0014d47101007387 */ /* 0x000fe80000100800 */
[----:B------:R-:W-:Y:S04]  /*38c70*/  STL [R1+0x14d0], R114 ;  /* 0x0014d07201007387 */ /* 0x000fe80000100800 */
[----:B------:R-:W-:Y:S01]  /*38c80*/  STL [R1+0x14cc], R115 ;  /* 0x0014cc7301007387 */ /* 0x000fe20000100800 */
[----:B------:R-:W-:-:S03]  /*38c90*/  FADD R223, R85, R223 ;  /* 0x000000df55df7221 */ /* 0x000fc60000000000 */
[----:B------:R-:W-:Y:S04]  /*38ca0*/  STL [R1+0x14c8], R116 ;  /* 0x0014c87401007387 */ /* 0x000fe80000100800 */
[----:B------:R-:W-:Y:S04]  /*38cb0*/  STL [R1+0x14c4], R117 ;  /* 0x0014c47501007387 */ /* 0x000fe80000100800 */
[----:B------:R-:W-:Y:S01]  /*38cc0*/  STL [R1+0x14c0], R118 ;  /* 0x0014c07601007387 */ /* 0x000fe20000100800 */
[----:B------:R-:W-:-:S03]  /*38cd0*/  FADD R222, R86, R222 ;  /* 0x000000de56de7221 */ /* 0x000fc60000000000 */
[----:B------:R0:W-:Y:S04]  /*38ce0*/  STL [R1+0x14bc], R119 ;  /* 0x0014bc7701007387 */ /* 0x0001e80000100800 */
[----:B------:R1:W-:Y:S04]  /*38cf0*/  STL [R1+0x14b8], R11 ;  /* 0x0014b80b01007387 */ /* 0x0003e80000100800 */
[----:B------:R2:W-:Y:S04]  /*38d00*/  STL [R1+0x14b4], R10 ;  /* 0x0014b40a01007387 */ /* 0x0005e80000100800 */
[----:B------:R3:W-:Y:S01]  /*38d10*/  STL [R1+0x14b0], R9 ;  /* 0x0014b00901007387 */ /* 0x0007e20000100800 */
[----:B------:R-:W-:-:S03]  /*38d20*/  FADD R221, R87, R221 ;  /* 0x000000dd57dd7221 */ /* 0x000fc60000000000 */
[----:B------:R4:W-:Y:S04]  /*38d30*/  STL [R1+0x14ac], R8 ;  /* 0x0014ac0801007387 */ /* 0x0009e80000100800 */
[----:B------:R4:W-:Y:S04]  /*38d40*/  STL [R1+0x14a8], R7 ;  /* 0x0014a80701007387 */ /* 0x0009e80000100800 */
[----:B------:R4:W-:Y:S01]  /*38d50*/  STL [R1+0x14a4], R6 ;  /* 0x0014a40601007387 */ /* 0x0009e20000100800 */
[----:B------:R-:W-:-:S03]  /*38d60*/  FADD R220, R88, R220 ;  /* 0x000000dc58dc7221 */ /* 0x000fc60000000000 */
[----:B------:R4:W-:Y:S04]  /*38d70*/  STL [R1+0x14a0], R5 ;  /* 0x0014a00501007387 */ /* 0x0009e80000100800 */
[----:B------:R4:W-:Y:S04]  /*38d80*/  STL [R1+0x149c], R4 ;  /* 0x00149c0401007387 */ /* 0x0009e80000100800 */
[----:B------:R4:W-:Y:S04]  /*38d90*/  STL [R1+0x1498], R3 ;  /* 0x0014980301007387 */ /* 0x0009e80000100800 */
[----:B------:R4:W-:Y:S01]  /*38da0*/  STL [R1+0x1494], R2 ;  /* 0x0014940201007387 */ /* 0x0009e20000100800 */
[----:B------:R-:W-:-:S03]  /*38db0*/  FADD R219, R89, R219 ;  /* 0x000000db59db7221 */ /* 0x000fc60000000000 */
[----:B------:R-:W-:Y:S04]  /*38dc0*/  STL [R1+0x1490], R0 ;  /* 0x0014900001007387 */ /* 0x000fe80000100800 */
[----:B0-----:R-:W4:Y:S04]  /*38dd0*/  LDL R119, [R1+0x808] ;  /* 0x0008080001777983 */ /* 0x001f280000100800 */
[----:B------:R-:W4:Y:S01]  /*38de0*/  LDL.LU R118, [R1+0x904] ;  /* 0x0009040001767983 */ /* 0x000f220000300800 */
[----:B------:R-:W-:-:S03]  /*38df0*/  FADD R218, R90, R218 ;  /* 0x000000da5ada7221 */ /* 0x000fc60000000000 */
[----:B------:R-:W4:Y:S04]  /*38e00*/  LDL R117, [R1+0x80c] ;  /* 0x00080c0001757983 */ /* 0x000f280000100800 */
[----:B------:R0:W-:Y:S04]  /*38e10*/  STL [R1+0x900], R69 ;  /* 0x0009004501007387 */ /* 0x0001e80000100800 */
[----:B------:R-:W4:Y:S04]  /*38e20*/  LDL.LU R116, [R1+0x908] ;  /* 0x0009080001747983 */ /* 0x000f280000300800 */
[----:B------:R-:W4:Y:S01]  /*38e30*/  LDL R115, [R1+0x810] ;  /* 0x0008100001737983 */ /* 0x000f220000100800 */
[----:B------:R-:W-:-:S03]  /*38e40*/  FADD R217, R91, R217 ;  /* 0x000000d95bd97221 */ /* 0x000fc60000000000 */
[----:B------:R-:W4:Y:S04]  /*38e50*/  LDL.LU R114, [R1+0x90c] ;  /* 0x00090c0001727983 */ /* 0x000f280000300800 */
[----:B------:R-:W4:Y:S04]  /*38e60*/  LDL R113, [R1+0x814] ;  /* 0x0008140001717983 */ /* 0x000f280000100800 */
[----:B------:R-:W4:Y:S01]  /*38e70*/  LDL.LU R112, [R1+0x910] ;  /* 0x0009100001707983 */ /* 0x000f220000300800 */
[----:B------:R-:W-:-:S03]  /*38e80*/  FADD R216, R92, R216 ;  /* 0x000000d85cd87221 */ /* 0x000fc60000000000 */
[----:B------:R-:W4:Y:S04]  /*38e90*/  LDL R111, [R1+0x818] ;  /* 0x00081800016f7983 */ /* 0x000f280000100800 */
[----:B------:R-:W4:Y:S04]  /*38ea0*/  LDL.LU R110, [R1+0x914] ;  /* 0x00091400016e7983 */ /* 0x000f280000300800 */
[----:B------:R-:W4:Y:S04]  /*38eb0*/  LDL R109, [R1+0x81c] ;  /* 0x00081c00016d7983 */ /* 0x000f280000100800 */
[----:B------:R-:W4:Y:S01]  /*38ec0*/  LDL.LU R108, [R1+0x918] ;  /* 0x00091800016c7983 */ /* 0x000f220000300800 */
[----:B------:R-:W-:-:S03]  /*38ed0*/  FADD R23, R93, R23 ;  /* 0x000000175d177221 */ /* 0x000fc60000000000 */
[----:B------:R-:W4:Y:S04]  /*38ee0*/  LDL R107, [R1+0x820] ;  /* 0x00082000016b7983 */ /* 0x000f280000100800 */
[----:B------:R-:W4:Y:S04]  /*38ef0*/  LDL.LU R106, [R1+0x91c] ;  /* 0x00091c00016a7983 */ /* 0x000f280000300800 */
[----:B------:R-:W4:Y:S01]  /*38f00*/  LDL R105, [R1+0x824] ;  /* 0x0008240001697983 */ /* 0x000f220000100800 */
[----:B------:R-:W-:-:S03]  /*38f10*/  FADD R22, R94, R22 ;  /* 0x000000165e167221 */ /* 0x000fc60000000000 */
[----:B------:R-:W4:Y:S01]  /*38f20*/  LDL.LU R104, [R1+0x920] ;  /* 0x0009200001687983 */ /* 0x000f220000300800 */
[----:B------:R-:W-:-:S01]  /*38f30*/  FADD R21, R95, R21 ;  /* 0x000000155f157221 */ /* 0x000fc20000000000 */
[----:B------:R-:W-:Y:S01]  /*38f40*/  FADD R20, R96, R20 ;  /* 0x0000001460147221 */ /* 0x000fe20000000000 */
[----:B------:R-:W-:-:S01]  /*38f50*/  FADD R19, R97, R19 ;  /* 0x0000001361137221 */ /* 0x000fc20000000000 */
[----:B------:R-:W-:Y:S01]  /*38f60*/  FADD R18, R98, R18 ;  /* 0x0000001262127221 */ /* 0x000fe20000000000 */
[----:B------:R-:W-:-:S01]  /*38f70*/  FADD R17, R99, R17 ;  /* 0x0000001163117221 */ /* 0x000fc20000000000 */
[----:B------:R-:W-:Y:S01]  /*38f80*/  FADD R16, R100, R16 ;  /* 0x0000001064107221 */ /* 0x000fe20000000000 */
[----:B------:R-:W-:-:S01]  /*38f90*/  FADD R15, R101, R15 ;  /* 0x0000000f650f7221 */ /* 0x000fc20000000000 */
[----:B------:R-:W-:Y:S01]  /*38fa0*/  FADD R14, R102, R14 ;  /* 0x0000000e660e7221 */ /* 0x000fe20000000000 */
[----:B------:R-:W-:-:S02]  /*38fb0*/  FADD R13, R103, R13 ;  /* 0x0000000d670d7221 */ /* 0x000fc40000000000 */
[----:B------:R-:W4:Y:S04]  /*38fc0*/  LDL R103, [R1+0x828] ;  /* 0x0008280001677983 */ /* 0x000f280000100800 */
[----:B------:R-:W4:Y:S04]  /*38fd0*/  LDL.LU R102, [R1+0x924] ;  /* 0x0009240001667983 */ /* 0x000f280000300800 */
        /* <DEDUP_REMOVED lines=23> */
[----:B-1----:R-:W4:Y:S04]  /*39150*/  LDL.LU R11, [R1+0x954] ;  /* 0x00095400010b7983 */ /* 0x002f280000300800 */
[----:B------:R-:W4:Y:S04]  /*39160*/  LDL R78, [R1+0x85c] ;  /* 0x00085c00014e7983 */ /* 0x000f280000100800 */
[----:B--2---:R-:W2:Y:S04]  /*39170*/  LDL.LU R10, [R1+0x958] ;  /* 0x00095800010a7983 */ /* 0x004ea80000300800 */
[----:B------:R-:W2:Y:S04]  /*39180*/  LDL R77, [R1+0x860] ;  /* 0x00086000014d7983 */ /* 0x000ea80000100800 */
[----:B---3--:R-:W3:Y:S04]  /*39190*/  LDL.LU R9, [R1+0x95c] ;  /* 0x00095c0001097983 */ /* 0x008ee80000300800 */
[----:B------:R-:W3:Y:S04]  /*391a0*/  LDL R76, [R1+0x864] ;  /* 0x00086400014c7983 */ /* 0x000ee80000100800 */
[----:B----4-:R-:W4:Y:S04]  /*391b0*/  LDL.LU R8, [R1+0x960] ;  /* 0x0009600001087983 */ /* 0x010f280000300800 */
        /* <DEDUP_REMOVED lines=12> */
[----:B0-----:R-:W4:Y:S04]  /*39280*/  LDL R69, [R1+0x880] ;  /* 0x0008800001457983 */ /* 0x001f280000100800 */
[----:B------:R-:W4:Y:S01]  /*39290*/  LDL.LU R0, [R1+0x97c] ;  /* 0x00097c0001007983 */ /* 0x000f220000300800 */
[----:B------:R-:W-:-:S01]  /*392a0*/  FADD R118, R119, R118 ;  /* 0x0000007677767221 */ /* 0x000fc20000000000 */
[----:B------:R-:W-:Y:S01]  /*392b0*/  FADD R116, R117, R116 ;  /* 0x0000007475747221 */ /* 0x000fe20000000000 */
[----:B------:R-:W-:-:S01]  /*392c0*/  FADD R114, R115, R114 ;  /* 0x0000007273727221 */ /* 0x000fc20000000000 */
[----:B------:R-:W-:Y:S01]  /*392d0*/  FADD R112, R113, R112 ;  /* 0x0000007071707221 */ /* 0x000fe20000000000 */
[----:B------:R-:W-:-:S01]  /*392e0*/  FADD R110, R111, R110 ;  /* 0x0000006e6f6e7221 */ /* 0x000fc20000000000 */
[----:B------:R0:W-:Y:S01]  /*392f0*/  STL [R1+0x904], R118 ;  /* 0x0009047601007387 */ /* 0x0001e20000100800 */
[----:B------:R-:W-:-:S01]  /*39300*/  FADD R108, R109, R108 ;  /* 0x0000006c6d6c7221 */ /* 0x000fc20000000000 */
[----:B------:R-:W-:Y:S01]  /*39310*/  FADD R106, R107, R106 ;  /* 0x0000006a6b6a7221 */ /* 0x000fe20000000000 */
[----:B------:R-:W-:-:S01]  /*39320*/  FADD R104, R105, R104 ;  /* 0x0000006869687221 */ /* 0x000fc20000000000 */
[----:B------:R1:W-:Y:S04]  /*39330*/  STL [R1+0x908], R116 ;  /* 0x0009087401007387 */ /* 0x0003e80000100800 */
[----:B------:R1:W-:Y:S04]  /*39340*/  STL [R1+0x90c], R114 ;  /* 0x00090c7201007387 */ /* 0x0003e80000100800 */
[----:B------:R1:W-:Y:S04]  /*39350*/  STL [R1+0x910], R112 ;  /* 0x0009107001007387 */ /* 0x0003e80000100800 */
[----:B------:R1:W-:Y:S04]  /*39360*/  STL [R1+0x914], R110 ;  /* 0x0009146e01007387 */ /* 0x0003e80000100800 */
[----:B------:R1:W-:Y:S04]  /*39370*/  STL [R1+0x918], R108 ;  /* 0x0009186c01007387 */ /* 0x0003e80000100800 */
[----:B------:R1:W-:Y:S04]  /*39380*/  STL [R1+0x91c], R106 ;  /* 0x00091c6a01007387 */ /* 0x0003e80000100800 */
[----:B------:R1:W-:Y:S01]  /*39390*/  STL [R1+0x920], R104 ;  /* 0x0009206801007387 */ /* 0x0003e20000100800 */
[----:B------:R-:W-:-:S01]  /*393a0*/  FADD R102, R103, R102 ;  /* 0x0000006667667221 */ /* 0x000fc20000000000 */
[----:B------:R-:W-:-:S04]  /*393b0*/  FADD R100, R101, R100 ;  /* 0x0000006465647221 */ /* 0x000fc80000000000 */
[----:B------:R1:W-:Y:S01]  /*393c0*/  STL [R1+0x924], R102 ;  /* 0x0009246601007387 */ /* 0x0003e20000100800 */
[----:B------:R-:W-:-:S03]  /*393d0*/  FADD R98, R99, R98 ;  /* 0x0000006263627221 */ /* 0x000fc60000000000 */
        /* <DEDUP_REMOVED lines=21> */
[----:B--2---:R-:W-:-:S03]  /*39530*/  FADD R10, R78, R10 ;  /* 0x0000000a4e0a7221 */ /* 0x004fc60000000000 */
[----:B------:R2:W-:Y:S01]  /*39540*/  STL [R1+0x954], R11 ;  /* 0x0009540b01007387 */ /* 0x0005e20000100800 */
[----:B---3--:R-:W-:-:S03]  /*39550*/  FADD R9, R77, R9 ;  /* 0x000000094d097221 */ /* 0x008fc60000000000 */
[----:B------:R3:W-:Y:S01]  /*39560*/  STL [R1+0x958], R10 ;  /* 0x0009580a01007387 */ /* 0x0007e20000100800 */
[----:B----4-:R-:W-:-:S03]  /*39570*/  FADD R8, R76, R8 ;  /* 0x000000084c087221 */ /* 0x010fc60000000000 */
        /* <DEDUP_REMOVED lines=8> */
[----:B------:R4:W-:Y:S04]  /*39600*/  STL [R1+0x96c], R5 ;  /* 0x00096c0501007387 */ /* 0x0009e80000100800 */
[----:B------:R4:W-:Y:S01]  /*39610*/  STL [R1+0x970], R4 ;  /* 0x0009700401007387 */ /* 0x0009e20000100800 */
[----:B------:R-:W-:-:S03]  /*39620*/  FADD R3, R71, R3 ;  /* 0x0000000347037221 */ /* 0x000fc60000000000 */
[----:B------:R-:W4:Y:S04]  /*39630*/  LDL R119, [R1+0x884] ;  /* 0x0008840001777983 */ /* 0x000f280000100800 */
[----:B------:R4:W-:Y:S01]  /*39640*/  STL [R1+0x974], R3 ;  /* 0x0009740301007387 */ /* 0x0009e20000100800 */
[----:B------:R-:W-:-:S03]  /*39650*/  FADD R2, R70, R2 ;  /* 0x0000000246027221 */ /* 0x000fc60000000000 */
[----:B0-----:R-:W4:Y:S04]  /*39660*/  LDL.LU R118, [R1+0x980] ;  /* 0x0009800001767983 */ /* 0x001f280000300800 */
[----:B------:R0:W-:Y:S01]  /*39670*/  STL [R1+0x978], R2 ;  /* 0x0009780201007387 */ /* 0x0001e20000100800 */
[----:B------:R-:W-:-:S03]  /*39680*/  FADD R0, R69, R0 ;  /* 0x0000000045007221 */ /* 0x000fc60000000000 */
[----:B------:R-:W4:Y:S04]  /*39690*/  LDL R117, [R1+0x888] ;  /* 0x0008880001757983 */ /* 0x000f280000100800 */
[----:B------:R0:W-:Y:S04]  /*396a0*/  STL [R1+0x97c], R0 ;  /* 0x00097c0001007387 */ /* 0x0001e80000100800 */
[----:B-1----:R-:W4:Y:S04]  /*396b0*/  LDL.LU R116, [R1+0x984] ;  /* 0x0009840001747983 */ /* 0x002f280000300800 */
        /* <DEDUP_REMOVED lines=55> */
[----:B0-----:R-:W4:Y:S04]  /*39a30*/  LDL.LU R2, [R1+0x9f4] ;  /* 0x0009f40001027983 */ /* 0x001f280000300800 */
[----:B------:R-:W4:Y:S04]  /*39a40*/  LDL R69, [R1+0x8fc] ;  /* 0x0008fc0001457983 */ /* 0x000f280000100800 */
[----:B------:R-:W4:Y:S01]  /*39a50*/  LDL.LU R0, [R1+0x9f8] ;  /* 0x0009f80001007983 */ /* 0x000f220000300800 */
[----:B------:R-:W-:-:S05]  /*39a60*/  FADD R118, R119, R118 ;  /* 0x0000007677767221 */ /* 0x000fca0000000000 */
[----:B------:R-:W-:Y:S01]  /*39a70*/  STL [R1+0x980], R118 ;  /* 0x0009807601007387 */ /* 0x000fe20000100800 */
        /* <DEDUP_REMOVED lines=178> */
[----:B------:R-:W4:Y:S04]  /*3a5a0*/  LDL.LU R118, [R1+0xa74] ;  /* 0x000a740001767983 */ /* 0x000f280000300800 */
[----:B------:R4:W-:Y:S01]  /*3a5b0*/  STL [R1+0xa6c], R2 ;  /* 0x000a6c0201007387 */ /* 0x0009e20000100800 */
[----:B------:R-:W-:-:S03]  /*3a5c0*/  FADD R0, R69, R0 ;  /* 0x0000000045007221 */ /* 0x000fc60000000000 */
[----:B------:R-:W4:Y:S04]  /*3a5d0*/  LDL R117, [R1+0x67c] ;  /* 0x00067c0001757983 */ /* 0x000f280000100800 */
[----:B------:R4:W-:Y:S04]  /*3a5e0*/  STL [R1+0xa70], R0 ;  /* 0x000a700001007387 */ /* 0x0009e80000100800 */
[----:B0-----:R-:W4:Y:S04]  /*3a5f0*/  LDL.LU R116, [R1+0xa78] ;  /* 0x000a780001747983 */ /* 0x001f280000300800 */
[----:B------:R-:W4:Y:S04]  /*3a600*/  LDL R115, [R1+0x680] ;  /* 0x0006800001737983 */ /* 0x000f280000100800 */
        /* <DEDUP_REMOVED lines=1301> */
[----:B------:R-:W-:Y:S01]  /*3f760*/  STL [R1+0xf50], R116 ;  /* 0x000f507401007387 */ /* 0x000fe20000100800 */
[----:B------:R-:W-:-:S03]  /*3f770*/  FADD R112, R113, R112 ;  /* 0x0000007071707221 */ /* 0x000fc60000000000 */
        /* <DEDUP_REMOVED lines=9> */
[----:B--2---:R-:W-:-:S03]  /*3f810*/  FADD R102, R103, R102 ;  /* 0x0000006667667221 */ /* 0x004fc60000000000 */
[----:B------:R-:W-:Y:S01]  /*3f820*/  STL [R1+0xf68], R104 ;  /* 0x000f686801007387 */ /* 0x000fe20000100800 */
[----:B---3--:R-:W-:-:S03]  /*3f830*/  FADD R100, R101, R100 ;  /* 0x0000006465647221 */ /* 0x008fc60000000000 */
[----:B------:R-:W-:Y:S01]  /*3f840*/  STL [R1+0xf6c], R102 ;  /* 0x000f6c6601007387 */ /* 0x000fe20000100800 */
[----:B----4-:R-:W-:-:S03]  /*3f850*/  FADD R98, R99, R98 ;  /* 0x0000006263627221 */ /* 0x010fc60000000000 */
        /* <DEDUP_REMOVED lines=36> */
[----:B------:R-:W-:-:S01]  /*3faa0*/  FADD R3, R71, R3 ;  /* 0x0000000347037221 */ /* 0x000fc20000000000 */
[----:B------:R-:W-:Y:S01]  /*3fab0*/  FADD R2, R70, R2 ;  /* 0x0000000246027221 */ /* 0x000fe20000000000 */
[----:B------:R-:W-:-:S02]  /*3fac0*/  FADD R0, R69, R0 ;  /* 0x0000000045007221 */ /* 0x000fc40000000000 */
[----:B------:R-:W4:Y:S04]  /*3fad0*/  LDL R69, [R1+0x2cc] ;  /* 0x0002cc0001457983 */ /* 0x000f280000100800 */
[----:B------:R4:W-:Y:S04]  /*3fae0*/  STL [R1+0xfbc], R3 ;  /* 0x000fbc0301007387 */ /* 0x0009e80000100800 */
[----:B------:R-:W4:Y:S04]  /*3faf0*/  LDL.LU R70, [R1+0xfc8] ;  /* 0x000fc80001467983 */ /* 0x000f280000300800 */
[----:B------:R4:W-:Y:S04]  /*3fb00*/  STL [R1+0xfc0], R2 ;  /* 0x000fc00201007387 */ /* 0x0009e80000100800 */
[----:B------:R-:W4:Y:S04]  /*3fb10*/  LDL R71, [R1+0x2d0] ;  /* 0x0002d00001477983 */ /* 0x000f280000100800 */
[----:B------:R4:W-:Y:S04]  /*3fb20*/  STL [R1+0xfc4], R0 ;  /* 0x000fc40001007387 */ /* 0x0009e80000100800 */
        /* <DEDUP_REMOVED lines=23> */
[----:B------:R-:W4:Y:S04]  /*3fca0*/  LDL R107, [R1] ;  /* 0x00000000016b7983 */ /* 0x000f280000100800 */
        /* <DEDUP_REMOVED lines=35> */
[----:B------:R-:W-:-:S03]  /*3fee0*/  FADD R70, R69, R70 ;  /* 0x0000004645467221 */ /* 0x000fc60000000000 */
[----:B------:R-:W4:Y:S04]  /*3fef0*/  LDL.LU R69, [R1+0x1584] ;  /* 0x0015840001457983 */ /* 0x000f280000300800 */
[----:B------:R0:W-:Y:S01]  /*3ff00*/  STL [R1+0xfc8], R70 ;  /* 0x000fc84601007387 */ /* 0x0001e20000100800 */
[----:B------:R-:W-:-:S03]  /*3ff10*/  FADD R72, R71, R72 ;  /* 0x0000004847487221 */ /* 0x000fc60000000000 */
[----:B0-----:R-:W4:Y:S04]  /*3ff20*/  LDL.LU R70, [R1+0x1580] ;  /* 0x0015800001467983 */ /* 0x001f280000300800 */
[----:B------:R-:W4:Y:S01]  /*3ff30*/  LDL.LU R71, [R1+0x157c] ;  /* 0x00157c0001477983 */ /* 0x000f220000300800 */
[----:B------:R-:W-:-:S03]  /*3ff40*/  FADD R74, R73, R74 ;  /* 0x0000004a494a7221 */ /* 0x000fc60000000000 */
        /* <DEDUP_REMOVED lines=8> */
[----:B------:R-:W4:Y:S04]  /*3ffd0*/  LDL.LU R75, [R1+0x156c] ;  /* 0x00156c00014b7983 */ /* 0x000f280000300800 */
[----:B------:R0:W-:Y:S01]  /*3ffe0*/  STL [R1+0xfd4], R76 ;  /* 0x000fd44c01007387 */ /* 0x0001e20000100800 */
[----:B------:R-:W-:-:S01]  /*3fff0*/  FADD R82, R81, R82 ;  /* 0x0000005251527221 */ /* 0x000fc20000000000 */
[----:B------:R-:W-:-:S02]  /*40000*/  FADD R118, R119, R118 ;  /* 0x0000007677767221 */ /* 0x000fc40000000000 */
[----:B0-----:R-:W4:Y:S04]  /*40010*/  LDL.LU R76, [R1+0x1568] ;  /* 0x00156800014c7983 */ /* 0x001f280000300800 */
[----:B------:R-:W4:Y:S04]  /*40020*/  LDL.LU R77, [R1+0x1564] ;  /* 0x00156400014d7983 */ /* 0x000f280000300800 */
[----:B------:R0:W-:Y:S01]  /*40030*/  STL [R1+0xfd8], R78 ;  /* 0x000fd84e01007387 */ /* 0x0001e20000100800 */
[----:B------:R-:W-:-:S01]  /*40040*/  FADD R116, R117, R116 ;  /* 0x0000007475747221 */ /* 0x000fc20000000000 */
[----:B------:R-:W-:-:S02]  /*40050*/  FADD R114, R115, R114 ;  /* 0x0000007273727221 */ /* 0x000fc40000000000 */
[----:B0-----:R-:W4:Y:S04]  /*40060*/  LDL.LU R78, [R1+0x1560] ;  /* 0x00156000014e7983 */ /* 0x001f280000300800 */
[----:B------:R-:W4:Y:S01]  /*40070*/  LDL.LU R79, [R1+0x155c] ;  /* 0x00155c00014f7983 */ /* 0x000f220000300800 */
[----:B------:R-:W-:-:S03]  /*40080*/  FADD R112, R113, R112 ;  /* 0x0000007071707221 */ /* 0x000fc60000000000 */
[----:B------:R0:W-:Y:S01]  /*40090*/  STL [R1+0xfdc], R80 ;  /* 0x000fdc5001007387 */ /* 0x0001e20000100800 */
[----:B------:R-:W-:-:S03]  /*400a0*/  FADD R110, R111, R110 ;  /* 0x0000006e6f6e7221 */ /* 0x000fc60000000000 */
[----:B0-----:R-:W4:Y:S01]  /*400b0*/  LDL.LU R80, [R1+0x1558] ;  /* 0x0015580001507983 */ /* 0x001f220000300800 */
[----:B------:R-:W-:-:S03]  /*400c0*/  FADD R108, R109, R108 ;  /* 0x0000006c6d6c7221 */ /* 0x000fc60000000000 */
[----:B------:R-:W4:Y:S01]  /*400d0*/  LDL.LU R81, [R1+0x1554] ;  /* 0x0015540001517983 */ /* 0x000f220000300800 */
[----:B------:R-:W-:-:S03]  /*400e0*/  FADD R106, R107, R106 ;  /* 0x0000006a6b6a7221 */ /* 0x000fc60000000000 */
[----:B------:R0:W-:Y:S01]  /*400f0*/  STL [R1+0xfe0], R82 ;  /* 0x000fe05201007387 */ /* 0x0001e20000100800 */
[----:B------:R-:W-:-:S03]  /*40100*/  FADD R104, R105, R104 ;  /* 0x0000006869687221 */ /* 0x000fc60000000000 */
[----:B0-----:R-:W4:Y:S04]  /*40110*/  LDL.LU R82, [R1+0x1550] ;  /* 0x0015500001527983 */ /* 0x001f280000300800 */
[----:B------:R-:W-:Y:S01]  /*40120*/  STL [R1+0xfe4], R118 ;  /* 0x000fe47601007387 */ /* 0x000fe20000100800 */
[----:B------:R-:W-:-:S03]  /*40130*/  FADD R102, R103, R102 ;  /* 0x0000006667667221 */ /* 0x000fc60000000000 */
[----:B------:R-:W-:Y:S04]  /*40140*/  STL [R1+0xfe8], R116 ;  /* 0x000fe87401007387 */ /* 0x000fe80000100800 */
[----:B------:R-:W-:Y:S01]  /*40150*/  STL [R1+0xfec], R114 ;  /* 0x000fec7201007387 */ /* 0x000fe20000100800 */
[----:B------:R-:W-:-:S03]  /*40160*/  FADD R100, R101, R100 ;  /* 0x0000006465647221 */ /* 0x000fc60000000000 */
[----:B------:R-:W-:Y:S01]  /*40170*/  STL [R1+0xff0], R112 ;  /* 0x000ff07001007387 */ /* 0x000fe20000100800 */
[----:B------:R-:W-:-:S03]  /*40180*/  FADD R98, R99, R98 ;  /* 0x0000006263627221 */ /* 0x000fc60000000000 */
[----:B------:R-:W-:Y:S04]  /*40190*/  STL [R1+0xff4], R110 ;  /* 0x000ff46e01007387 */ /* 0x000fe80000100800 */
        /* <DEDUP_REMOVED lines=10> */
[----:B--2---:R-:W-:-:S03]  /*40240*/  FADD R10, R92, R10 ;  /* 0x0000000a5c0a7221 */ /* 0x004fc60000000000 */
[----:B------:R-:W-:Y:S04]  /*40250*/  STL [R1+0x1014], R94 ;  /* 0x0010145e01007387 */ /* 0x000fe80000100800 */
[----:B------:R-:W-:Y:S01]  /*40260*/  STL [R1+0x1018], R11 ;  /* 0x0010180b01007387 */ /* 0x000fe20000100800 */
        /* <DEDUP_REMOVED lines=18> */
[----:B0-----:R-:W4:Y:S04]  /*40390*/  LDL.LU R10, [R1+0x1044] ;  /* 0x00104400010a7983 */ /* 0x001f280000300800 */
        /* <DEDUP_REMOVED lines=35> */
[----:B------:R-:W3:Y:S04]  /*405d0*/  LDL R103, [R1+0x90] ;  /* 0x0000900001677983 */ /* 0x000ee80000100800 */
        /* <DEDUP_REMOVED lines=12> */
[----:B------:R-:W-:-:S03]  /*406a0*/  FADD R10, R83, R10 ;  /* 0x0000000a530a7221 */ /* 0x000fc60000000000 */
[----:B------:R-:W4:Y:S04]  /*406b0*/  LDL.LU R83, [R1+0x154c] ;  /* 0x00154c0001537983 */ /* 0x000f280000300800 */
[----:B------:R0:W-:Y:S01]  /*406c0*/  STL [R1+0x1044], R10 ;  /* 0x0010440a01007387 */ /* 0x0001e20000100800 */
[----:B------:R-:W-:-:S03]  /*406d0*/  FADD R11, R84, R11 ;  /* 0x0000000b540b7221 */ /* 0x000fc60000000000 */
[----:B0-----:R-:W4:Y:S04]  /*406e0*/  LDL.LU R10, [R1+0x108c] ;  /* 0x00108c00010a7983 */ /* 0x001f280000300800 */
[----:B------:R-:W4:Y:S04]  /*406f0*/  LDL.LU R84, [R1+0x1548] ;  /* 0x0015480001547983 */ /* 0x000f280000300800 */
        /* <DEDUP_REMOVED lines=20> */
[----:B------:R-:W4:Y:S04]  /*40840*/  LDL.LU R91, [R1+0x152c] ;  /* 0x00152c00015b7983 */ /* 0x000f280000300800 */
[----:B------:R0:W-:Y:S01]  /*40850*/  STL [R1+0x1058], R92 ;  /* 0x0010585c01007387 */ /* 0x0001e20000100800 */
[----:B------:R-:W-:-:S03]  /*40860*/  FADD R109, R110, R109 ;  /* 0x0000006d6e6d7221 */ /* 0x000fc60000000000 */
[----:B0-----:R-:W4:Y:S01]  /*40870*/  LDL.LU R92, [R1+0x1528] ;  /* 0x00152800015c7983 */ /* 0x001f220000300800 */
[----:B------:R-:W-:-:S03]  /*40880*/  FADD R107, R108, R107 ;  /* 0x0000006b6c6b7221 */ /* 0x000fc60000000000 */
[----:B------:R-:W4:Y:S04]  /*40890*/  LDL.LU R93, [R1+0x1524] ;  /* 0x00152400015d7983 */ /* 0x000f280000300800 */
[----:B------:R-:W-:Y:S01]  /*408a0*/  STL [R1+0x105c], R119 ;  /* 0x00105c7701007387 */ /* 0x000fe20000100800 */
[----:B------:R-:W-:-:S03]  /*408b0*/  FADD R105, R106, R105 ;  /* 0x000000696a697221 */ /* 0x000fc60000000000 */
[----:B------:R-:W-:Y:S01]  /*408c0*/  STL [R1+0x1060], R117 ;  /* 0x0010607501007387 */ /* 0x000fe20000100800 */
[----:B------:R-:W-:-:S03]  /*408d0*/  FADD R9, R98, R9 ;  /* 0x0000000962097221 */ /* 0x000fc60000000000 */
[----:B------:R-:W-:Y:S04]  /*408e0*/  STL [R1+0x1064], R115 ;  /* 0x0010647301007387 */ /* 0x000fe80000100800 */
[----:B------:R-:W-:Y:S04]  /*408f0*/  STL [R1+0x1068], R113 ;  /* 0x0010687101007387 */ /* 0x000fe80000100800 */
[----:B------:R-:W-:Y:S04]  /*40900*/  STL [R1+0x106c], R111 ;  /* 0x00106c6f01007387 */ /* 0x000fe80000100800 */
[----:B------:R-:W-:Y:S04]  /*40910*/  STL [R1+0x1070], R109 ;  /* 0x0010706d01007387 */ /* 0x000fe80000100800 */
[----:B------:R-:W4:Y:S04]  /*40920*/  LDL R98, [R1+0xac] ;  /* 0x0000ac0001627983 */ /* 0x000f280000100800 */
[----:B------:R-:W-:Y:S04]  /*40930*/  STL [R1+0x1074], R107 ;  /* 0x0010746b01007387 */ /* 0x000fe80000100800 */
[----:B------:R0:W-:Y:S04]  /*40940*/  STL [R1+0x107c], R9 ;  /* 0x00107c0901007387 */ /* 0x0001e80000100800 */
[----:B------:R-:W-:Y:S04]  /*40950*/  STL [R1+0x1078], R105 ;  /* 0x0010786901007387 */ /* 0x000fe80000100800 */
[----:B0-----:R-:W4:Y:S01]  /*40960*/  LDL.LU R9, [R1+0x10a8] ;  /* 0x0010a80001097983 */ /* 0x001f220000300800 */
[----:B--2---:R-:W-:-:S01]  /*40970*/  FADD R8, R96, R8 ;  /* 0x0000000860087221 */ /* 0x004fc20000000000 */
[----:B---3--:R-:W-:-:S02]  /*40980*/  FADD R7, R94, R7 ;  /* 0x000000075e077221 */ /* 0x008fc40000000000 */
[----:B------:R-:W2:Y:S01]  /*40990*/  LDL R96, [R1+0xb0] ;  /* 0x0000b00001607983 */ /* 0x000ea20000100800 */
[----:B----4-:R-:W-:-:S03]  /*409a0*/  FADD R6, R102, R6 ;  /* 0x0000000666067221 */ /* 0x010fc60000000000 */
[----:B------:R0:W-:Y:S01]  /*409b0*/  STL [R1+0x1080], R8 ;  /* 0x0010800801007387 */ /* 0x0001e20000100800 */
[----:B------:R-:W-:-:S01]  /*409c0*/  FADD R5, R101, R5 ;  /* 0x0000000565057221 */ /* 0x000fc20000000000 */
[----:B------:R-:W-:Y:S02]  /*409d0*/  FADD R4, R100, R4 ;  /* 0x0000000464047221 */ /* 0x000fe40000000000 */
[----:B0-----:R-:W2:Y:S04]  /*409e0*/  LDL.LU R8, [R1+0x10ac] ;  /* 0x0010ac0001087983 */ /* 0x001ea80000300800 */
[----:B------:R-:W3:Y:S01]  /*409f0*/  LDL R94, [R1+0xb4] ;  /* 0x0000b400015e7983 */ /* 0x000ee20000100800 */
[----:B------:R-:W-:-:S03]  /*40a00*/  FADD R3, R99, R3 ;  /* 0x0000000363037221 */ /* 0x000fc60000000000 */
[----:B------:R0:W-:Y:S01]  /*40a10*/  STL [R1+0x1084], R7 ;  /* 0x0010840701007387 */ /* 0x0001e20000100800 */
[----:B------:R-:W-:-:S03]  /*40a20*/  FADD R2, R97, R2 ;  /* 0x0000000261027221 */ /* 0x000fc60000000000 */
[----:B0-----:R-:W3:Y:S01]  /*40a30*/  LDL.LU R7, [R1+0x10b0] ;  /* 0x0010b00001077983 */ /* 0x001ee20000300800 */
[----:B------:R-:W-:-:S01]  /*40a40*/  FADD R0, R95, R0 ;  /* 0x000000005f007221 */ /* 0x000fc20000000000 */
[----:B------:R-:W-:Y:S01]  /*40a50*/  FADD R10, R103, R10 ;  /* 0x0000000a670a7221 */ /* 0x000fe20000000000 */
[----:B------:R-:W-:-:S05]  /*40a60*/  FADD R11, R104, R11 ;  /* 0x0000000b680b7221 */ /* 0x000fca0000000000 */
[----:B------:R-:W-:Y:S04]  /*40a70*/  STL [R1+0x1088], R11 ;  /* 0x0010880b01007387 */ /* 0x000fe80000100800 */
[----:B------:R-:W-:Y:S04]  /*40a80*/  STL [R1+0x108c], R10 ;  /* 0x00108c0a01007387 */ /* 0x000fe80000100800 */
[----:B------:R0:W-:Y:S04]  /*40a90*/  STL [R1+0x1090], R6 ;  /* 0x0010900601007387 */ /* 0x0001e80000100800 */
[----:B------:R1:W-:Y:S04]  /*40aa0*/  STL [R1+0x1094], R5 ;  /* 0x0010940501007387 */ /* 0x0003e80000100800 */
[----:B------:R4:W-:Y:S04]  /*40ab0*/  STL [R1+0x1098], R4 ;  /* 0x0010980401007387 */ /* 0x0009e80000100800 */
[----:B------:R-:W3:Y:S04]  /*40ac0*/  LDL R117, [R1+0xb8] ;  /* 0x0000b80001757983 */ /* 0x000ee80000100800 */
[----:B------:R4:W-:Y:S04]  /*40ad0*/  STL [R1+0x109c], R3 ;  /* 0x00109c0301007387 */ /* 0x0009e80000100800 */
[----:B------:R-:W3:Y:S04]  /*40ae0*/  LDL R116, [R1+0xbc] ;  /* 0x0000bc0001747983 */ /* 0x000ee80000100800 */
[----:B------:R4:W-:Y:S04]  /*40af0*/  STL [R1+0x10a0], R2 ;  /* 0x0010a00201007387 */ /* 0x0009e80000100800 */
[----:B------:R-:W3:Y:S04]  /*40b00*/  LDL R115, [R1+0xc0] ;  /* 0x0000c00001737983 */ /* 0x000ee80000100800 */
[----:B------:R4:W-:Y:S04]  /*40b10*/  STL [R1+0x10a4], R0 ;  /* 0x0010a40001007387 */ /* 0x0009e80000100800 */
[----:B------:R-:W3:Y:S04]  /*40b20*/  LDL R114, [R1+0xc4] ;  /* 0x0000c40001727983 */ /* 0x000ee80000100800 */
[----:B------:R-:W3:Y:S04]  /*40b30*/  LDL R105, [R1+0xc8] ;  /* 0x0000c80001697983 */ /* 0x000ee80000100800 */
[----:B0-----:R-:W3:Y:S04]  /*40b40*/  LDL.LU R6, [R1+0x10c4] ;  /* 0x0010c40001067983 */ /* 0x001ee80000300800 */
[----:B------:R-:W3:Y:S04]  /*40b50*/  LDL R103, [R1+0xcc] ;  /* 0x0000cc0001677983 */ /* 0x000ee80000100800 */
[----:B-1----:R-:W3:Y:S04]  /*40b60*/  LDL.LU R5, [R1+0x10c8] ;  /* 0x0010c80001057983 */ /* 0x002ee80000300800 */
        /* <DEDUP_REMOVED lines=8> */
[----:B------:R-:W4:Y:S04]  /*40bf0*/  LDL.LU R107, [R1+0x10b4] ;  /* 0x0010b400016b7983 */ /* 0x000f280000300800 */
[----:B------:R-:W4:Y:S04]  /*40c00*/  LDL.LU R109, [R1+0x10b8] ;  /* 0x0010b800016d7983 */ /* 0x000f280000300800 */
[----:B------:R-:W4:Y:S01]  /*40c10*/  LDL.LU R111, [R1+0x10bc] ;  /* 0x0010bc00016f7983 */ /* 0x000f220000300800 */
[----:B------:R-:W-:-:S05]  /*40c20*/  FADD R9, R98, R9 ;  /* 0x0000000962097221 */ /* 0x000fca0000000000 */
[----:B------:R0:W-:Y:S04]  /*40c30*/  STL [R1+0x10a8], R9 ;  /* 0x0010a80901007387 */ /* 0x0001e80000100800 */
[----:B------:R-:W4:Y:S04]  /*40c40*/  LDL.LU R113, [R1+0x10c0] ;  /* 0x0010c00001717983 */ /* 0x000f280000300800 */
[----:B------:R-:W4:Y:S04]  /*40c50*/  LDL R112, [R1+0xe0] ;  /* 0x0000e00001707983 */ /* 0x000f280000100800 */
[----:B------:R-:W4:Y:S01]  /*40c60*/  LDL R110, [R1+0xe4] ;  /* 0x0000e400016e7983 */ /* 0x000f220000100800 */
[----:B--2---:R-:W-:-:S05]  /*40c70*/  FADD R8, R96, R8 ;  /* 0x0000000860087221 */ /* 0x004fca0000000000 */
[----:B------:R1:W-:Y:S04]  /*40c80*/  STL [R1+0x10ac], R8 ;  /* 0x0010ac0801007387 */ /* 0x0003e80000100800 */
[----:B------:R-:W2:Y:S01]  /*40c90*/  LDL R108, [R1+0xe8] ;  /* 0x0000e800016c7983 */ /* 0x000ea20000100800 */
[----:B---3--:R-:W-:-:S05]  /*40ca0*/  FADD R7, R94, R7 ;  /* 0x000000075e077221 */ /* 0x008fca0000000000 */
[----:B------:R3:W-:Y:S04]  /*40cb0*/  STL [R1+0x10b0], R7 ;  /* 0x0010b00701007387 */ /* 0x0007e80000100800 */
[----:B------:R-:W2:Y:S04]  /*40cc0*/  LDL R106, [R1+0xec] ;  /* 0x0000ec00016a7983 */ /* 0x000ea80000100800 */
[----:B------:R-:W2:Y:S04]  /*40cd0*/  LDL.LU R104, [R1+0x10e8] ;  /* 0x0010e80001687983 */ /* 0x000ea80000300800 */
[----:B------:R-:W2:Y:S04]  /*40ce0*/  LDL R102, [R1+0xf0] ;  /* 0x0000f00001667983 */ /* 0x000ea80000100800 */
[----:B------:R-:W2:Y:S04]  /*40cf0*/  LDL.LU R11, [R1+0x10ec] ;  /* 0x0010ec00010b7983 */ /* 0x000ea80000300800 */
[----:B------:R-:W2:Y:S04]  /*40d00*/  LDL R100, [R1+0xf4] ;  /* 0x0000f40001647983 */ /* 0x000ea80000100800 */
[----:B------:R-:W2:Y:S04]  /*40d10*/  LDL.LU R10, [R1+0x10f0] ;  /* 0x0010f000010a7983 */ /* 0x000ea80000300800 */
[----:B------:R-:W2:Y:S04]  /*40d20*/  LDL R98, [R1+0xf8] ;  /* 0x0000f80001627983 */ /* 0x000ea80000100800 */
[----:B0-----:R-:W2:Y:S04]  /*40d30*/  LDL.LU R9, [R1+0x10f4] ;  /* 0x0010f40001097983 */ /* 0x001ea80000300800 */
[----:B------:R-:W2:Y:S04]  /*40d40*/  LDL R96, [R1+0xfc] ;  /* 0x0000fc0001607983 */ /* 0x000ea80000100800 */
[----:B-1----:R-:W2:Y:S04]  /*40d50*/  LDL.LU R8, [R1+0x10f8] ;  /* 0x0010f80001087983 */ /* 0x002ea80000300800 */
[----:B------:R-:W2:Y:S04]  /*40d60*/  LDL R94, [R1+0x100] ;  /* 0x00010000015e7983 */ /* 0x000ea80000100800 */
[----:B---3--:R-:W3:Y:S01]  /*40d70*/  LDL.LU R7, [R1+0x10fc] ;  /* 0x0010fc0001077983 */ /* 0x008ee20000300800 */
[----:B------:R-:W-:-:S01]  /*40d80*/  FADD R6, R105, R6 ;  /* 0x0000000669067221 */ /* 0x000fc20000000000 */
[----:B------:R-:W-:Y:S01]  /*40d90*/  FADD R5, R103, R5 ;  /* 0x0000000567057221 */ /* 0x000fe20000000000 */
[----:B----4-:R-:W-:-:S01]  /*40da0*/  FADD R4, R101, R4 ;  /* 0x0000000465047221 */ /* 0x010fc20000000000 */
[----:B------:R-:W-:Y:S01]  /*40db0*/  FADD R3, R99, R3 ;  /* 0x0000000363037221 */ /* 0x000fe20000000000 */
[----:B------:R-:W-:-:S01]  /*40dc0*/  FADD R107, R117, R107 ;  /* 0x0000006b756b7221 */ /* 0x000fc20000000000 */
[----:B------:R-:W-:-:S04]  /*40dd0*/  FADD R109, R116, R109 ;  /* 0x0000006d746d7221 */ /* 0x000fc80000000000 */
[----:B------:R0:W-:Y:S01]  /*40de0*/  STL [R1+0x10b4], R107 ;  /* 0x0010b46b01007387 */ /* 0x0001e20000100800 */
[----:B------:R-:W-:-:S03]  /*40df0*/  FADD R111, R115, R111 ;  /* 0x0000006f736f7221 */ /* 0x000fc60000000000 */
[----:B0-----:R-:W4:Y:S04]  /*40e00*/  LDL.LU R107, [R1+0x10e4] ;  /* 0x0010e400016b7983 */ /* 0x001f280000300800 */
[----:B------:R0:W-:Y:S01]  /*40e10*/  STL [R1+0x10b8], R109 ;  /* 0x0010b86d01007387 */ /* 0x0001e20000100800 */
[----:B------:R-:W-:-:S01]  /*40e20*/  FADD R2, R97, R2 ;  /* 0x0000000261027221 */ /* 0x000fc20000000000 */
[----:B------:R-:W-:Y:S02]  /*40e30*/  FADD R0, R95, R0 ;  /* 0x000000005f007221 */ /* 0x000fe40000000000 */
[----:B0-----:R-:W4:Y:S01]  /*40e40*/  LDL.LU R109, [R1+0x10e0] ;  /* 0x0010e000016d7983 */ /* 0x001f220000300800 */
[----:B------:R-:W-:-:S03]  /*40e50*/  FADD R113, R114, R113 ;  /* 0x0000007172717221 */ /* 0x000fc60000000000 */
[----:B------:R0:W-:Y:S04]  /*40e60*/  STL [R1+0x10bc], R111 ;  /* 0x0010bc6f01007387 */ /* 0x0001e80000100800 */
[----:B0-----:R-:W4:Y:S04]  /*40e70*/  LDL.LU R111, [R1+0x10dc] ;  /* 0x0010dc00016f7983 */ /* 0x001f280000300800 */
[----:B------:R-:W-:Y:S04]  /*40e80*/  STL [R1+0x10c0], R113 ;  /* 0x0010c07101007387 */ /* 0x000fe80000100800 */
[----:B------:R0:W-:Y:S04]  /*40e90*/  STL [R1+0x10c4], R6 ;  /* 0x0010c40601007387 */ /* 0x0001e80000100800 */
[----:B------:R1:W-:Y:S04]  /*40ea0*/  STL [R1+0x10c8], R5 ;  /* 0x0010c80501007387 */ /* 0x0003e80000100800 */
[----:B------:R-:W-:Y:S04]  /*40eb0*/  STL [R1+0x10cc], R4 ;  /* 0x0010cc0401007387 */ /* 0x000fe80000100800 */
[----:B------:R-:W4:Y:S04]  /*40ec0*/  LDL R105, [R1+0x104] ;  /* 0x0001040001697983 */ /* 0x000f280000100800 */
[----:B------:R-:W-:Y:S04]  /*40ed0*/  STL [R1+0x10d0], R3 ;  /* 0x0010d00301007387 */ /* 0x000fe80000100800 */
[----:B0-----:R-:W4:Y:S04]  /*40ee0*/  LDL.LU R6, [R1+0x1100] ;  /* 0x0011000001067983 */ /* 0x001f280000300800 */
[----:B------:R-:W-:Y:S04]  /*40ef0*/  STL [R1+0x10d4], R2 ;  /* 0x0010d40201007387 */ /* 0x000fe80000100800 */
[----:B------:R-:W4:Y:S04]  /*40f00*/  LDL R103, [R1+0x108] ;  /* 0x0001080001677983 */ /* 0x000f280000100800 */
[----:B------:R0:W-:Y:S04]  /*40f10*/  STL [R1+0x10d8], R0 ;  /* 0x0010d80001007387 */ /* 0x0001e80000100800 */
[----:B-1----:R-:W4:Y:S04]  /*40f20*/  LDL.LU R5, [R1+0x1104] ;  /* 0x0011040001057983 */ /* 0x002f280000300800 */
[----:B------:R-:W4:Y:S04]  /*40f30*/  LDL R101, [R1+0x10c] ;  /* 0x00010c0001657983 */ /* 0x000f280000100800 */
[----:B0-----:R-:W4:Y:S04]  /*40f40*/  LDL.LU R0, [R1+0x1108] ;  /* 0x0011080001007983 */ /* 0x001f280000300800 */
[----:B------:R-:W4:Y:S04]  /*40f50*/  LDL R99, [R1+0x110] ;  /* 0x0001100001637983 */ /* 0x000f280000100800 */
[----:B------:R-:W4:Y:S04]  /*40f60*/  LDL.LU R2, [R1+0x110c] ;  /* 0x00110c0001027983 */ /* 0x000f280000300800 */
[----:B------:R-:W4:Y:S04]  /*40f70*/  LDL R97, [R1+0x114] ;  /* 0x0001140001617983 */ /* 0x000f280000100800 */
[----:B------:R-:W4:Y:S04]  /*40f80*/  LDL.LU R3, [R1+0x1110] ;  /* 0x0011100001037983 */ /* 0x000f280000300800 */
[----:B------:R-:W4:Y:S04]  /*40f90*/  LDL R95, [R1+0x118] ;  /* 0x00011800015f7983 */ /* 0x000f280000100800 */
[----:B------:R-:W4:Y:S01]  /*40fa0*/  LDL.LU R4, [R1+0x1114] ;  /* 0x0011140001047983 */ /* 0x000f220000300800 */
[----:B--2---:R-:W-:-:S01]  /*40fb0*/  FADD R104, R106, R104 ;  /* 0x000000686a687221 */ /* 0x004fc20000000000 */
[----:B------:R-:W-:Y:S01]  /*40fc0*/  FADD R11, R102, R11 ;  /* 0x0000000b660b7221 */ /* 0x000fe20000000000 */
[----:B------:R-:W-:-:S01]  /*40fd0*/  FADD R10, R100, R10 ;  /* 0x0000000a640a7221 */ /* 0x000fc20000000000 */
[----:B------:R-:W-:Y:S01]  /*40fe0*/  FADD R9, R98, R9 ;  /* 0x0000000962097221 */ /* 0x000fe20000000000 */
[----:B------:R-:W-:-:S01]  /*40ff0*/  FADD R8, R96, R8 ;  /* 0x0000000860087221 */ /* 0x000fc20000000000 */
[----:B---3--:R-:W-:Y:S01]  /*41000*/  FADD R7, R94, R7 ;  /* 0x000000075e077221 */ /* 0x008fe20000000000 */
[----:B----4-:R-:W-:-:S01]  /*41010*/  FADD R107, R108, R107 ;  /* 0x0000006b6c6b7221 */ /* 0x010fc20000000000 */
[----:B------:R-:W-:Y:S01]  /*41020*/  FADD R109, R110, R109 ;  /* 0x0000006d6e6d7221 */ /* 0x000fe20000000000 */
[----:B------:R-:W-:-:S05]  /*41030*/  FADD R111, R112, R111 ;  /* 0x0000006f706f7221 */ /* 0x000fca0000000000 */
[----:B------:R-:W-:Y:S04]  /*41040*/  STL [R1+0x10dc], R111 ;  /* 0x0010dc6f01007387 */ /* 0x000fe80000100800 */
[----:B------:R-:W-:Y:S04]  /*41050*/  STL [R1+0x10e0], R109 ;  /* 0x0010e06d01007387 */ /* 0x000fe80000100800 */
[----:B------:R-:W-:Y:S04]  /*41060*/  STL [R1+0x10e4], R107 ;  /* 0x0010e46b01007387 */ /* 0x000fe80000100800 */
[----:B------:R-:W-:Y:S04]  /*41070*/  STL [R1+0x10e8], R104 ;  /* 0x0010e86801007387 */ /* 0x000fe80000100800 */
[----:B------:R-:W-:Y:S04]  /*41080*/  STL [R1+0x10ec], R11 ;  /* 0x0010ec0b01007387 */ /* 0x000fe80000100800 */
[----:B------:R0:W-:Y:S04]  /*41090*/  STL [R1+0x10f0], R10 ;  /* 0x0010f00a01007387 */ /* 0x0001e80000100800 */
[----:B------:R-:W2:Y:S01]  /*410a0*/  LDL R94, [R1+0x11c] ;  /* 0x00011c00015e7983 */ /* 0x000ea20000100800 */
[----:B------:R-:W-:-:S03]  /*410b0*/  FADD R6, R105, R6 ;  /* 0x0000000669067221 */ /* 0x000fc60000000000 */
[----:B------:R-:W-:Y:S04]  /*410c0*/  STL [R1+0x10f4], R9 ;  /* 0x0010f40901007387 */ /* 0x000fe80000100800 */
[----:B------:R-:W3:Y:S04]  /*410d0*/  LDL R96, [R1+0x120] ;  /* 0x0001200001607983 */ /* 0x000ee80000100800 */
[----:B------:R-:W-:Y:S01]  /*410e0*/  STL [R1+0x10f8], R8 ;  /* 0x0010f80801007387 */ /* 0x000fe20000100800 */
[----:B------:R-:W-:-:S03]  /*410f0*/  FADD R5, R103, R5 ;  /* 0x0000000567057221 */ /* 0x000fc60000000000 */
[----:B------:R-:W4:Y:S04]  /*41100*/  LDL R98, [R1+0x124] ;  /* 0x0001240001627983 */ /* 0x000f280000100800 */
[----:B------:R-:W-:Y:S01]  /*41110*/  STL [R1+0x10fc], R7 ;  /* 0x0010fc0701007387 */ /* 0x000fe20000100800 */
[----:B------:R-:W-:-:S03]  /*41120*/  FADD R0, R101, R0 ;  /* 0x0000000065007221 */ /* 0x000fc60000000000 */
[----:B------:R-:W4:Y:S04]  /*41130*/  LDL R100, [R1+0x128] ;  /* 0x0001280001647983 */ /* 0x000f280000100800 */
[----:B------:R-:W4:Y:S01]  /*41140*/  LDL R102, [R1+0x12c] ;  /* 0x00012c0001667983 */ /* 0x000f220000100800 */
[----:B------:R-:W-:-:S03]  /*41150*/  FADD R2, R99, R2 ;  /* 0x0000000263027221 */ /* 0x000fc60000000000 */
[----:B0-----:R-:W4:Y:S04]  /*41160*/  LDL R10, [R1+0x130] ;  /* 0x00013000010a7983 */ /* 0x001f280000100800 */
[----:B------:R-:W4:Y:S04]  /*41170*/  LDL R11, [R1+0x134] ;  /* 0x00013400010b7983 */ /* 0x000f280000100800 */
[----:B------:R-:W4:Y:S01]  /*41180*/  LDL R114, [R1+0x138] ;  /* 0x0001380001727983 */ /* 0x000f220000100800 */
[----:B------:R-:W-:-:S03]  /*41190*/  FADD R3, R97, R3 ;  /* 0x0000000361037221 */ /* 0x000fc60000000000 */
[----:B------:R-:W4:Y:S04]  /*411a0*/  LDL R112, [R1+0x13c] ;  /* 0x00013c0001707983 */ /* 0x000f280000100800 */
[----:B------:R-:W4:Y:S04]  /*411b0*/  LDL R110, [R1+0x140] ;  /* 0x00014000016e7983 */ /* 0x000f280000100800 */
[----:B------:R-:W4:Y:S04]  /*411c0*/  LDL R108, [R1+0x144] ;  /* 0x00014400016c7983 */ /* 0x000f280000100800 */
[----:B------:R-:W4:Y:S04]  /*411d0*/  LDL R106, [R1+0x148] ;  /* 0x00014800016a7983 */ /* 0x000f280000100800 */
[----:B------:R-:W2:Y:S04]  /*411e0*/  LDL R104, [R1+0x14c] ;  /* 0x00014c0001687983 */ /* 0x000ea80000100800 */
[----:B------:R0:W-:Y:S04]  /*411f0*/  STL [R1+0x1108], R0 ;  /* 0x0011080001007387 */ /* 0x0001e80000100800 */
[----:B------:R-:W-:Y:S01]  /*41200*/  STL [R1+0x1100], R6 ;  /* 0x0011000601007387 */ /* 0x000fe20000100800 */
[----:B------:R-:W-:-:S03]  /*41210*/  FADD R4, R95, R4 ;  /* 0x000000045f047221 */ /* 0x000fc60000000000 */
[----:B0-----:R-:W2:Y:S04]  /*41220*/  LDL.LU R0, [R1+0x1148] ;  /* 0x0011480001007983 */ /* 0x001ea80000300800 */
[----:B------:R-:W-:Y:S04]  /*41230*/  STL [R1+0x1104], R5 ;  /* 0x0011040501007387 */ /* 0x000fe80000100800 */
[----:B------:R0:W-:Y:S04]  /*41240*/  STL [R1+0x110c], R2 ;  /* 0x00110c0201007387 */ /* 0x0001e80000100800 */
[----:B0-----:R-:W4:Y:S04]  /*41250*/  LDL.LU R2, [R1+0x1144] ;  /* 0x0011440001027983 */ /* 0x001f280000300800 */
[----:B------:R0:W-:Y:S04]  /*41260*/  STL [R1+0x1110], R3 ;  /* 0x0011100301007387 */ /* 0x0001e80000100800 */
[----:B0-----:R-:W4:Y:S04]  /*41270*/  LDL.LU R3, [R1+0x1140] ;  /* 0x0011400001037983 */ /* 0x001f280000300800 */
[----:B------:R-:W3:Y:S04]  /*41280*/  LDL.LU R95, [R1+0x1118] ;  /* 0x00111800015f7983 */ /* 0x000ee80000300800 */
[----:B------:R-:W4:Y:S04]  /*41290*/  LDL.LU R97, [R1+0x111c] ;  /* 0x00111c0001617983 */ /* 0x000f280000300800 */
[----:B------:R-:W4:Y:S04]  /*412a0*/  LDL.LU R99, [R1+0x1120] ;  /* 0x0011200001637983 */ /* 0x000f280000300800 */
[----:B------:R0:W-:Y:S04]  /*412b0*/  STL [R1+0x1114], R4 ;  /* 0x0011140401007387 */ /* 0x0001e80000100800 */
[----:B------:R-:W4:Y:S04]  /*412c0*/  LDL.LU R101, [R1+0x1124] ;  /* 0x0011240001657983 */ /* 0x000f280000300800 */
[----:B------:R-:W4:Y:S04]  /*412d0*/  LDL.LU R9, [R1+0x1128] ;  /* 0x0011280001097983 */ /* 0x000f280000300800 */
[----:B------:R-:W4:Y:S04]  /*412e0*/  LDL.LU R8, [R1+0x112c] ;  /* 0x00112c0001087983 */ /* 0x000f280000300800 */
[----:B------:R-:W4:Y:S04]  /*412f0*/  LDL.LU R7, [R1+0x1130] ;  /* 0x0011300001077983 */ /* 0x000f280000300800 */
[----:B------:R-:W4:Y:S04]  /*41300*/  LDL.LU R6, [R1+0x1134] ;  /* 0x0011340001067983 */ /* 0x000f280000300800 */
[----:B------:R-:W4:Y:S04]  /*41310*/  LDL.LU R5, [R1+0x1138] ;  /* 0x0011380001057983 */ /* 0x000f280000300800 */
[----:B0-----:R-:W4:Y:S04]  /*41320*/  LDL.LU R4, [R1+0x113c] ;  /* 0x00113c0001047983 */ /* 0x001f280000300800 */
        /* <DEDUP_REMOVED lines=11> */
[----:B--2---:R-:W-:-:S01]  /*413e0*/  FADD R0, R104, R0 ;  /* 0x0000000068007221 */ /* 0x004fc20000000000 */
[----:B---3--:R-:W-:-:S02]  /*413f0*/  FADD R95, R94, R95 ;  /* 0x0000005f5e5f7221 */ /* 0x008fc40000000000 */
[----:B------:R-:W2:Y:S01]  /*41400*/  LDL.LU R94, [R1+0x1520] ;  /* 0x00152000015e7983 */ /* 0x000ea20000300800 */
[----:B----4-:R-:W-:-:S03]  /*41410*/  FADD R97, R96, R97 ;  /* 0x0000006160617221 */ /* 0x010fc60000000000 */
[----:B------:R0:W-:Y:S01]  /*41420*/  STL [R1+0x1118], R95 ;  /* 0x0011185f01007387 */ /* 0x0001e20000100800 */
[----:B------:R-:W-:-:S03]  /*41430*/  FADD R99, R98, R99 ;  /* 0x0000006362637221 */ /* 0x000fc60000000000 */
[----:B0-----:R-:W3:Y:S01]  /*41440*/  LDL.LU R95, [R1+0x151c] ;  /* 0x00151c00015f7983 */ /* 0x001ee20000300800 */
[----:B------:R-:W-:-:S03]  /*41450*/  FADD R101, R100, R101 ;  /* 0x0000006564657221 */ /* 0x000fc60000000000 */
[----:B------:R-:W4:Y:S04]  /*41460*/  LDL.LU R96, [R1+0x1518] ;  /* 0x0015180001607983 */ /* 0x000f280000300800 */
[----:B------:R0:W-:Y:S01]  /*41470*/  STL [R1+0x111c], R97 ;  /* 0x00111c6101007387 */ /* 0x0001e20000100800 */
[----:B------:R-:W-:-:S01]  /*41480*/  FADD R9, R102, R9 ;  /* 0x0000000966097221 */ /* 0x000fc20000000000 */
[----:B------:R-:W-:Y:S01]  /*41490*/  FADD R8, R10, R8 ;  /* 0x000000080a087221 */ /* 0x000fe20000000000 */
[----:B------:R-:W-:-:S01]  /*414a0*/  FADD R7, R11, R7 ;  /* 0x000000070b077221 */ /* 0x000fc20000000000 */
[----:B0-----:R-:W4:Y:S04]  /*414b0*/  LDL.LU R97, [R1+0x1514] ;  /* 0x0015140001617983 */ /* 0x001f280000300800 */
        /* <DEDUP_REMOVED lines=9> */
[----:B------:R-:W-:-:S02]  /*41550*/  FADD R2, R106, R2 ;  /* 0x000000026a027221 */ /* 0x000fc40000000000 */
[----:B0-----:R-:W4:Y:S04]  /*41560*/  LDL.LU R101, [R1+0x1504] ;  /* 0x0015040001657983 */ /* 0x001f280000300800 */
[----:B------:R-:W4:Y:S04]  /*41570*/  LDL.LU R102, [R1+0x1500] ;  /* 0x0015000001667983 */ /* 0x000f280000300800 */
[----:B------:R0:W-:Y:S04]  /*41580*/  STL [R1+0x1128], R9 ;  /* 0x0011280901007387 */ /* 0x0001e80000100800 */
[----:B------:R1:W-:Y:S04]  /*41590*/  STL [R1+0x112c], R8 ;  /* 0x00112c0801007387 */ /* 0x0003e80000100800 */
[----:B------:R1:W-:Y:S04]  /*415a0*/  STL [R1+0x1130], R7 ;  /* 0x0011300701007387 */ /* 0x0003e80000100800 */
[----:B------:R1:W-:Y:S04]  /*415b0*/  STL [R1+0x1134], R6 ;  /* 0x0011340601007387 */ /* 0x0003e80000100800 */
[----:B------:R1:W-:Y:S04]  /*415c0*/  STL [R1+0x1138], R5 ;  /* 0x0011380501007387 */ /* 0x0003e80000100800 */
[----:B------:R1:W-:Y:S04]  /*415d0*/  STL [R1+0x113c], R4 ;  /* 0x00113c0401007387 */ /* 0x0003e80000100800 */
[----:B------:R-:W2:Y:S04]  /*415e0*/  LDL.LU R104, [R1+0x114c] ;  /* 0x00114c0001687983 */ /* 0x000ea80000300800 */
[----:B------:R1:W-:Y:S04]  /*415f0*/  STL [R1+0x1140], R3 ;  /* 0x0011400301007387 */ /* 0x0003e80000100800 */
[----:B------:R-:W3:Y:S04]  /*41600*/  LDL.LU R106, [R1+0x1150] ;  /* 0x00115000016a7983 */ /* 0x000ee80000300800 */
[----:B------:R1:W-:Y:S04]  /*41610*/  STL [R1+0x1144], R2 ;  /* 0x0011440201007387 */ /* 0x0003e80000100800 */
[----:B------:R-:W4:Y:S04]  /*41620*/  LDL.LU R108, [R1+0x1154] ;  /* 0x00115400016c7983 */ /* 0x000f280000300800 */
[----:B------:R1:W-:Y:S04]  /*41630*/  STL [R1+0x1148], R0 ;  /* 0x0011480001007387 */ /* 0x0003e80000100800 */
[----:B------:R-:W4:Y:S04]  /*41640*/  LDL.LU R110, [R1+0x1158] ;  /* 0x00115800016e7983 */ /* 0x000f280000300800 */
[----:B------:R-:W4:Y:S04]  /*41650*/  LDL.LU R112, [R1+0x115c] ;  /* 0x00115c0001707983 */ /* 0x000f280000300800 */
[----:B------:R-:W4:Y:S04]  /*41660*/  LDL.LU R114, [R1+0x1160] ;  /* 0x0011600001727983 */ /* 0x000f280000300800 */
[----:B------:R-:W4:Y:S04]  /*41670*/  LDL.LU R11, [R1+0x1164] ;  /* 0x00116400010b7983 */ /* 0x000f280000300800 */
[----:B------:R-:W4:Y:S04]  /*41680*/  LDL.LU R10, [R1+0x1168] ;  /* 0x00116800010a7983 */ /* 0x000f280000300800 */
[----:B0-----:R-:W4:Y:S04]  /*41690*/  LDL.LU R9, [R1+0x116c] ;  /* 0x00116c0001097983 */ /* 0x001f280000300800 */
[----:B-1----:R-:W4:Y:S04]  /*416a0*/  LDL.LU R8, [R1+0x1170] ;  /* 0x0011700001087983 */ /* 0x002f280000300800 */
[----:B------:R-:W4:Y:S04]  /*416b0*/  LDL.LU R7, [R1+0x1174] ;  /* 0x0011740001077983 */ /* 0x000f280000300800 */
[----:B------:R-:W4:Y:S04]  /*416c0*/  LDL.LU R6, [R1+0x1178] ;  /* 0x0011780001067983 */ /* 0x000f280000300800 */
[----:B------:R-:W4:Y:S04]  /*416d0*/  LDL.LU R5, [R1+0x117c] ;  /* 0x00117c0001057983 */ /* 0x000f280000300800 */
[----:B------:R-:W4:Y:S04]  /*416e0*/  LDL.LU R4, [R1+0x1180] ;  /* 0x0011800001047983 */ /* 0x000f280000300800 */
[----:B------:R-:W4:Y:S04]  /*416f0*/  LDL.LU R3, [R1+0x1184] ;  /* 0x0011840001037983 */ /* 0x000f280000300800 */
[----:B------:R-:W4:Y:S04]  /*41700*/  LDL.LU R2, [R1+0x1188] ;  /* 0x0011880001027983 */ /* 0x000f280000300800 */
[----:B------:R-:W4:Y:S01]  /*41710*/  LDL.LU R0, [R1+0x118c] ;  /* 0x00118c0001007983 */ /* 0x000f220000300800 */
[----:B--2---:R-:W-:-:S03]  /*41720*/  FADD R104, R103, R104 ;  /* 0x0000006867687221 */ /* 0x004fc60000000000 */
[----:B------:R-:W2:Y:S04]  /*41730*/  LDL.LU R103, [R1+0x14fc] ;  /* 0x0014fc0001677983 */ /* 0x000ea80000300800 */
[----:B------:R0:W-:Y:S01]  /*41740*/  STL [R1+0x114c], R104 ;  /* 0x00114c6801007387 */ /* 0x0001e20000100800 */
[----:B---3--:R-:W-:-:S03]  /*41750*/  FADD R106, R105, R106 ;  /* 0x0000006a696a7221 */ /* 0x008fc60000000000 */
[----:B0-----:R-:W3:Y:S01]  /*41760*/  LDL.LU R104, [R1+0x14f8] ;  /* 0x0014f80001687983 */ /* 0x001ee20000300800 */
[----:B----4-:R-:W-:-:S03]  /*41770*/  FADD R108, R107, R108 ;  /* 0x0000006c6b6c7221 */ /* 0x010fc60000000000 */
[----:B------:R-:W4:Y:S04]  /*41780*/  LDL.LU R105, [R1+0x14f4] ;  /* 0x0014f40001697983 */ /* 0x000f280000300800 */
[----:B------:R0:W-:Y:S01]  /*41790*/  STL [R1+0x1150], R106 ;  /* 0x0011506a01007387 */ /* 0x0001e20000100800 */
[----:B------:R-:W-:-:S01]  /*417a0*/  FADD R110, R109, R110 ;  /* 0x0000006e6d6e7221 */ /* 0x000fc20000000000 */
[----:B------:R-:W-:Y:S02]  /*417b0*/  FADD R112, R111, R112 ;  /* 0x000000706f707221 */ /* 0x000fe40000000000 */
        /* <DEDUP_REMOVED lines=24> */
[----:B------:R0:W-:Y:S04]  /*41940*/  STL [R1+0x1164], R11 ;  /* 0x0011640b01007387 */ /* 0x0001e80000100800 */
[----:B------:R1:W-:Y:S04]  /*41950*/  STL [R1+0x1168], R10 ;  /* 0x0011680a01007387 */ /* 0x0003e80000100800 */
[----:B------:R1:W-:Y:S04]  /*41960*/  STL [R1+0x116c], R9 ;  /* 0x00116c0901007387 */ /* 0x0003e80000100800 */
[----:B------:R1:W-:Y:S04]  /*41970*/  STL [R1+0x1170], R8 ;  /* 0x0011700801007387 */ /* 0x0003e80000100800 */
[----:B------:R1:W-:Y:S01]  /*41980*/  STL [R1+0x1174], R7 ;  /* 0x0011740701007387 */ /* 0x0003e20000100800 */
[----:B------:R-:W-:-:S03]  /*41990*/  FADD R0, R124, R0 ;  /* 0x000000007c007221 */ /* 0x000fc60000000000 */
        /* <DEDUP_REMOVED lines=23> */
[----:B--2---:R-:W-:-:S01]  /*41b10*/  FADD R119, R125, R119 ;  /* 0x000000777d777221 */ /* 0x004fc20000000000 */
[----:B---3--:R-:W-:-:S04]  /*41b20*/  FADD R118, R126, R118 ;  /* 0x000000767e767221 */ /* 0x008fc80000000000 */
        /* <DEDUP_REMOVED lines=28> */
[----:B0-----:R-:W4:Y:S01]  /*41cf0*/  LDL.LU R119, [R1+0x11d4] ;  /* 0x0011d40001777983 */ /* 0x001f220000300800 */
[----:B------:R-:W-:-:S03]  /*41d00*/  FADD R0, R141, R0 ;  /* 0x000000008d007221 */ /* 0x000fc60000000000 */
[----:B------:R0:W-:Y:S04]  /*41d10*/  STL [R1+0x11c8], R3 ;  /* 0x0011c80301007387 */ /* 0x0001e80000100800 */
[----:B-1----:R-:W4:Y:S04]  /*41d20*/  LDL.LU R118, [R1+0x11d8] ;  /* 0x0011d80001767983 */ /* 0x002f280000300800 */
[----:B------:R1:W-:Y:S04]  /*41d30*/  STL [R1+0x11cc], R2 ;  /* 0x0011cc0201007387 */ /* 0x0003e80000100800 */
[----:B--2---:R-:W2:Y:S04]  /*41d40*/  LDL.LU R117, [R1+0x11dc] ;  /* 0x0011dc0001757983 */ /* 0x004ea80000300800 */
[----:B------:R1:W-:Y:S04]  /*41d50*/  STL [R1+0x11d0], R0 ;  /* 0x0011d00001007387 */ /* 0x0003e80000100800 */
[----:B---3--:R-:W3:Y:S04]  /*41d60*/  LDL.LU R116, [R1+0x11e0] ;  /* 0x0011e00001747983 */ /* 0x008ee80000300800 */
[----:B----4-:R-:W4:Y:S04]  /*41d70*/  LDL.LU R115, [R1+0x11e4] ;  /* 0x0011e40001737983 */ /* 0x010f280000300800 */
        /* <DEDUP_REMOVED lines=9> */
[----:B0-----:R-:W4:Y:S04]  /*41e10*/  LDL.LU R3, [R1+0x120c] ;  /* 0x00120c0001037983 */ /* 0x001f280000300800 */
[----:B-1----:R-:W4:Y:S04]  /*41e20*/  LDL.LU R2, [R1+0x1210] ;  /* 0x0012100001027983 */ /* 0x002f280000300800 */
[----:B------:R-:W4:Y:S01]  /*41e30*/  LDL.LU R0, [R1+0x1214] ;  /* 0x0012140001007983 */ /* 0x000f220000300800 */
[----:B------:R-:W-:-:S01]  /*41e40*/  FADD R119, R142, R119 ;  /* 0x000000778e777221 */ /* 0x000fc20000000000 */
[----:B------:R-:W-:-:S04]  /*41e50*/  FADD R118, R143, R118 ;  /* 0x000000768f767221 */ /* 0x000fc80000000000 */
        /* <DEDUP_REMOVED lines=416> */
[----:B------:R0:W-:Y:S01]  /*43860*/  STL [R1+0x1404], R115 ;  /* 0x0014047301007387 */ /* 0x0001e20000100800 */
        /* <DEDUP_REMOVED lines=22> */
[----:B------:R-:W4:Y:S04]  /*439d0*/  LDL.LU R116, [R1+0x143c] ;  /* 0x00143c0001747983 */ /* 0x000f280000300800 */
[----:B------:R0:W-:Y:S04]  /*439e0*/  STL [R1+0x1430], R2 ;  /* 0x0014300201007387 */ /* 0x0001e80000100800 */
[----:B------:R-:W4:Y:S04]  /*439f0*/  LDL.LU R117, [R1+0x1440] ;  /* 0x0014400001757983 */ /* 0x000f280000300800 */
[----:B------:R0:W-:Y:S04]  /*43a00*/  STL [R1+0x1434], R0 ;  /* 0x0014340001007387 */ /* 0x0001e80000100800 */
[----:B------:R-:W4:Y:S04]  /*43a10*/  LDL.LU R118, [R1+0x1444] ;  /* 0x0014440001767983 */ /* 0x000f280000300800 */
[----:B------:R-:W4:Y:S04]  /*43a20*/  LDL.LU R119, [R1+0x1448] ;  /* 0x0014480001777983 */ /* 0x000f280000300800 */
[----:B-1----:R-:W4:Y:S04]  /*43a30*/  LDL.LU R11, [R1+0x144c] ;  /* 0x00144c00010b7983 */ /* 0x002f280000300800 */
[----:B--2---:R-:W2:Y:S04]  /*43a40*/  LDL.LU R10, [R1+0x1450] ;  /* 0x00145000010a7983 */ /* 0x004ea80000300800 */
[----:B---3--:R-:W3:Y:S04]  /*43a50*/  LDL.LU R9, [R1+0x1454] ;  /* 0x0014540001097983 */ /* 0x008ee80000300800 */
[----:B----4-:R-:W4:Y:S04]  /*43a60*/  LDL.LU R8, [R1+0x1458] ;  /* 0x0014580001087983 */ /* 0x010f280000300800 */
[----:B------:R-:W4:Y:S04]  /*43a70*/  LDL.LU R7, [R1+0x145c] ;  /* 0x00145c0001077983 */ /* 0x000f280000300800 */
[----:B------:R-:W4:Y:S04]  /*43a80*/  LDL.LU R6, [R1+0x1460] ;  /* 0x0014600001067983 */ /* 0x000f280000300800 */
[----:B------:R-:W4:Y:S04]  /*43a90*/  LDL.LU R5, [R1+0x1464] ;  /* 0x0014640001057983 */ /* 0x000f280000300800 */
[----:B------:R-:W4:Y:S04]  /*43aa0*/  LDL.LU R4, [R1+0x1468] ;  /* 0x0014680001047983 */ /* 0x000f280000300800 */
[----:B0-----:R-:W4:Y:S04]  /*43ab0*/  LDL.LU R3, [R1+0x146c] ;  /* 0x00146c0001037983 */ /* 0x001f280000300800 */
[----:B------:R-:W4:Y:S04]  /*43ac0*/  LDL.LU R2, [R1+0x1470] ;  /* 0x0014700001027983 */ /* 0x000f280000300800 */
[----:B------:R-:W4:Y:S04]  /*43ad0*/  LDL.LU R0, [R1+0x1474] ;  /* 0x0014740001007983 */ /* 0x000f280000300800 */
[----:B------:R-:W4:Y:S01]  /*43ae0*/  LDL.LU R12, [R1+0x1478] ;  /* 0x00147800010c7983 */ /* 0x000f220000300800 */
[----:B------:R-:W-:-:S05]  /*43af0*/  FADD R115, R103, R115 ;  /* 0x0000007367737221 */ /* 0x000fca0000000000 */
[----:B------:R0:W-:Y:S01]  /*43b00*/  STL [R1+0x1438], R115 ;  /* 0x0014387301007387 */ /* 0x0001e20000100800 */
[----:B------:R-:W-:-:S03]  /*43b10*/  FADD R116, R104, R116 ;  /* 0x0000007468747221 */ /* 0x000fc60000000000 */
[----:B0-----:R-:W4:Y:S01]  /*43b20*/  LDL.LU R115, [R1+0x14cc] ;  /* 0x0014cc0001737983 */ /* 0x001f220000300800 */
[----:B------:R-:W-:-:S03]  /*43b30*/  FADD R117, R105, R117 ;  /* 0x0000007569757221 */ /* 0x000fc60000000000 */
[----:B------:R0:W-:Y:S01]  /*43b40*/  STL [R1+0x143c], R116 ;  /* 0x00143c7401007387 */ /* 0x0001e20000100800 */
[----:B------:R-:W-:-:S01]  /*43b50*/  FADD R118, R106, R118 ;  /* 0x000000766a767221 */ /* 0x000fc20000000000 */
[----:B------:R-:W-:Y:S02]  /*43b60*/  FADD R119, R107, R119 ;  /* 0x000000776b777221 */ /* 0x000fe40000000000 */
[----:B0-----:R-:W4:Y:S04]  /*43b70*/  LDL.LU R116, [R1+0x14c8] ;  /* 0x0014c80001747983 */ /* 0x001f280000300800 */
[----:B------:R0:W-:Y:S04]  /*43b80*/  STL [R1+0x1440], R117 ;  /* 0x0014407501007387 */ /* 0x0001e80000100800 */
[----:B0-----:R-:W4:Y:S04]  /*43b90*/  LDL.LU R117, [R1+0x14c4] ;  /* 0x0014c40001757983 */ /* 0x001f280000300800 */
[----:B------:R0:W-:Y:S04]  /*43ba0*/  STL [R1+0x1444], R118 ;  /* 0x0014447601007387 */ /* 0x0001e80000100800 */
[----:B0-----:R-:W4:Y:S04]  /*43bb0*/  LDL.LU R118, [R1+0x14c0] ;  /* 0x0014c00001767983 */ /* 0x001f280000300800 */
[----:B------:R0:W-:Y:S04]  /*43bc0*/  STL [R1+0x1448], R119 ;  /* 0x0014487701007387 */ /* 0x0001e80000100800 */
[----:B0-----:R-:W4:Y:S01]  /*43bd0*/  LDL.LU R119, [R1+0x14bc] ;  /* 0x0014bc0001777983 */ /* 0x001f220000300800 */
[----:B------:R-:W-:-:S01]  /*43be0*/  FADD R11, R108, R11 ;  /* 0x0000000b6c0b7221 */ /* 0x000fc20000000000 */
[----:B--2---:R-:W-:Y:S01]  /*43bf0*/  FADD R10, R109, R10 ;  /* 0x0000000a6d0a7221 */ /* 0x004fe20000000000 */
[----:B---3--:R-:W-:-:S01]  /*43c00*/  FADD R9, R110, R9 ;  /* 0x000000096e097221 */ /* 0x008fc20000000000 */
[----:B----4-:R-:W-:-:S02]  /*43c10*/  FADD R8, R111, R8 ;  /* 0x000000086f087221 */ /* 0x010fc40000000000 */
[----:B------:R0:W-:Y:S01]  /*43c20*/  STL [R1+0x144c], R11 ;  /* 0x00144c0b01007387 */ /* 0x0001e20000100800 */
[----:B------:R-:W-:-:S01]  /*43c30*/  FADD R7, R112, R7 ;  /* 0x0000000770077221 */ /* 0x000fc20000000000 */
[----:B------:R-:W-:Y:S01]  /*43c40*/  FADD R6, R113, R6 ;  /* 0x0000000671067221 */ /* 0x000fe20000000000 */
[----:B------:R-:W-:-:S01]  /*43c50*/  FADD R5, R114, R5 ;  /* 0x0000000572057221 */ /* 0x000fc20000000000 */
[----:B0-----:R0:W5:Y:S04]  /*43c60*/  LDL.LU R11, [R1+0x14b8] ;  /* 0x0014b800010b7983 */ /* 0x0011680000300800 */
        /* <DEDUP_REMOVED lines=11> */
[----:B-1----:R0:W5:Y:S01]  /*43d20*/  LDL.LU R5, [R1+0x14a0] ;  /* 0x0014a00001057983 */ /* 0x0021620000300800 */
[----:B------:R-:W-:Y:S01]  /*43d30*/  UMOV UR6, URZ ;  /* 0x0000003f00067c82 */ /* 0x000fe20008000000 */
[----:B------:R-:W-:-:S05]  /*43d40*/  FADD R4, R115, R4 ;  /* 0x0000000473047221 */ /* 0x000fca0000000000 */
[----:B------:R1:W-:Y:S01]  /*43d50*/  STL [R1+0x1468], R4 ;  /* 0x0014680401007387 */ /* 0x0003e20000100800 */
[----:B------:R-:W-:-:S03]  /*43d60*/  FADD R3, R116, R3 ;  /* 0x0000000374037221 */ /* 0x000fc60000000000 */
[----:B-1----:R0:W5:Y:S04]  /*43d70*/  LDL.LU R4, [R1+0x149c] ;  /* 0x00149c0001047983 */ /* 0x0021680000300800 */
        /* <DEDUP_REMOVED lines=9> */
[----:B------:R0:W-:Y:S02]  /*43e10*/  STL [R1+0x1478], R12 ;  /* 0x0014780c01007387 */ /* 0x0001e40000100800 */
.L_x_24:
[----:B------:R-:W-:Y:S05]  /*43e20*/  @!P1 BRA `(.L_x_25) ;  /* 0x0000000000049947 */ /* 0x000fea0003800000 */
[----:B------:R-:W-:Y:S01]  /*43e30*/  BPT.TRAP 0x1 ;  /* 0x000000040000795c */ /* 0x000fe20000300000 */
.L_x_25:
[----:B------:R-:W-:Y:S02]  /*43e40*/  UISETP.GT.U32.AND UP0, UPT, UR7, 0x1, UPT ;  /* 0x000000010700788c */ /* 0x000fe4000bf04070 */
[----:B------:R-:W-:-:S04]  /*43e50*/  ULEA UR17, UR30, UR14, 0x3 ;  /* 0x0000000e1e117291 */ /* 0x000fc8000f8e183f */
[----:B------:R-:W-:Y:S01]  /*43e60*/  UIADD3 UR17, UR17, 0x10, URZ ;  /* 0x0000001011117890 */ /* 0x000fe2000fffe03f */
[----:B------:R-:W-:-:S03]  /*43e70*/  PLOP3.LUT P0, PT, PT, PT, UP0, 0x80, 0x0 ;  /* 0x000000000000781c */ /* 0x000fc60003f0f008 */
[----:B------:R-:W-:-:S09]  /*43e80*/  UPRMT UR17, URZ, 0x654, UR17 ;  /* 0x000006543f117896 */ /* 0x000fd20008000011 */
[----:B------:R-:W-:Y:S01]  /*43e90*/  SYNCS.ARRIVE.TRANS64.RED.A1T0 RZ, [UR17], RZ ;  /* 0x000000ffffff79a7 */ /* 0x000fe20008100411 */
[----:B------:R-:W-:Y:S05]  /*43ea0*/  @P0 BRA `(.L_x_26) ;  /* 0x0000000000040947 */ /* 0x000fea0003800000 */
[----:B------:R-:W-:Y:S01]  /*43eb0*/  BPT.TRAP 0x1 ;  /* 0x000000040000795c */ /* 0x000fe20000300000 */
.L_x_26:
[----:B------:R-:W-:Y:S02]  /*43ec0*/  UISETP.GT.AND UP2, UPT, UR31, 0x1, UPT ;  /* 0x000000011f00788c */ /* 0x000fe4000bf44270 */
[----:B------:R-:W-:Y:S02]  /*43ed0*/  UIADD3 UR32, UR32, 0x1, URZ ;  /* 0x0000000120207890 */ /* 0x000fe4000fffe03f */
[----:B------:R-:W-:Y:S02]  /*43ee0*/  UIADD3 UR30, UR30, 0x1, URZ ;  /* 0x000000011e1e7890 */ /* 0x000fe4000fffe03f */
[----:B------:R-:W-:Y:S01]  /*43ef0*/  PLOP3.LUT P0, PT, PT, PT, UP2, 0x80, 0x0 ;  /* 0x000000000000781c */ /* 0x000fe20003f0f028 */
[----:B------:R-:W-:Y:S02]  /*43f00*/  UISETP.NE.AND UP0, UPT, UR32, 0x2, UPT ;  /* 0x000000022000788c */ /* 0x000fe4000bf05270 */
[----:B------:R-:W-:Y:S02]  /*43f10*/  UISETP.NE.AND UP1, UPT, UR30, 0x2, UPT ;  /* 0x000000021e00788c */ /* 0x000fe4000bf25270 */
[----:B------:R-:W-:-:S02]  /*43f20*/  USEL UR17, URZ, 0x1, UP0 ;  /* 0x000000013f117887 */ /* 0x000fc40008000000 */
[----:B------:R-:W-:Y:S02]  /*43f30*/  UIADD3 UR31, UR31, -0x1, URZ ;  /* 0xffffffff1f1f7890 */ /* 0x000fe4000fffe03f */
[----:B------:R-:W-:Y:S02]  /*43f40*/  USEL UR32, UR32, URZ, UP0 ;  /* 0x0000003f20207287 */ /* 0x000fe40008000000 */
[----:B-----5:R-:W-:Y:S01]  /*43f50*/  LOP3.LUT R11, R11, UR17, RZ, 0x3c, !PT ;  /* 0x000000110b0b7c12 */ /* 0x020fe2000f8e3cff */
[----:B------:R-:W-:Y:S01]  /*43f60*/  USEL UR30, UR30, URZ, UP1 ;  /* 0x0000003f1e1e7287 */ /* 0x000fe20008800000 */
[----:B------:R-:W-:Y:S01]  /*43f70*/  UMOV UR17, 0x1 ;  /* 0x0000000100117882 */ /* 0x000fe20000000000 */
[----:B------:R-:W-:Y:S10]  /*43f80*/  @P0 BRA `(.L_x_27) ;  /* 0xfffffdcc005c0947 */ /* 0x000ff4000383ffff */
.L_x_19:
[----:B------:R-:W-:-:S04]  /*43f90*/  UISETP.NE.AND UP0, UPT, UR6, URZ, UPT ;  /* 0x0000003f0600728c */ /* 0x000fc8000bf05270 */
[----:B------:R-:W-:-:S06]  /*43fa0*/  USEL UR6, URZ, 0x1, !UP0 ;  /* 0x000000013f067887 */ /* 0x000fcc000c000000 */
[----:B------:R-:W-:-:S13]  /*43fb0*/  ISETP.NE.AND P0, PT, RZ, UR6, PT ;  /* 0x00000006ff007c0c */ /* 0x000fda000bf05270 */
[----:B------:R-:W-:Y:S05]  /*43fc0*/  @!P0 BRA `(.L_x_28) ;  /* 0x000000b800a08947 */ /* 0x000fea0003800000 */
[----:B------:R1:W-:Y:S04]  /*43fd0*/  STL [R1+0x15e0], R45 ;  /* 0x0015e02d01007387 */ /* 0x0003e80000100800 */
[----:B-1----:R-:W2:Y:S04]  /*43fe0*/  LDL.LU R45, [R1+0x780] ;  /* 0x00078000012d7983 */ /* 0x002ea80000300800 */
[----:B------:R1:W-:Y:S04]  /*43ff0*/  STL [R1+0x15dc], R46 ;  /* 0x0015dc2e01007387 */ /* 0x0003e80000100800 */
[----:B-1----:R-:W4:Y:S04]  /*44000*/  LDL.LU R46, [R1+0x784] ;  /* 0x00078400012e7983 */ /* 0x002f280000300800 */
[----:B------:R1:W-:Y:S04]  /*44010*/  STL [R1+0x15d8], R47 ;  /* 0x0015d82f01007387 */ /* 0x0003e80000100800 */
[----:B-1----:R-:W3:Y:S04]  /*44020*/  LDL.LU R47, [R1+0x788] ;  /* 0x00078800012f7983 */ /* 0x002ee80000300800 */
        /* <DEDUP_REMOVED lines=44> */
[----:B------:R-:W3:Y:S04]  /*442f0*/  LDL.LU R11, [R1+0x86c] ;  /* 0x00086c00010b7983 */ /* 0x000ee80000300800 */
[----:B0-----:R-:W3:Y:S04]  /*44300*/  LDL.LU R12, [R1+0x968] ;  /* 0x00096800010c7983 */ /* 0x001ee80000300800 */
[----:B------:R0:W-:Y:S04]  /*44310*/  STL [R1+0x157c], R70 ;  /* 0x00157c4601007387 */ /* 0x0001e80000100800 */
        /* <DEDUP_REMOVED lines=99> */
[----:B-----5:R0:W-:Y:S04]  /*44950*/  STL [R1+0x14b4], R10 ;  /* 0x0014b40a01007387 */ /* 0x0201e80000100800 */
        /* <DEDUP_REMOVED lines=18> */
[----:B0-----:R-:W3:Y:S01]  /*44a80*/  LDL.LU R0, [R1+0x7e4] ;  /* 0x0007e40001007983 */ /* 0x001ee20000300800 */
[----:B--2---:R-:W-:Y:S01]  /*44a90*/  FADD R13, R45, R13 ;  /* 0x0000000d2d0d7221 */ /* 0x004fe20000000000 */
[----:B----4-:R-:W-:Y:S01]  /*44aa0*/  FADD R14, R46, R14 ;  /* 0x0000000e2e0e7221 */ /* 0x010fe20000000000 */
[----:B---3--:R-:W-:Y:S01]  /*44ab0*/  FADD R15, R47, R15 ;  /* 0x0000000f2f0f7221 */ /* 0x008fe20000000000 */
[----:B------:R-:W2:Y:S01]  /*44ac0*/  LDL.LU R45, [R1+0x15e0] ;  /* 0x0015e000012d7983 */ /* 0x000ea20000300800 */
[----:B------:R-:W-:Y:S01]  /*44ad0*/  FADD R16, R48, R16 ;  /* 0x0000001030107221 */ /* 0x000fe20000000000 */
[----:B------:R-:W-:-:S02]  /*44ae0*/  FADD R17, R49, R17 ;  /* 0x0000001131117221 */ /* 0x000fc40000000000 */
[----:B------:R-:W3:Y:S01]  /*44af0*/  LDL.LU R46, [R1+0x15dc] ;  /* 0x0015dc00012e7983 */ /* 0x000ee20000300800 */
[----:B------:R-:W-:-:S03]  /*44b00*/  FADD R18, R50, R18 ;  /* 0x0000001232127221 */ /* 0x000fc60000000000 */
[----:B------:R-:W4:Y:S01]  /*44b10*/  LDL.LU R47, [R1+0x15d8] ;  /* 0x0015d800012f7983 */ /* 0x000f220000300800 */
        /* <DEDUP_REMOVED lines=44> */
[----:B------:R-:W-:Y:S01]  /*44de0*/  FADD R106, R107, R106 ;  /* 0x0000006a6b6a7221 */ /* 0x000fe20000000000 */
        /* <DEDUP_REMOVED lines=22> */
[----:B------:R-:W-:-:S05]  /*44f50*/  FADD R10, R9, R10 ;  /* 0x0000000a090a7221 */ /* 0x000fca0000000000 */
        /* <DEDUP_REMOVED lines=30> */
[----:B------:R-:W-:Y:S01]  /*45140*/  FADD R231, R2, R231 ;  /* 0x000000e702e77221 */ /* 0x000fe20000000000 */
[----:B------:R-:W-:-:S02]  /*45150*/  FADD R230, R0, R230 ;  /* 0x000000e600e67221 */ /* 0x000fc40000000000 */
[----:B------:R-:W4:Y:S04]  /*45160*/  LDL.LU R0, [R1+0x870] ;  /* 0x0008700001007983 */ /* 0x000f280000300800 */
[----:B------:R3:W-:Y:S04]  /*45170*/  STL [R1+0x960], R72 ;  /* 0x0009604801007387 */ /* 0x0007e80000100800 */
[----:B------:R-:W4:Y:S04]  /*45180*/  LDL.LU R2, [R1+0x96c] ;  /* 0x00096c0001027983 */ /* 0x000f280000300800 */
        /* <DEDUP_REMOVED lines=10> */
[----:B------:R-:W4:Y:S04]  /*45230*/  LDL.LU R119, [R1+0x884] ;  /* 0x0008840001777983 */ /* 0x000f280000300800 */
        /* <DEDUP_REMOVED lines=16> */
[----:B--2---:R-:W2:Y:S04]  /*45340*/  LDL.LU R102, [R1+0x9a0] ;  /* 0x0009a00001667983 */ /* 0x004ea80000300800 */
        /* <DEDUP_REMOVED lines=11> */
[----:B---3--:R-:W3:Y:S04]  /*45400*/  LDL.LU R90, [R1+0x9b8] ;  /* 0x0009b800015a7983 */ /* 0x008ee80000300800 */
        /* <DEDUP_REMOVED lines=22> */
[----:B----4-:R-:W-:-:S05]  /*45570*/  FADD R2, R0, R2 ;  /* 0x0000000200027221 */ /* 0x010fca0000000000 */
[----:B------:R0:W-:Y:S01]  /*45580*/  STL [R1+0x96c], R2 ;  /* 0x00096c0201007387 */ /* 0x0001e20000100800 */
[----:B------:R-:W-:-:S05]  /*45590*/  FADD R4, R3, R4 ;  /* 0x0000000403047221 */ /* 0x000fca0000000000 */
        /* <DEDUP_REMOVED lines=23> */
[----:B--2---:R-:W-:-:S05]  /*45710*/  FADD R102, R103, R102 ;  /* 0x0000006667667221 */ /* 0x004fca0000000000 */
        /* <DEDUP_REMOVED lines=11> */
[----:B---3--:R-:W-:-:S05]  /*457d0*/  FADD R90, R91, R90 ;  /* 0x0000005a5b5a7221 */ /* 0x008fca0000000000 */
        /* <DEDUP_REMOVED lines=17> */
[----:B------:R-:W-:-:S03]  /*458f0*/  FADD R72, R73, R72 ;  /* 0x0000004849487221 */ /* 0x000fc60000000000 */
[----:B------:R-:W3:Y:S04]  /*45900*/  LDL.LU R0, [R1+0x8ec] ;  /* 0x0008ec0001007983 */ /* 0x000ee80000300800 */
[----:B------:R3:W-:Y:S01]  /*45910*/  STL [R1+0x9dc], R72 ;  /* 0x0009dc4801007387 */ /* 0x0007e20000100800 */
[----:B------:R-:W-:-:S03]  /*45920*/  FADD R70, R71, R70 ;  /* 0x0000004647467221 */ /* 0x000fc60000000000 */
[----:B0-----:R-:W3:Y:S04]  /*45930*/  LDL.LU R2, [R1+0x9e8] ;  /* 0x0009e80001027983 */ /* 0x001ee80000300800 */
[----:B------:R0:W-:Y:S01]  /*45940*/  STL [R1+0x9e0], R70 ;  /* 0x0009e04601007387 */ /* 0x0001e20000100800 */
[----:B------:R-:W-:-:S03]  /*45950*/  FADD R12, R11, R12 ;  /* 0x0000000c0b0c7221 */ /* 0x000fc60000000000 */
[----:B------:R-:W3:Y:S04]  /*45960*/  LDL.LU R3, [R1+0x8f0] ;  /* 0x0008f00001037983 */ /* 0x000ee80000300800 */
[----:B------:R0:W-:Y:S04]  /*45970*/  STL [R1+0x9e4], R12 ;  /* 0x0009e40c01007387 */ /* 0x0001e80000100800 */
[----:B-1----:R-:W3:Y:S04]  /*45980*/  LDL.LU R4, [R1+0x9ec] ;  /* 0x0009ec0001047983 */ /* 0x002ee80000300800 */
[----:B------:R-:W3:Y:S04]  /*45990*/  LDL.LU R5, [R1+0x8f4] ;  /* 0x0008f40001057983 */ /* 0x000ee80000300800 */
        /* <DEDUP_REMOVED lines=54> */
[----:B0-----:R-:W3:Y:S04]  /*45d00*/  LDL.LU R70, [R1+0xa5c] ;  /* 0x000a5c0001467983 */ /* 0x001ee80000300800 */
[----:B------:R-:W3:Y:S04]  /*45d10*/  LDL.LU R11, [R1+0x664] ;  /* 0x00066400010b7983 */ /* 0x000ee80000300800 */
[----:B------:R-:W3:Y:S01]  /*45d20*/  LDL.LU R12, [R1+0xa60] ;  /* 0x000a6000010c7983 */ /* 0x000ee20000300800 */
[----:B------:R-:W-:-:S05]  /*45d30*/  FADD R2, R0, R2 ;  /* 0x0000000200027221 */ /* 0x000fca0000000000 */
[----:B------:R0:W-:Y:S01]  /*45d40*/  STL [R1+0x9e8], R2 ;  /* 0x0009e80201007387 */ /* 0x0001e20000100800 */
[----:B------:R-:W-:Y:S01]  /*45d50*/  FADD R4, R3, R4 ;  /* 0x0000000403047221 */ /* 0x000fe20000000000 */
[----:B----4-:R-:W-:-:S04]  /*45d60*/  FADD R6, R5, R6 ;  /* 0x0000000605067221 */ /* 0x010fc80000000000 */
        /* <DEDUP_REMOVED lines=33> */
[----:B---3--:R-:W-:-:S03]  /*45f80*/  FADD R90, R91, R90 ;  /* 0x0000005a5b5a7221 */ /* 0x008fc60000000000 */
        /* <DEDUP_REMOVED lines=1269> */
[----:B--2---:R-:W2:Y:S04]  /*4aee0*/  LDL.LU R6, [R1+0xf44] ;  /* 0x000f440001067983 */ /* 0x004ea80000300800 */
[----:B------:R-:W2:Y:S04]  /*4aef0*/  LDL.LU R7, [R1+0x24c] ;  /* 0x00024c0001077983 */ /* 0x000ea80000300800 */
        /* <DEDUP_REMOVED lines=58> */
[----:B--2---:R-:W-:-:S04]  /*4b2a0*/  FADD R6, R5, R6 ;  /* 0x0000000605067221 */ /* 0x004fc80000000000 */
        /* <DEDUP_REMOVED lines=245> */
[----:B------:R-:W-:Y:S01]  /*4c200*/  STL [R1+0x1034], R2 ;  /* 0x0010340201007387 */ /* 0x000fe20000100800 */
[----:B------:R-:W-:Y:S01]  /*4c210*/  FADD R4, R3, R4 ;  /* 0x0000000403047221 */ /* 0x000fe20000000000 */
[----:B--2---:R-:W-:-:S04]  /*4c220*/  FADD R6, R5, R6 ;  /* 0x0000000605067221 */ /* 0x004fc80000000000 */
[----:B------:R-:W-:Y:S01]  /*4c230*/  STL [R1+0x1038], R4 ;  /* 0x0010380401007387 */ /* 0x000fe20000100800 */
[----:B----4-:R-:W-:-:S03]  /*4c240*/  FADD R8, R7, R8 ;  /* 0x0000000807087221 */ /* 0x010fc60000000000 */
[----:B------:R-:W-:Y:S01]  /*4c250*/  STL [R1+0x103c], R6 ;  /* 0x00103c0601007387 */ /* 0x000fe20000100800 */
[----:B------:R-:W-:-:S03]  /*4c260*/  FADD R10, R9, R10 ;  /* 0x0000000a090a7221 */ /* 0x000fc60000000000 */
[----:B------:R-:W-:Y:S01]  /*4c270*/  STL [R1+0x1040], R8 ;  /* 0x0010400801007387 */ /* 0x000fe20000100800 */
[----:B------:R-:W-:-:S03]  /*4c280*/  FADD R118, R119, R118 ;  /* 0x0000007677767221 */ /* 0x000fc60000000000 */
[----:B------:R-:W-:Y:S01]  /*4c290*/  STL [R1+0x1044], R10 ;  /* 0x0010440a01007387 */ /* 0x000fe20000100800 */
[----:B---3--:R-:W-:-:S03]  /*4c2a0*/  FADD R116, R117, R116 ;  /* 0x0000007475747221 */ /* 0x008fc60000000000 */
        /* <DEDUP_REMOVED lines=42> */
[----:B------:R-:W-:Y:S04]  /*4c550*/  STL [R1+0x109c], R76 ;  /* 0x00109c4c01007387 */ /* 0x000fe80000100800 */
[----:B------:R-:W-:Y:S01]  /*4c560*/  STL [R1+0x10a0], R74 ;  /* 0x0010a04a01007387 */ /* 0x000fe20000100800 */
[----:B------:R-:W-:Y:S01]  /*4c570*/  FADD R72, R73, R72 ;  /* 0x0000004849487221 */ /* 0x000fe20000000000 */
[----:B------:R-:W-:-:S05]  /*4c580*/  FADD R70, R71, R70 ;  /* 0x0000004647467221 */ /* 0x000fca0000000000 */
[----:B------:R0:W-:Y:S01]  /*4c590*/  STL [R1+0x10a8], R70 ;  /* 0x0010a84601007387 */ /* 0x0001e20000100800 */
[----:B------:R-:W-:-:S03]  /*4c5a0*/  FADD R12, R11, R12 ;  /* 0x0000000c0b0c7221 */ /* 0x000fc60000000000 */
[----:B------:R1:W-:Y:S04]  /*4c5b0*/  STL [R1+0x10a4], R72 ;  /* 0x0010a44801007387 */ /* 0x0003e80000100800 */
[----:B0-----:R-:W2:Y:S04]  /*4c5c0*/  LDL.LU R70, [R1+0xb4] ;  /* 0x0000b40001467983 */ /* 0x001ea80000300800 */
[----:B------:R-:W2:Y:S04]  /*4c5d0*/  LDL.LU R71, [R1+0x10b0] ;  /* 0x0010b00001477983 */ /* 0x000ea80000300800 */
[----:B-1----:R-:W3:Y:S04]  /*4c5e0*/  LDL.LU R72, [R1+0xb8] ;  /* 0x0000b80001487983 */ /* 0x002ee80000300800 */
[----:B------:R0:W-:Y:S04]  /*4c5f0*/  STL [R1+0x10ac], R12 ;  /* 0x0010ac0c01007387 */ /* 0x0001e80000100800 */
[----:B------:R-:W3:Y:S04]  /*4c600*/  LDL.LU R73, [R1+0x10b4] ;  /* 0x0010b40001497983 */ /* 0x000ee80000300800 */
        /* <DEDUP_REMOVED lines=57> */
[----:B0-----:R-:W4:Y:S01]  /*4c9a0*/  LDL.LU R12, [R1+0x1128] ;  /* 0x00112800010c7983 */ /* 0x001f220000300800 */
        /* <DEDUP_REMOVED lines=8> */
[----:B------:R-:W-:-:S03]  /*4ca30*/  FADD R77, R76, R77 ;  /* 0x0000004d4c4d7221 */ /* 0x000fc60000000000 */
[----:B0-----:R-:W4:Y:S01]  /*4ca40*/  LDL.LU R73, [R1+0x1570] ;  /* 0x0015700001497983 */ /* 0x001f220000300800 */
[----:B------:R-:W-:-:S03]  /*4ca50*/  FADD R79, R78, R79 ;  /* 0x0000004f4e4f7221 */ /* 0x000fc60000000000 */
[----:B------:R-:W4:Y:S04]  /*4ca60*/  LDL.LU R74, [R1+0x156c] ;  /* 0x00156c00014a7983 */ /* 0x000f280000300800 */
[----:B------:R0:W-:Y:S01]  /*4ca70*/  STL [R1+0x10b8], R75 ;  /* 0x0010b84b01007387 */ /* 0x0001e20000100800 */
[----:B------:R-:W-:-:S03]  /*4ca80*/  FADD R81, R80, R81 ;  /* 0x0000005150517221 */ /* 0x000fc60000000000 */
[----:B0-----:R-:W4:Y:S04]  /*4ca90*/  LDL.LU R75, [R1+0x1568] ;  /* 0x00156800014b7983 */ /* 0x001f280000300800 */
[----:B------:R-:W4:Y:S04]  /*4caa0*/  LDL.LU R76, [R1+0x1564] ;  /* 0x00156400014c7983 */ /* 0x000f280000300800 */
[----:B------:R0:W-:Y:S01]  /*4cab0*/  STL [R1+0x10bc], R77 ;  /* 0x0010bc4d01007387 */ /* 0x0001e20000100800 */
[----:B------:R-:W-:Y:S01]  /*4cac0*/  FADD R83, R82, R83 ;  /* 0x0000005352537221 */ /* 0x000fe20000000000 */
[----:B------:R-:W-:-:S02]  /*4cad0*/  FADD R85, R84, R85 ;  /* 0x0000005554557221 */ /* 0x000fc40000000000 */
[----:B0-----:R-:W4:Y:S04]  /*4cae0*/  LDL.LU R77, [R1+0x1560] ;  /* 0x00156000014d7983 */ /* 0x001f280000300800 */
[----:B------:R-:W4:Y:S04]  /*4caf0*/  LDL.LU R78, [R1+0x155c] ;  /* 0x00155c00014e7983 */ /* 0x000f280000300800 */
[----:B------:R0:W-:Y:S01]  /*4cb00*/  STL [R1+0x10c0], R79 ;  /* 0x0010c04f01007387 */ /* 0x0001e20000100800 */
[----:B------:R-:W-:-:S03]  /*4cb10*/  FADD R87, R86, R87 ;  /* 0x0000005756577221 */ /* 0x000fc60000000000 */
[----:B0-----:R-:W4:Y:S04]  /*4cb20*/  LDL.LU R79, [R1+0x1558] ;  /* 0x00155800014f7983 */ /* 0x001f280000300800 */
        /* <DEDUP_REMOVED lines=17> */
[----:B------:R-:W-:Y:S01]  /*4cc40*/  FADD R10, R9, R10 ;  /* 0x0000000a090a7221 */ /* 0x000fe20000000000 */
[----:B------:R-:W-:Y:S01]  /*4cc50*/  FADD R118, R119, R118 ;  /* 0x0000007677767221 */ /* 0x000fe20000000000 */
        /* <DEDUP_REMOVED lines=13> */
[----:B------:R-:W-:Y:S04]  /*4cd30*/  STL [R1+0x10dc], R2 ;  /* 0x0010dc0201007387 */ /* 0x000fe80000100800 */
[----:B------:R-:W-:Y:S04]  /*4cd40*/  STL [R1+0x10e0], R4 ;  /* 0x0010e00401007387 */ /* 0x000fe80000100800 */
[----:B------:R-:W-:Y:S04]  /*4cd50*/  STL [R1+0x10e4], R6 ;  /* 0x0010e40601007387 */ /* 0x000fe80000100800 */
        /* <DEDUP_REMOVED lines=22> */
[----:B------:R0:W-:Y:S04]  /*4cec0*/  STL [R1+0x1124], R92 ;  /* 0x0011245c01007387 */ /* 0x0001e80000100800 */
[----:B------:R1:W-:Y:S04]  /*4ced0*/  STL [R1+0x1120], R94 ;  /* 0x0011205e01007387 */ /* 0x0003e80000100800 */
[----:B0-----:R-:W2:Y:S04]  /*4cee0*/  LDL.LU R92, [R1+0x130] ;  /* 0x00013000015c7983 */ /* 0x001ea80000300800 */
[----:B------:R-:W2:Y:S04]  /*4cef0*/  LDL.LU R6, [R1+0x112c] ;  /* 0x00112c0001067983 */ /* 0x000ea80000300800 */
[----:B------:R-:W3:Y:S04]  /*4cf00*/  LDL.LU R93, [R1+0x134] ;  /* 0x00013400015d7983 */ /* 0x000ee80000300800 */
[----:B------:R0:W-:Y:S04]  /*4cf10*/  STL [R1+0x1128], R12 ;  /* 0x0011280c01007387 */ /* 0x0001e80000100800 */
[----:B------:R-:W3:Y:S04]  /*4cf20*/  LDL.LU R5, [R1+0x1130] ;  /* 0x0011300001057983 */ /* 0x000ee80000300800 */
[----:B-1----:R-:W4:Y:S04]  /*4cf30*/  LDL.LU R94, [R1+0x138] ;  /* 0x00013800015e7983 */ /* 0x002f280000300800 */
        /* <DEDUP_REMOVED lines=44> */
[----:B0-----:R-:W2:Y:S04]  /*4d200*/  LDL.LU R5, [R1+0x1180] ;  /* 0x0011800001057983 */ /* 0x001ea80000300800 */
[----:B------:R-:W4:Y:S04]  /*4d210*/  LDL.LU R94, [R1+0x151c] ;  /* 0x00151c00015e7983 */ /* 0x000f280000300800 */
[----:B------:R0:W-:Y:S04]  /*4d220*/  STL [R1+0x1134], R4 ;  /* 0x0011340401007387 */ /* 0x0001e80000100800 */
[----:B0-----:R-:W4:Y:S04]  /*4d230*/  LDL.LU R4, [R1+0x1184] ;  /* 0x0011840001047983 */ /* 0x001f280000300800 */
[----:B------:R-:W4:Y:S04]  /*4d240*/  LDL.LU R95, [R1+0x1518] ;  /* 0x00151800015f7983 */ /* 0x000f280000300800 */
[----:B------:R0:W-:Y:S04]  /*4d250*/  STL [R1+0x1138], R3 ;  /* 0x0011380301007387 */ /* 0x0001e80000100800 */
[----:B0-----:R-:W4:Y:S01]  /*4d260*/  LDL.LU R3, [R1+0x1188] ;  /* 0x0011880001037983 */ /* 0x001f220000300800 */
[----:B------:R-:W-:Y:S01]  /*4d270*/  FADD R11, R96, R11 ;  /* 0x0000000b600b7221 */ /* 0x000fe20000000000 */
[----:B------:R-:W-:-:S02]  /*4d280*/  FADD R12, R97, R12 ;  /* 0x0000000c610c7221 */ /* 0x000fc40000000000 */
[----:B------:R-:W4:Y:S01]  /*4d290*/  LDL.LU R96, [R1+0x1514] ;  /* 0x0015140001607983 */ /* 0x000f220000300800 */
[----:B------:R-:W-:-:S03]  /*4d2a0*/  FADD R99, R98, R99 ;  /* 0x0000006362637221 */ /* 0x000fc60000000000 */
[----:B------:R0:W-:Y:S01]  /*4d2b0*/  STL [R1+0x113c], R11 ;  /* 0x00113c0b01007387 */ /* 0x0001e20000100800 */
[----:B------:R-:W-:Y:S01]  /*4d2c0*/  FADD R101, R100, R101 ;  /* 0x0000006564657221 */ /* 0x000fe20000000000 */
[----:B------:R-:W-:Y:S02]  /*4d2d0*/  FADD R103, R102, R103 ;  /* 0x0000006766677221 */ /* 0x000fe40000000000 */
        /* <DEDUP_REMOVED lines=46> */
[----:B------:R0:W-:Y:S04]  /*4d5c0*/  STL [R1+0x116c], R10 ;  /* 0x00116c0a01007387 */ /* 0x0001e80000100800 */
[----:B0-----:R-:W4:Y:S04]  /*4d5d0*/  LDL.LU R10, [R1+0x119c] ;  /* 0x00119c00010a7983 */ /* 0x001f280000300800 */
[----:B------:R-:W4:Y:S04]  /*4d5e0*/  LDL.LU R117, [R1+0x14c0] ;  /* 0x0014c00001757983 */ /* 0x000f280000300800 */
[----:B------:R0:W-:Y:S01]  /*4d5f0*/  STL [R1+0x1170], R9 ;  /* 0x0011700901007387 */ /* 0x0001e20000100800 */
[----:B---3--:R-:W-:-:S03]  /*4d600*/  FADD R6, R120, R6 ;  /* 0x0000000678067221 */ /* 0x008fc60000000000 */
[----:B0-----:R-:W3:Y:S04]  /*4d610*/  LDL.LU R9, [R1+0x11a0] ;  /* 0x0011a00001097983 */ /* 0x001ee80000300800 */
[----:B------:R0:W-:Y:S04]  /*4d620*/  STL [R1+0x1174], R8 ;  /* 0x0011740801007387 */ /* 0x0001e80000100800 */
[----:B0-----:R-:W3:Y:S01]  /*4d630*/  LDL.LU R8, [R1+0x11a4] ;  /* 0x0011a40001087983 */ /* 0x001ee20000300800 */
[----:B--2---:R-:W-:-:S03]  /*4d640*/  FADD R5, R121, R5 ;  /* 0x0000000579057221 */ /* 0x004fc60000000000 */
[----:B------:R0:W-:Y:S04]  /*4d650*/  STL [R1+0x1178], R7 ;  /* 0x0011780701007387 */ /* 0x0001e80000100800 */
[----:B0-----:R-:W2:Y:S01]  /*4d660*/  LDL.LU R7, [R1+0x11a8] ;  /* 0x0011a80001077983 */ /* 0x001ea20000300800 */
[----:B----4-:R-:W-:-:S03]  /*4d670*/  FADD R4, R122, R4 ;  /* 0x000000047a047221 */ /* 0x010fc60000000000 */
[----:B------:R0:W-:Y:S04]  /*4d680*/  STL [R1+0x117c], R6 ;  /* 0x00117c0601007387 */ /* 0x0001e80000100800 */
[----:B0-----:R-:W4:Y:S04]  /*4d690*/  LDL.LU R6, [R1+0x11ac] ;  /* 0x0011ac0001067983 */ /* 0x001f280000300800 */
[----:B------:R0:W-:Y:S01]  /*4d6a0*/  STL [R1+0x1180], R5 ;  /* 0x0011800501007387 */ /* 0x0001e20000100800 */
[----:B------:R-:W-:-:S03]  /*4d6b0*/  FADD R3, R123, R3 ;  /* 0x000000037b037221 */ /* 0x000fc60000000000 */
[----:B0-----:R-:W4:Y:S04]  /*4d6c0*/  LDL.LU R5, [R1+0x11b0] ;  /* 0x0011b00001057983 */ /* 0x001f280000300800 */
[----:B------:R0:W-:Y:S04]  /*4d6d0*/  STL [R1+0x1184], R4 ;  /* 0x0011840401007387 */ /* 0x0001e80000100800 */
[----:B0-----:R-:W4:Y:S04]  /*4d6e0*/  LDL.LU R4, [R1+0x11b4] ;  /* 0x0011b40001047983 */ /* 0x001f280000300800 */
[----:B------:R0:W-:Y:S04]  /*4d6f0*/  STL [R1+0x1188], R3 ;  /* 0x0011880301007387 */ /* 0x0001e80000100800 */
[----:B0-----:R-:W4:Y:S04]  /*4d700*/  LDL.LU R3, [R1+0x11b8] ;  /* 0x0011b80001037983 */ /* 0x001f280000300800 */
[----:B------:R-:W4:Y:S01]  /*4d710*/  LDL.LU R2, [R1+0x11bc] ;  /* 0x0011bc0001027983 */ /* 0x000f220000300800 */
[----:B------:R-:W-:Y:S01]  /*4d720*/  FADD R11, R124, R11 ;  /* 0x0000000b7c0b7221 */ /* 0x000fe20000000000 */
[----:B------:R-:W-:-:S02]  /*4d730*/  FADD R12, R125, R12 ;  /* 0x0000000c7d0c7221 */ /* 0x000fc40000000000 */
[----:B------:R-:W4:Y:S04]  /*4d740*/  LDL.LU R0, [R1+0x11c0] ;  /* 0x0011c00001007983 */ /* 0x000f280000300800 */
[----:B------:R0:W-:Y:S04]  /*4d750*/  STL [R1+0x118c], R11 ;  /* 0x00118c0b01007387 */ /* 0x0001e80000100800 */
[----:B------:R-:W4:Y:S04]  /*4d760*/  LDL.LU R125, [R1+0x11f0] ;  /* 0x0011f000017d7983 */ /* 0x000f280000300800 */
[----:B------:R-:W4:Y:S04]  /*4d770*/  LDL.LU R124, [R1+0x11f4] ;  /* 0x0011f400017c7983 */ /* 0x000f280000300800 */
[----:B------:R1:W-:Y:S04]  /*4d780*/  STL [R1+0x1190], R12 ;  /* 0x0011900c01007387 */ /* 0x0003e80000100800 */
[----:B------:R-:W4:Y:S04]  /*4d790*/  LDL.LU R123, [R1+0x11f8] ;  /* 0x0011f800017b7983 */ /* 0x000f280000300800 */
[----:B------:R-:W4:Y:S04]  /*4d7a0*/  LDL.LU R122, [R1+0x11fc] ;  /* 0x0011fc00017a7983 */ /* 0x000f280000300800 */
[----:B------:R-:W4:Y:S04]  /*4d7b0*/  LDL.LU R121, [R1+0x1200] ;  /* 0x0012000001797983 */ /* 0x000f280000300800 */
[----:B------:R-:W4:Y:S04]  /*4d7c0*/  LDL.LU R120, [R1+0x1204] ;  /* 0x0012040001787983 */ /* 0x000f280000300800 */
[----:B0-----:R-:W4:Y:S04]  /*4d7d0*/  LDL.LU R11, [R1+0x1208] ;  /* 0x00120800010b7983 */ /* 0x001f280000300800 */
[----:B-1----:R-:W4:Y:S01]  /*4d7e0*/  LDL.LU R12, [R1+0x120c] ;  /* 0x00120c00010c7983 */ /* 0x002f220000300800 */
[----:B------:R-:W-:-:S05]  /*4d7f0*/  FADD R118, R126, R118 ;  /* 0x000000767e767221 */ /* 0x000fca0000000000 */
[----:B------:R0:W-:Y:S04]  /*4d800*/  STL [R1+0x1194], R118 ;  /* 0x0011947601007387 */ /* 0x0001e80000100800 */
[----:B0-----:R-:W4:Y:S01]  /*4d810*/  LDL.LU R118, [R1+0x14bc] ;  /* 0x0014bc0001767983 */ /* 0x001f220000300800 */
[----:B------:R-:W-:-:S03]  /*4d820*/  FADD R119, R127, R119 ;  /* 0x000000777f777221 */ /* 0x000fc60000000000 */
[----:B------:R-:W4:Y:S04]  /*4d830*/  LDL.LU R126, [R1+0x11ec] ;  /* 0x0011ec00017e7983 */ /* 0x000f280000300800 */
[----:B------:R0:W-:Y:S04]  /*4d840*/  STL [R1+0x1198], R119 ;  /* 0x0011987701007387 */ /* 0x0001e80000100800 */
[----:B0-----:R-:W4:Y:S01]  /*4d850*/  LDL.LU R119, [R1+0x14b8] ;  /* 0x0014b80001777983 */ /* 0x001f220000300800 */
[----:B------:R-:W-:-:S03]  /*4d860*/  FADD R10, R128, R10 ;  /* 0x0000000a800a7221 */ /* 0x000fc60000000000 */
[----:B------:R-:W4:Y:S04]  /*4d870*/  LDL.LU R127, [R1+0x11e8] ;  /* 0x0011e800017f7983 */ /* 0x000f280000300800 */
[----:B------:R0:W-:Y:S04]  /*4d880*/  STL [R1+0x119c], R10 ;  /* 0x00119c0a01007387 */ /* 0x0001e80000100800 */
[----:B0-----:R1:W5:Y:S01]  /*4d890*/  LDL.LU R10, [R1+0x14b4] ;  /* 0x0014b400010a7983 */ /* 0x0013620000300800 */
[----:B---3--:R-:W-:-:S03]  /*4d8a0*/  FADD R9, R129, R9 ;  /* 0x0000000981097221 */ /* 0x008fc60000000000 */
[----:B------:R-:W3:Y:S04]  /*4d8b0*/  LDL.LU R128, [R1+0x11e4] ;  /* 0x0011e40001807983 */ /* 0x000ee80000300800 */
[----:B------:R0:W-:Y:S01]  /*4d8c0*/  STL [R1+0x11a0], R9 ;  /* 0x0011a00901007387 */ /* 0x0001e20000100800 */
[----:B------:R-:W-:-:S03]  /*4d8d0*/  FADD R8, R130, R8 ;  /* 0x0000000882087221 */ /* 0x000fc60000000000 */
[----:B0-----:R1:W5:Y:S04]  /*4d8e0*/  LDL.LU R9, [R1+0x14b0] ;  /* 0x0014b00001097983 */ /* 0x0013680000300800 */
[----:B------:R-:W3:Y:S04]  /*4d8f0*/  LDL.LU R129, [R1+0x11e0] ;  /* 0x0011e00001817983 */ /* 0x000ee80000300800 */
[----:B------:R0:W-:Y:S01]  /*4d900*/  STL [R1+0x11a4], R8 ;  /* 0x0011a40801007387 */ /* 0x0001e20000100800 */
[----:B--2---:R-:W-:-:S03]  /*4d910*/  FADD R7, R131, R7 ;  /* 0x0000000783077221 */ /* 0x004fc60000000000 */
[----:B0-----:R1:W5:Y:S04]  /*4d920*/  LDL.LU R8, [R1+0x14ac] ;  /* 0x0014ac0001087983 */ /* 0x0013680000300800 */
[----:B------:R-:W2:Y:S01]  /*4d930*/  LDL.LU R130, [R1+0x11dc] ;  /* 0x0011dc0001827983 */ /* 0x000ea20000300800 */
[----:B----4-:R-:W-:-:S03]  /*4d940*/  FADD R6, R132, R6 ;  /* 0x0000000684067221 */ /* 0x010fc60000000000 */
[----:B------:R0:W-:Y:S04]  /*4d950*/  STL [R1+0x11a8], R7 ;  /* 0x0011a80701007387 */ /* 0x0001e80000100800 */
[----:B0-----:R1:W5:Y:S01]  /*4d960*/  LDL.LU R7, [R1+0x14a8] ;  /* 0x0014a80001077983 */ /* 0x0013620000300800 */
[----:B------:R-:W-:-:S03]  /*4d970*/  FADD R5, R133, R5 ;  /* 0x0000000585057221 */ /* 0x000fc60000000000 */
[----:B------:R-:W4:Y:S04]  /*4d980*/  LDL.LU R131, [R1+0x11d8] ;  /* 0x0011d80001837983 */ /* 0x000f280000300800 */
[----:B------:R0:W-:Y:S01]  /*4d990*/  STL [R1+0x11ac], R6 ;  /* 0x0011ac0601007387 */ /* 0x0001e20000100800 */
[----:B------:R-:W-:-:S03]  /*4d9a0*/  FADD R4, R134, R4 ;  /* 0x0000000486047221 */ /* 0x000fc60000000000 */
[----:B0-----:R1:W5:Y:S04]  /*4d9b0*/  LDL.LU R6, [R1+0x14a4] ;  /* 0x0014a40001067983 */ /* 0x0013680000300800 */
[----:B------:R-:W4:Y:S04]  /*4d9c0*/  LDL.LU R132, [R1+0x11d4] ;  /* 0x0011d40001847983 */ /* 0x000f280000300800 */
[----:B------:R0:W-:Y:S01]  /*4d9d0*/  STL [R1+0x11b0], R5 ;  /* 0x0011b00501007387 */ /* 0x0001e20000100800 */
[----:B------:R-:W-:-:S03]  /*4d9e0*/  FADD R3, R135, R3 ;  /* 0x0000000387037221 */ /* 0x000fc60000000000 */
[----:B0-----:R1:W5:Y:S01]  /*4d9f0*/  LDL.LU R5, [R1+0x14a0] ;  /* 0x0014a00001057983 */ /* 0x0013620000300800 */
[----:B------:R-:W-:-:S03]  /*4da00*/  FADD R2, R136, R2 ;  /* 0x0000000288027221 */ /* 0x000fc60000000000 */
[----:B------:R-:W4:Y:S04]  /*4da10*/  LDL.LU R133, [R1+0x11d0] ;  /* 0x0011d00001857983 */ /* 0x000f280000300800 */
[----:B------:R0:W-:Y:S04]  /*4da20*/  STL [R1+0x11b4], R4 ;  /* 0x0011b40401007387 */ /* 0x0001e80000100800 */
[----:B0-----:R1:W5:Y:S04]  /*4da30*/  LDL.LU R4, [R1+0x149c] ;  /* 0x00149c0001047983 */ /* 0x0013680000300800 */
[----:B------:R-:W4:Y:S04]  /*4da40*/  LDL.LU R134, [R1+0x11cc] ;  /* 0x0011cc0001867983 */ /* 0x000f280000300800 */
[----:B------:R0:W-:Y:S04]  /*4da50*/  STL [R1+0x11b8], R3 ;  /* 0x0011b80301007387 */ /* 0x0001e80000100800 */
[----:B0-----:R1:W5:Y:S04]  /*4da60*/  LDL.LU R3, [R1+0x1498] ;  /* 0x0014980001037983 */ /* 0x0013680000300800 */
[----:B------:R-:W4:Y:S04]  /*4da70*/  LDL.LU R135, [R1+0x11c8] ;  /* 0x0011c80001877983 */ /* 0x000f280000300800 */
[----:B------:R0:W-:Y:S04]  /*4da80*/  STL [R1+0x11bc], R2 ;  /* 0x0011bc0201007387 */ /* 0x0001e80000100800 */
[----:B0-----:R1:W5:Y:S04]  /*4da90*/  LDL.LU R2, [R1+0x1494] ;  /* 0x0014940001027983 */ /* 0x0013680000300800 */
[----:B------:R-:W4:Y:S01]  /*4daa0*/  LDL.LU R136, [R1+0x11c4] ;  /* 0x0011c40001887983 */ /* 0x000f220000300800 */
[----:B------:R-:W-:-:S05]  /*4dab0*/  FADD R0, R137, R0 ;  /* 0x0000000089007221 */ /* 0x000fca0000000000 */
[----:B------:R0:W-:Y:S01]  /*4dac0*/  STL [R1+0x11c0], R0 ;  /* 0x0011c00001007387 */ /* 0x0001e20000100800 */
[----:B------:R-:W-:Y:S01]  /*4dad0*/  FADD R125, R149, R125 ;  /* 0x0000007d957d7221 */ /* 0x000fe20000000000 */
[----:B------:R-:W-:Y:S02]  /*4dae0*/  FADD R124, R150, R124 ;  /* 0x0000007c967c7221 */ /* 0x000fe40000000000 */
[----:B0-----:R1:W5:Y:S01]  /*4daf0*/  LDL.LU R0, [R1+0x1490] ;  /* 0x0014900001007983 */ /* 0x0013620000300800 */
        /* <DEDUP_REMOVED lines=8> */
[----:B---3--:R-:W-:Y:S01]  /*4db80*/  FADD R128, R146, R128 ;  /* 0x0000008092807221 */ /* 0x008fe20000000000 */
[----:B------:R-:W-:Y:S01]  /*4db90*/  FADD R129, R145, R129 ;  /* 0x0000008191817221 */ /* 0x000fe20000000000 */
[----:B--2---:R-:W-:Y:S01]  /*4dba0*/  FADD R130, R144, R130 ;  /* 0x0000008290827221 */ /* 0x004fe20000000000 */
[----:B----4-:R-:W-:Y:S01]  /*4dbb0*/  FADD R131, R143, R131 ;  /* 0x000000838f837221 */ /* 0x010fe20000000000 */
[----:B------:R-:W-:Y:S01]  /*4dbc0*/  FADD R132, R142, R132 ;  /* 0x000000848e847221 */ /* 0x000fe20000000000 */
[----:B------:R-:W-:Y:S01]  /*4dbd0*/  FADD R133, R141, R133 ;  /* 0x000000858d857221 */ /* 0x000fe20000000000 */
[----:B------:R-:W-:Y:S01]  /*4dbe0*/  FADD R134, R140, R134 ;  /* 0x000000868c867221 */ /* 0x000fe20000000000 */
[----:B------:R-:W-:Y:S01]  /*4dbf0*/  FADD R135, R139, R135 ;  /* 0x000000878b877221 */ /* 0x000fe20000000000 */
[----:B------:R-:W-:-:S05]  /*4dc00*/  FADD R136, R138, R136 ;  /* 0x000000888a887221 */ /* 0x000fca0000000000 */
        /* <DEDUP_REMOVED lines=32> */
[----:B--2---:R-:W2:Y:S04]  /*4de10*/  LDL.LU R135, [R1+0x1244] ;  /* 0x0012440001877983 */ /* 0x004ea80000300800 */
[----:B---3--:R-:W3:Y:S04]  /*4de20*/  LDL.LU R134, [R1+0x1248] ;  /* 0x0012480001867983 */ /* 0x008ee80000300800 */
[----:B----4-:R-:W4:Y:S04]  /*4de30*/  LDL.LU R133, [R1+0x124c] ;  /* 0x00124c0001857983 */ /* 0x010f280000300800 */
        /* <DEDUP_REMOVED lines=15> */
[----:B------:R-:W-:Y:S01]  /*4df30*/  FADD R148, R157, R148 ;  /* 0x000000949d947221 */ /* 0x000fe20000000000 */
        /* <DEDUP_REMOVED lines=428> */
[----:B------:R-:W-:Y:S01]  /*4fa00*/  FADD R11, R118, R11 ;  /* 0x0000000b760b7221 */ /* 0x000fe20000000000 */
[----:B------:R-:W-:-:S05]  /*4fa10*/  FADD R12, R12, R119 ;  /* 0x000000770c0c7221 */ /* 0x000fca0000000000 */
[----:B------:R1:W-:Y:S04]  /*4fa20*/  STL [R1+0x1478], R12 ;  /* 0x0014780c01007387 */ /* 0x0003e80000100800 */
[----:B------:R1:W-:Y:S04]  /*4fa30*/  STL [R1+0x1470], R120 ;  /* 0x0014707801007387 */ /* 0x0003e80000100800 */
[----:B------:R1:W-:Y:S02]  /*4fa40*/  STL [R1+0x1474], R11 ;  /* 0x0014740b01007387 */ /* 0x0003e40000100800 */
.L_x_28:
[----:B-1----:R-:W1:Y:S02]  /*4fa50*/  LDC R11, c[0x0][0x28c] ;  /* 0x0000a300ff0b7b82 */ /* 0x002e640000000800 */
[----:B-1----:R-:W-:-:S13]  /*4fa60*/  ISETP.GE.AND P0, PT, R11, 0x1, PT ;  /* 0x000000010b00780c */ /* 0x002fda0003f06270 */
[----:B------:R-:W-:Y:S05]  /*4fa70*/  @!P0 BRA `(.L_x_29) ;  /* 0x0000000000408947 */ /* 0x000fea0003800000 */
[----:B------:R-:W-:-:S06]  /*4fa80*/  UISETP.NE.AND UP0, UPT, UR24, 0x3, UPT ;  /* 0x000000031800788c */ /* 0x000fcc000bf05270 */
[----:B------:R-:W-:-:S13]  /*4fa90*/  PLOP3.LUT P0, PT, PT, PT, UP0, 0x80, 0x0 ;  /* 0x000000000000781c */ /* 0x000fda0003f0f008 */
[----:B------:R-:W-:Y:S05]  /*4faa0*/  @!P0 BRA `(.L_x_30) ;  /* 0x0000000000048947 */ /* 0x000fea0003800000 */
[----:B------:R-:W-:Y:S01]  /*4fab0*/  BPT.TRAP 0x1 ;  /* 0x000000040000795c */ /* 0x000fe20000300000 */
.L_x_30:
[----:B------:R-:W-:-:S04]  /*4fac0*/  UISETP.LT.AND UP0, UPT, UR25, 0x1, UPT ;  /* 0x000000011900788c */ /* 0x000fc8000bf01270 */
[----:B------:R-:W-:Y:S02]  /*4fad0*/  USEL UR6, UR25, 0x1, UP0 ;  /* 0x0000000119067887 */ /* 0x000fe40008000000 */
[----:B------:R-:W-:Y:S02]  /*4fae0*/  UISETP.GT.U32.AND UP0, UPT, UR7, 0x1, UPT ;  /* 0x000000010700788c */ /* 0x000fe4000bf04070 */
[----:B------:R-:W-:-:S04]  /*4faf0*/  UIADD3 UR6, UR5, UR25, -UR6 ;  /* 0x0000001905067290 */ /* 0x000fc8000fffe806 */
[----:B------:R-:W-:Y:S01]  /*4fb00*/  USHF.L.U32 UR6, UR6, 0x3, URZ ;  /* 0x0000000306067899 */ /* 0x000fe2000800063f */
[----:B------:R-:W-:-:S03]  /*4fb10*/  PLOP3.LUT P0, PT, PT, PT, UP0, 0x80, 0x0 ;  /* 0x000000000000781c */ /* 0x000fc60003f0f008 */
[----:B------:R-:W-:-:S04]  /*4fb20*/  ULOP3.LUT UR6, UR6, 0x8, URZ, 0xc0, !UPT ;  /* 0x0000000806067892 */ /* 0x000fc8000f8ec03f */
[----:B------:R-:W-:-:S04]  /*4fb30*/  UIADD3 UR6, UR14, 0x10, UR6 ;  /* 0x000000100e067890 */ /* 0x000fc8000fffe006 */
[----:B------:R-:W-:-:S09]  /*4fb40*/  UPRMT UR6, URZ, 0x654, UR6 ;  /* 0x000006543f067896 */ /* 0x000fd20008000006 */
[----:B------:R-:W-:Y:S01]  /*4fb50*/  SYNCS.ARRIVE.TRANS64.RED.A1T0 RZ, [UR6], RZ ;  /* 0x000000ffffff79a7 */ /* 0x000fe20008100406 */
[----:B------:R-:W-:Y:S05]  /*4fb60*/  @P0 BRA `(.L_x_29) ;  /* 0x0000000000040947 */ /* 0x000fea0003800000 */
[----:B------:R-:W-:Y:S01]  /*4fb70*/  BPT.TRAP 0x1 ;  /* 0x000000040000795c */ /* 0x000fe20000300000 */
.L_x_29:
[----:B------:R-:W2:Y:S01]  /*4fb80*/  LDL.LU R28, [R1+0x1480] ;  /* 0x00148000011c7983 */ /* 0x000ea20000300800 */
[----:B------:R-:W1:Y:S01]  /*4fb90*/  LDC R26, c[0x0][0x288] ;  /* 0x0000a200ff1a7b82 */ /* 0x000e620000000800 */
[----:B------:R-:W-:Y:S01]  /*4fba0*/  ULDC UR6, c[0x0][0x284] ;  /* 0x0000a10000067ab9 */ /* 0x000fe20000000800 */
[----:B------:R-:W4:Y:S01]  /*4fbb0*/  S2R R27, SR_TID.X ;  /* 0x00000000001b7919 */ /* 0x000f220000002100 */
[----:B------:R-:W-:Y:S01]  /*4fbc0*/  USHF.R.S32.HI UR16, URZ, 0x1f, UR28 ;  /* 0x0000001f3f107899 */ /* 0x000fe2000801141c */
[----:B------:R-:W-:Y:S01]  /*4fbd0*/  ULDC.64 UR14, c[0x0][0x5d0] ;  /* 0x00017400000e7ab9 */ /* 0x000fe20000000a00 */
[----:B------:R-:W3:Y:S01]  /*4fbe0*/  LDL.LU R31, [R1+0x147c] ;  /* 0x00147c00011f7983 */ /* 0x000ee20000300800 */
[--C-:B----4-:R-:W-:Y:S01]  /*4fbf0*/  SHF.R.U32.HI R24, RZ, 0x2, R27.reuse ;  /* 0x00000002ff187819 */ /* 0x110fe2000001161b */
[C---:B------:R-:W-:Y:S01]  /*4fc00*/  IMAD.SHL.U32 R29, R27.reuse, 0x2, RZ ;  /* 0x000000021b1d7824 */ /* 0x040fe200078e00ff */
[----:B------:R-:W-:Y:S02]  /*4fc10*/  LOP3.LUT R25, R27, 0x60, RZ, 0xc0, !PT ;  /* 0x000000601b197812 */ /* 0x000fe400078ec0ff */
[----:B0-----:R-:W-:-:S02]  /*4fc20*/  SHF.R.U32.HI R12, RZ, 0x7, R27 ;  /* 0x00000007ff0c7819 */ /* 0x001fc4000001161b */
[----:B------:R-:W-:Y:S02]  /*4fc30*/  LOP3.LUT R24, R24, 0x7, RZ, 0xc0, !PT ;  /* 0x0000000718187812 */ /* 0x000fe400078ec0ff */
[----:B------:R-:W-:Y:S02]  /*4fc40*/  SHF.R.U32.HI R25, RZ, 0x1, R25 ;  /* 0x00000001ff197819 */ /* 0x000fe40000011619 */
[----:B------:R-:W-:Y:S02]  /*4fc50*/  LOP3.LUT R12, R12, 0x1, RZ, 0xc0, !PT ;  /* 0x000000010c0c7812 */ /* 0x000fe400078ec0ff */
[----:B------:R-:W-:Y:S02]  /*4fc60*/  IADD3 R11, RZ, -R25, -R24 ;  /* 0x80000019ff0b7210 */ /* 0x000fe40007ffe818 */
[----:B------:R-:W-:Y:S01]  /*4fc70*/  LOP3.LUT R30, R27, 0x3, RZ, 0xc0, !PT ;  /* 0x000000031b1e7812 */ /* 0x000fe200078ec0ff */
[C---:B------:R-:W-:Y:S02]  /*4fc80*/  IMAD.SHL.U32 R34, R12.reuse, 0x40, RZ ;  /* 0x000000400c227824 */ /* 0x040fe400078e00ff */
[----:B------:R-:W-:-:S02]  /*4fc90*/  IMAD R11, R12, -0x40, R11 ;  /* 0xffffffc00c0b7824 */ /* 0x000fc400078e020b */
[----:B-1----:R-:W-:Y:S01]  /*4fca0*/  IMAD R30, R30, -0x2, R26 ;  /* 0xfffffffe1e1e7824 */ /* 0x002fe200078e021a */
[----:B------:R-:W-:Y:S01]  /*4fcb0*/  LOP3.LUT R34, R34, 0x40, R24, 0xe2, !PT ;  /* 0x0000004022227812 */ /* 0x000fe200078ee218 */
[----:B--2---:R-:W-:-:S04]  /*4fcc0*/  IMAD R28, R28, 0x180, RZ ;  /* 0x000001801c1c7824 */ /* 0x004fc800078e02ff */
[----:B------:R-:W-:Y:S01]  /*4fcd0*/  IMAD.IADD R30, R30, 0x1, -R28 ;  /* 0x000000011e1e7824 */ /* 0x000fe200078e0a1c */
[C---:B------:R-:W-:Y:S01]  /*4fce0*/  ISETP.GE.AND P0, PT, R28.reuse, R26, PT ;  /* 0x0000001a1c00720c */ /* 0x040fe20003f06270 */
[----:B------:R-:W-:Y:S01]  /*4fcf0*/  IMAD.U32 R26, RZ, RZ, UR14 ;  /* 0x0000000eff1a7e24 */ /* 0x000fe2000f8e00ff */
[----:B------:R-:W-:Y:S01]  /*4fd00*/  LOP3.LUT R28, R28, 0x6, R29, 0xf8, !PT ;  /* 0x000000061c1c7812 */ /* 0x000fe200078ef81d */
[C---:B---3--:R-:W-:Y:S02]  /*4fd10*/  IMAD.SHL.U32 R12, R31.reuse, 0x200, RZ ;  /* 0x000002001f0c7824 */ /* 0x048fe400078e00ff */
[----:B------:R-:W-:Y:S01]  /*4fd20*/  IMAD.WIDE R40, R31, 0x200, RZ ;  /* 0x000002001f287825 */ /* 0x000fe200078e02ff */
[--C-:B------:R-:W-:Y:S02]  /*4fd30*/  SHF.R.S32.HI R29, RZ, 0x1f, R28.reuse ;  /* 0x0000001fff1d7819 */ /* 0x100fe4000001141c */
[C---:B------:R-:W-:Y:S02]  /*4fd40*/  IADD3 R11, -R12.reuse, UR6, R11 ;  /* 0x000000060c0b7c10 */ /* 0x040fe4000fffe10b */
[----:B------:R-:W-:Y:S01]  /*4fd50*/  ISETP.GE.OR P0, PT, R12, UR6, P0 ;  /* 0x000000060c007c0c */ /* 0x000fe20008706670 */
[----:B------:R-:W-:Y:S01]  /*4fd60*/  IMAD.MOV.U32 R12, RZ, RZ, -0x1 ;  /* 0xffffffffff0c7424 */ /* 0x000fe200078e00ff */
[----:B------:R0:W-:Y:S01]  /*4fd70*/  STL.64 [R1+0x98], R40 ;  /* 0x0000982801007387 */ /* 0x0001e20000100a00 */
[----:B------:R-:W-:Y:S01]  /*4fd80*/  UIMAD UR6, UR16, UR14, URZ ;  /* 0x0000000e100672a4 */ /* 0x000fe2000f8e023f */
[----:B------:R-:W-:Y:S01]  /*4fd90*/  IMAD.WIDE.U32 R26, R26, UR28, R28 ;  /* 0x0000001c1a1a7c25 */ /* 0x000fe2000f8e001c */
[----:B------:R-:W-:Y:S01]  /*4fda0*/  LOP3.LUT R34, R40, R34, R25, 0xfe, !PT ;  /* 0x0000002228227212 */ /* 0x000fe200078efe19 */
[----:B------:R0:W-:Y:S01]  /*4fdb0*/  STL [R1+0x3c4], R12 ;  /* 0x0003c40c01007387 */ /* 0x0001e20000100800 */
[----:B------:R-:W-:-:S06]  /*4fdc0*/  UIMAD UR6, UR28, UR15, UR6 ;  /* 0x0000000f1c0672a4 */ /* 0x000fcc000f8e0206 */
[----:B------:R-:W-:Y:S01]  /*4fdd0*/  VIADD R27, R27, UR6 ;  /* 0x000000061b1b7c36 */ /* 0x000fe20008000000 */
[----:B------:R-:W-:Y:S06]  /*4fde0*/  @P0 BRA `(.L_x_31) ;  /* 0x000005e400ac0947 */ /* 0x000fec0003800000 */
[----:B------:R-:W1:Y:S01]  /*4fdf0*/  LDC.64 R24, c[0x0][0x5c8] ;  /* 0x00017200ff187b82 */ /* 0x000e620000000a00 */
[----:B------:R-:W-:Y:S01]  /*4fe00*/  FSETP.NEU.AND P0, PT, RZ, UR26, PT ;  /* 0x0000001aff007c0b */ /* 0x000fe2000bf0d000 */
[----:B------:R-:W-:Y:S01]  /*4fe10*/  BSSY B0, `(.L_x_31) ;  /* 0x0005e68000007945 */ /* 0x000fe20003800000 */
[-C--:B-1----:R-:W-:Y:S02]  /*4fe20*/  IMAD R31, R41, R24.reuse, RZ ;  /* 0x00000018291f7224 */ /* 0x082fe400078e02ff */
[----:B------:R-:W-:-:S04]  /*4fe30*/  IMAD.WIDE.U32 R26, R34, R24, R26 ;  /* 0x00000018221a7225 */ /* 0x000fc800078e001a */
[----:B------:R-:W-:-:S04]  /*4fe40*/  IMAD R31, R34, R25, R31 ;  /* 0x00000019221f7224 */ /* 0x000fc800078e021f */
[----:B------:R-:W-:Y:S01]  /*4fe50*/  IMAD.IADD R31, R27, 0x1, R31 ;  /* 0x000000011b1f7824 */ /* 0x000fe200078e021f */
[----:B------:R-:W-:Y:S06]  /*4fe60*/  @!P0 BRA `(.L_x_32) ;  /* 0x0000036800608947 */ /* 0x000fec0003800000 */
[----:B------:R-:W-:Y:S01]  /*4fe70*/  ISETP.GE.AND P6, PT, R11, 0x189, PT ;  /* 0x000001890b00780c */ /* 0x000fe20003fc6270 */
[----:B-----5:R-:W-:Y:S01]  /*4fe80*/  STL [R1+0x1494], R8 ;  /* 0x0014940801007387 */ /* 0x020fe20000100800 */
[----:B------:R-:W-:Y:S01]  /*4fe90*/  LOP3.LUT R3, R3, 0xffffefff, RZ, 0xc0, !PT ;  /* 0xffffefff03037812 */ /* 0x000fe200078ec0ff */
[----:B------:R-:W-:Y:S01]  /*4fea0*/  ULDC.64 UR14, c[0x0][0x5b8] ;  /* 0x00016e00000e7ab9 */ /* 0x000fe20000000a00 */
[C---:B------:R-:W-:Y:S01]  /*4feb0*/  ISETP.LT.OR P4, PT, R30.reuse, 0x1, !P6 ;  /* 0x000000011e00780c */ /* 0x040fe20007781670 */
[----:B------:R-:W-:Y:S01]  /*4fec0*/  STL [R1+0x1490], R2 ;  /* 0x0014900201007387 */ /* 0x000fe20000100800 */
[C---:B------:R-:W-:Y:S01]  /*4fed0*/  ISETP.LT.OR P3, PT, R30.reuse, 0x2, !P6 ;  /* 0x000000021e00780c */ /* 0x040fe20007761670 */
[----:B------:R-:W-:Y:S01]  /*4fee0*/  UIMAD UR6, UR16, UR14, URZ ;  /* 0x0000000e100672a4 */ /* 0x000fe2000f8e023f */
[----:B------:R-:W-:Y:S02]  /*4fef0*/  ISETP.LT.OR P2, PT, R30, 0x9, !P6 ;  /* 0x000000091e00780c */ /* 0x000fe40007741670 */
[----:B------:R-:W-:Y:S01]  /*4ff00*/  ULDC.64 UR16, c[0x0][0x5a8] ;  /* 0x00016a0000107ab9 */ /* 0x000fe20000000a00 */
[----:B------:R-:W-:Y:S01]  /*4ff10*/  UIMAD UR6, UR28, UR15, UR6 ;  /* 0x0000000f1c0672a4 */ /* 0x000fe2000f8e0206 */
[----:B------:R-:W-:-:S02]  /*4ff20*/  ISETP.GE.AND P5, PT, R11, 0x1, PT ;  /* 0x000000010b00780c */ /* 0x000fc40003fa6270 */
[----:B------:R-:W-:-:S03]  /*4ff30*/  LOP3.LUT R4, R4, 0xffdfffff, RZ, 0xc0, !PT ;  /* 0xffdfffff04047812 */ /* 0x000fc600078ec0ff */
[----:B------:R-:W1:Y:S01]  /*4ff40*/  @!P4 LDC.64 R32, c[0x0][0x5c0] ;  /* 0x00017000ff20cb82 */ /* 0x000e620000000a00 */
[----:B------:R-:W-:Y:S01]  /*4ff50*/  @!P4 IMAD.MOV.U32 R36, RZ, RZ, R26 ;  /* 0x000000ffff24c224 */ /* 0x000fe200078e001a */
[----:B------:R-:W-:Y:S01]  /*4ff60*/  @P4 LOP3.LUT R4, R4, 0x200000, RZ, 0xfc, !PT ;  /* 0x0020000004044812 */ /* 0x000fe200078efcff */
[----:B------:R-:W-:Y:S01]  /*4ff70*/  @!P4 IMAD.MOV.U32 R37, RZ, RZ, R31 ;  /* 0x000000ffff25c224 */ /* 0x000fe200078e001f */
[----:B------:R-:W-:Y:S01]  /*4ff80*/  @P2 LOP3.LUT R3, R3, 0x1000, RZ, 0xfc, !PT ;  /* 0x0000100003032812 */ /* 0x000fe200078efcff */
[----:B0-----:R-:W-:Y:S01]  /*4ff90*/  @!P4 IMAD R12, R25, 0x180, RZ ;  /* 0x00000180190cc824 */ /* 0x001fe200078e02ff */
[----:B------:R-:W-:Y:S01]  /*4ffa0*/  LOP3.LUT R4, R4, 0xffefffff, RZ, 0xc0, !PT ;  /* 0xffefffff04047812 */ /* 0x000fe200078ec0ff */
[----:B------:R-:W-:Y:S01]  /*4ffb0*/  @!P4 IMAD.WIDE.U32 R36, R24, 0x180, R36 ;  /* 0x000001801824c825 */ /* 0x000fe200078e0024 */
[----:B------:R-:W0:Y:S02]  /*4ffc0*/  @!P3 LDC.64 R38, c[0x0][0x5c0] ;  /* 0x00017000ff26bb82 */ /* 0x000e240000000a00 */
[----:B------:R-:W-:Y:S01]  /*4ffd0*/  @P3 LOP3.LUT R4, R4, 0x100000, RZ, 0xfc, !PT ;  /* 0x0010000004043812 */ /* 0x000fe200078efcff */
[----:B------:R-:W-:-:S03]  /*4ffe0*/  @!P4 IMAD.IADD R12, R37, 0x1, R12 ;  /* 0x00000001250cc824 */ /* 0x000fc600078e020c */
[----:B------:R-:W-:Y:S02]  /*4fff0*/  LOP3.LUT R4, R4, 0xbfffffff, RZ, 0xc0, !PT ;  /* 0xbfffffff04047812 */ /* 0x000fe400078ec0ff */
[----:B-1----:R-:W-:Y:S01]  /*50000*/  @!P4 IADD3 R42, P0, P1, R36, UR11, R32 ;  /* 0x0000000b242acc10 */ /* 0x002fe2000f91e020 */
[----:B------:R-:W-:Y:S01]  /*50010*/  @!P3 IMAD.MOV.U32 R32, RZ, RZ, R26 ;  /* 0x000000ffff20b224 */ /* 0x000fe200078e001a */
[----:B------:R-:W1:Y:S02]  /*50020*/  @!P2 LDC.64 R36, c[0x0][0x5c0] ;  /* 0x00017000ff24ab82 */ /* 0x000e640000000a00 */
[----:B------:R-:W-:Y:S01]  /*50030*/  @!P4 IADD3.X R43, R12, UR10, R33, P0, P1 ;  /* 0x0000000a0c2bcc10 */ /* 0x000fe200087e2421 */
[----:B------:R-:W-:Y:S02]  /*50040*/  @!P3 IMAD.MOV.U32 R33, RZ, RZ, R31 ;  /* 0x000000ffff21b224 */ /* 0x000fe400078e001f */
[----:B------:R-:W-:Y:S02]  /*50050*/  @!P3 IMAD R12, R25, 0x180, RZ ;  /* 0x00000180190cb824 */ /* 0x000fe400078e02ff */
[----:B------:R-:W-:Y:S01]  /*50060*/  @!P3 IMAD.WIDE.U32 R32, R24, 0x180, R32 ;  /* 0x000001801820b825 */ /* 0x000fe200078e0020 */
[----:B------:R0:W-:Y:S03]  /*50070*/  @!P4 STL.64 [R1+0xa8], R42 ;  /* 0x0000a82a0100c387 */ /* 0x0001e60000100a00 */
[----:B------:R-:W-:-:S02]  /*50080*/  @!P3 IMAD.IADD R12, R33, 0x1, R12 ;  /* 0x00000001210cb824 */ /* 0x000fc400078e020c */
[----:B------:R-:W-:Y:S01]  /*50090*/  @!P2 IMAD.MOV.U32 R33, RZ, RZ, R31 ;  /* 0x000000ffff21a224 */ /* 0x000fe200078e001f */
[----:B0-----:R-:W-:Y:S01]  /*500a0*/  @!P3 IADD3 R42, P0, P1, R32, UR11, R38 ;  /* 0x0000000b202abc10 */ /* 0x001fe2000f91e026 */
[----:B------:R-:W-:-:S03]  /*500b0*/  @!P2 IMAD.MOV.U32 R32, RZ, RZ, R26 ;  /* 0x000000ffff20a224 */ /* 0x000fc600078e001a */
[----:B------:R-:W-:Y:S01]  /*500c0*/  @!P3 IADD3.X R43, R12, UR10, R39, P0, P1 ;  /* 0x0000000a0c2bbc10 */ /* 0x000fe200087e2427 */
[----:B------:R-:W-:-:S04]  /*500d0*/  @!P2 IMAD.WIDE.U32 R32, R24, 0x180, R32 ;  /* 0x000001801820a825 */ /* 0x000fc800078e0020 */
[----:B------:R-:W-:Y:S01]  /*500e0*/  @!P2 IMAD R12, R25, 0x180, RZ ;  /* 0x00000180190ca824 */ /* 0x000fe200078e02ff */
[----:B------:R1:W-:Y:S03]  /*500f0*/  @!P3 STL.64 [R1+0xc0], R42 ;  /* 0x0000c02a0100b387 */ /* 0x0003e60000100a00 */
[----:B------:R-:W-:Y:S01]  /*50100*/  @!P2 IMAD.IADD R12, R33, 0x1, R12 ;  /* 0x00000001210ca824 */ /* 0x000fe200078e020c */
[----:B-1----:R-:W-:-:S04]  /*50110*/  @!P2 IADD3 R42, P0, P1, R32, UR11, R36 ;  /* 0x0000000b202aac10 */ /* 0x002fc8000f91e024 */
[----:B------:R-:W-:-:S05]  /*50120*/  @!P2 IADD3.X R43, R12, UR10, R37, P0, P1 ;  /* 0x0000000a0c2bac10 */ /* 0x000fca00087e2425 */
[----:B------:R-:W-:Y:S01]  /*50130*/  @!P2 STL.64 [R1+0xe0], R42 ;  /* 0x0000e02a0100a387 */ /* 0x000fe20000100a00 */
[----:B------:R-:W-:-:S13]  /*50140*/  ISETP.LT.OR P2, PT, R30, 0xa, !P6 ;  /* 0x0000000a1e00780c */ /* 0x000fda0007741670 */
[----:B------:R-:W0:Y:S01]  /*50150*/  @!P2 LDC.64 R32, c[0x0][0x5c0] ;  /* 0x00017000ff20ab82 */ /* 0x000e220000000a00 */
[----:B------:R-:W-:Y:S01]  /*50160*/  @!P2 IMAD.MOV.U32 R36, RZ, RZ, R26 ;  /* 0x000000ffff24a224 */ /* 0x000fe200078e001a */
[----:B------:R-:W-:Y:S01]  /*50170*/  ISETP.GE.AND P3, PT, R11, 0x9, PT ;  /* 0x000000090b00780c */ /* 0x000fe20003f66270 */
[----:B------:R-:W-:Y:S01]  /*50180*/  @!P2 IMAD.MOV.U32 R37, RZ, RZ, R31 ;  /* 0x000000ffff25a224 */ /* 0x000fe200078e001f */
[----:B------:R-:W-:Y:S01]  /*50190*/  @P2 LOP3.LUT R4, R4, 0x40000000, RZ, 0xfc, !PT ;  /* 0x4000000004042812 */ /* 0x000fe200078efcff */
[----:B------:R-:W-:Y:S02]  /*501a0*/  @!P2 IMAD R12, R25, 0x180, RZ ;  /* 0x00000180190ca824 */ /* 0x000fe400078e02ff */
[----:B------:R-:W-:-:S04]  /*501b0*/  @!P2 IMAD.WIDE.U32 R36, R24, 0x180, R36 ;  /* 0x000001801824a825 */ /* 0x000fc800078e0024 */
[----:B------:R-:W-:Y:S01]  /*501c0*/  @!P2 IMAD.IADD R12, R37, 0x1, R12 ;  /* 0x00000001250ca824 */ /* 0x000fe200078e020c */
[----:B0-----:R-:W-:-:S04]  /*501d0*/  @!P2 IADD3 R38, P0, P1, R36, UR11, R32 ;  /* 0x0000000b2426ac10 */ /* 0x001fc8000f91e020 */
[----:B------:R-:W-:Y:S01]  /*501e0*/  @!P2 IADD3.X R39, R12, UR10, R33, P0, P1 ;  /* 0x0000000a0c27ac10 */ /* 0x000fe200087e2421 */
[----:B------:R-:W-:Y:S01]  /*501f0*/  IMAD.U32 R12, RZ, RZ, UR14 ;  /* 0x0000000eff0c7e24 */ /* 0x000fe2000f8e00ff */
[----:B------:R-:W-:-:S03]  /*50200*/  ULDC.64 UR14, c[0x0][0x5b0] ;  /* 0x00016c00000e7ab9 */ /* 0x000fc60000000a00 */
[----:B------:R-:W-:Y:S01]  /*50210*/  IMAD.WIDE.U32 R28, R12, UR28, R28 ;  /* 0x0000001c0c1c7c25 */ /* 0x000fe2000f8e001c */
[----:B------:R-:W-:Y:S03]  /*50220*/  @!P2 STL.64 [R1+0xe8], R38 ;  /* 0x0000e8260100a387 */ /* 0x000fe60000100a00 */
[----:B------:R-:W-:Y:S02]  /*50230*/  VIADD R37, R29, UR6 ;  /* 0x000000061d257c36 */ /* 0x000fe40008000000 */
[----:B------:R-:W-:Y:S02]  /*50240*/  IMAD.MOV.U32 R36, RZ, RZ, R28 ;  /* 0x000000ffff247224 */ /* 0x000fe400078e001c */
[----:B------:R-:W-:Y:S02]  /*50250*/  IMAD R12, R41, UR14, RZ ;  /* 0x0000000e290c7c24 */ /* 0x000fe4000f8e02ff */
[----:B------:R-:W-:-:S04]  /*50260*/  IMAD.WIDE.U32 R28, R34, UR14, R36 ;  /* 0x0000000e221c7c25 */ /* 0x000fc8000f8e0024 */
[----:B------:R-:W-:Y:S01]  /*50270*/  IMAD R12, R34, UR15, R12 ;  /* 0x0000000f220c7c24 */ /* 0x000fe2000f8e020c */
[----:B------:R-:W-:-:S04]  /*50280*/  IADD3 R28, P0, R28, UR16, RZ ;  /* 0x000000101c1c7c10 */ /* 0x000fc8000ff1e0ff */
[--C-:B------:R-:W-:Y:S02]  /*50290*/  IADD3.X R29, R29, UR17, R12.reuse, P0, !PT ;  /* 0x000000111d1d7c10 */ /* 0x100fe400087fe40c */
[----:B------:R-:W-:Y:S02]  /*502a0*/  ISETP.LT.OR P0, PT, R30, 0x1, !P5 ;  /* 0x000000011e00780c */ /* 0x000fe40006f01670 */
[----:B------:R-:W-:-:S11]  /*502b0*/  PRMT R12, RZ, 0x7610, R12 ;  /* 0x00007610ff0c7816 */ /* 0x000fd6000000000c */
[----:B------:R-:W2:Y:S02]  /*502c0*/  @!P0 LDG.E.U8 R12, desc[UR34][R28.64] ;  /* 0x000000221c0c8981 */ /* 0x000ea4000c1e1100 */
[----:B--2---:R-:W-:-:S04]  /*502d0*/  LOP3.LUT R12, R12, 0xff, RZ, 0xc0, !PT ;  /* 0x000000ff0c0c7812 */ /* 0x004fc800078ec0ff */
[----:B------:R-:W-:-:S05]  /*502e0*/  F2FP.F16.E4M3.UNPACK_B R12, R12 ;  /* 0x0000000cff0c723e */ /* 0x000fca00020006ff */
[----:B------:R-:W-:-:S05]  /*502f0*/  HADD2.F32 R12, -RZ, R12.H0_H0 ;  /* 0x2000000cff0c7230 */ /* 0x000fca0000004100 */
[----:B------:R-:W-:-:S04]  /*50300*/  FMUL R12, R12, UR26 ;  /* 0x0000001a0c0c7c20 */ /* 0x000fc80008400000 */
[----:B------:R-:W-:Y:S02]  /*50310*/  FFMA R32, R13, UR27, R12 ;  /* 0x0000001b0d207c23 */ /* 0x000fe4000800000c */
[----:B------:R-:W0:Y:S03]  /*50320*/  @!P0 LDC.64 R12, c[0x0][0x5c0] ;  /* 0x00017000ff0c8b82 */ /* 0x000e260000000a00 */
[----:B------:R-:W-:Y:S02]  /*50330*/  F2FP.SATFINITE.E4M3.F32.PACK_AB_MERGE_C R32, RZ, R32, RZ ;  /* 0x00000020ff20723e */ /* 0x000fe400048070ff */
[----:B0-----:R-:W-:-:S05]  /*50340*/  @!P0 IADD3 R12, P1, R26, R12, RZ ;  /* 0x0000000c1a0c8210 */ /* 0x001fca0007f3e0ff */
[----:B------:R-:W-:-:S05]  /*50350*/  @!P0 IMAD.X R13, R31, 0x1, R13, P1 ;  /* 0x000000011f0d8824 */ /* 0x000fca00008e060d */
[----:B------:R0:W-:Y:S01]  /*50360*/  @!P0 STG.E.U8 desc[UR34][R12.64], R32 ;  /* 0x000000200c008986 */ /* 0x0001e2000c101122 */
[----:B------:R-:W-:Y:S02]  /*50370*/  ISETP.LT.OR P0, PT, R30, 0x2, !P5 ;  /* 0x000000021e00780c */ /* 0x000fe40006f01670 */
[----:B0-----:R-:W-:-:S11]  /*50380*/  PRMT R32, RZ, 0x7610, R32 ;  /* 0x00007610ff207816 */ /* 0x001fd60000000020 */
[----:B------:R-:W0:Y:S01]  /*50390*/  @!P0 LDC.64 R12, c[0x0][0x5c0] ;  /* 0x00017000ff0c8b82 */ /* 0x000e220000000a00 */
[----:B------:R-:W2:Y:S01]  /*503a0*/  @!P0 LDG.E.U8 R32, desc[UR34][R28.64+0x1] ;  /* 0x000001221c208981 */ /* 0x000ea2000c1e1100 */
[----:B0-----:R-:W-:-:S05]  /*503b0*/  @!P0 IADD3 R12, P1, R26, R12, RZ ;  /* 0x0000000c1a0c8210 */ /* 0x001fca0007f3e0ff */
[----:B------:R-:W-:Y:S01]  /*503c0*/  @!P0 IMAD.X R13, R31, 0x1, R13, P1 ;  /* 0x000000011f0d8824 */ /* 0x000fe200008e060d */
[----:B--2---:R-:W-:-:S04]  /*503d0*/  LOP3.LUT R32, R32, 0xff, RZ, 0xc0, !PT ;  /* 0x000000ff20207812 */ /* 0x004fc800078ec0ff */
[----:B------:R-:W-:-:S05]  /*503e0*/  F2FP.F16.E4M3.UNPACK_B R32, R32 ;  /* 0x00000020ff20723e */ /* 0x000fca00020006ff */
[----:B------:R-:W-:-:S05]  /*503f0*/  HADD2.F32 R32, -RZ, R32.H0_H0 ;  /* 0x20000020ff207230 */ /* 0x000fca0000004100 */
[----:B------:R-:W-:-:S04]  /*50400*/  FMUL R32, R32, UR26 ;  /* 0x0000001a20207c20 */ /* 0x000fc80008400000 */
[----:B------:R-:W-:-:S05]  /*50410*/  FFMA R14, R14, UR27, R32 ;  /* 0x0000001b0e0e7c23 */ /* 0x000fca0008000020 */
[----:B------:R-:W-:-:S05]  /*50420*/  F2FP.SATFINITE.E4M3.F32.PACK_AB_MERGE_C R14, RZ, R14, RZ ;  /* 0x0000000eff0e723e */ /* 0x000fca00048070ff */
[----:B------:R0:W-:Y:S02]  /*50430*/  @!P0 STG.E.U8 desc[UR34][R12.64+0x1], R14 ;  /* 0x0000010e0c008986 */ /* 0x0001e4000c101122 */
[----:B0-----:R-:W-:-:S05]  /*50440*/  IADD3 R12, P0, R34, 0x8, RZ ;  /* 0x00000008220c7810 */ /* 0x001fca0007f1e0ff */
[----:B------:R-:W-:-:S04]  /*50450*/  IMAD.X R14, RZ, RZ, R41, P0 ;  /* 0x000000ffff0e7224 */ /* 0x000fc800000e0629 */
[----:B------:R-:W-:-:S04]  /*50460*/  IMAD R14, R14, UR14, RZ ;  /* 0x0000000e0e0e7c24 */ /* 0x000fc8000f8e02ff */
[C---:B------:R-:W-:Y:S02]  /*50470*/  IMAD R14, R12.reuse, UR15, R14 ;  /* 0x0000000f0c0e7c24 */ /* 0x040fe4000f8e020e */
[----:B------:R-:W-:-:S03]  /*50480*/  IMAD.WIDE.U32 R12, R12, UR14, R36 ;  /* 0x0000000e0c0c7c25 */ /* 0x000fc6000f8e0024 */
        /* <DEDUP_REMOVED lines=12> */
[----:B0-----:R-:W-:-:S04]  /*50550*/  @!P0 IADD3 R14, P1, P2, R26, UR11, R14 ;  /* 0x0000000b1a0e8c10 */ /* 0x001fc8000fa3e00e */
[----:B------:R-:W-:-:S05]  /*50560*/  @!P0 IADD3.X R15, R31, UR10, R15, P1, P2 ;  /* 0x0000000a1f0f8c10 */ /* 0x000fca0008fe440f */
[----:B------:R0:W-:Y:S01]  /*50570*/  @!P0 STG.E.U8 desc[UR34][R14.64], R32 ;  /* 0x000000200e008986 */ /* 0x0001e2000c101122 */
[----:B------:R-:W-:Y:S02]  /*50580*/  ISETP.LT.OR P0, PT, R30, 0x2, !P3 ;  /* 0x000000021e00780c */ /* 0x000fe40005f01670 */
[----:B0-----:R-:W-:-:S11]  /*50590*/  PRMT R32, RZ, 0x7610, R32 ;  /* 0x00007610ff207816 */ /* 0x001fd60000000020 */
[----:B------:R-:W0:Y:S01]  /*505a0*/  @!P0 LDC.64 R14, c[0x0][0x5c0] ;  /* 0x00017000ff0e8b82 */ /* 0x000e220000000a00 */
[----:B------:R-:W2:Y:S01]  /*505b0*/  @!P0 LDG.E.U8 R32, desc[UR34][R12.64+0x1] ;  /* 0x000001220c208981 */ /* 0x000ea2000c1e1100 */
[----:B------:R-:W-:Y:S02]  /*505c0*/  ISETP.LT.OR P4, PT, R30, 0x11, !P6 ;  /* 0x000000111e00780c */ /* 0x000fe40007781670 */
[----:B0-----:R-:W-:-:S04]  /*505d0*/  @!P0 IADD3 R14, P1, P2, R26, UR11, R14 ;  /* 0x0000000b1a0e8c10 */ /* 0x001fc8000fa3e00e */
[----:B------:R-:W-:-:S07]  /*505e0*/  @!P0 IADD3.X R15, R31, UR10, R15, P1, P2 ;  /* 0x0000000a1f0f8c10 */ /* 0x000fce0008fe440f */
[----:B------:R-:W-:Y:S01]  /*505f0*/  @!P4 IMAD.MOV.U32 R33, RZ, RZ, R31 ;  /* 0x000000ffff21c224 */ /* 0x000fe200078e001f */
[----:B--2---:R-:W-:-:S04]  /*50600*/  LOP3.LUT R32, R32, 0xff, RZ, 0xc0, !PT ;  /* 0x000000ff20207812 */ /* 0x004fc800078ec0ff */
[----:B------:R-:W-:-:S05]  /*50610*/  F2FP.F16.E4M3.UNPACK_B R32, R32 ;  /* 0x00000020ff20723e */ /* 0x000fca00020006ff */
[----:B------:R-:W-:-:S05]  /*50620*/  HADD2.F32 R32, -RZ, R32.H0_H0 ;  /* 0x20000020ff207230 */ /* 0x000fca0000004100 */
[----:B------:R-:W-:-:S04]  /*50630*/  FMUL R32, R32, UR26 ;  /* 0x0000001a20207c20 */ /* 0x000fc80008400000 */
[----:B------:R-:W-:-:S05]  /*50640*/  FFMA R16, R16, UR27, R32 ;  /* 0x0000001b10107c23 */ /* 0x000fca0008000020 */
[----:B------:R-:W-:-:S05]  /*50650*/  F2FP.SATFINITE.E4M3.F32.PACK_AB_MERGE_C R16, RZ, R16, RZ ;  /* 0x00000010ff10723e */ /* 0x000fca00048070ff */
[----:B------:R0:W-:Y:S02]  /*50660*/  @!P0 STG.E.U8 desc[UR34][R14.64+0x1], R16 ;  /* 0x000001100e008986 */ /* 0x0001e4000c101122 */
[----:B0-----:R-:W0:Y:S01]  /*50670*/  @!P4 LDC.64 R14, c[0x0][0x5c0] ;  /* 0x00017000ff0ecb82 */ /* 0x001e220000000a00 */
[----:B------:R-:W-:Y:S02]  /*50680*/  @!P4 IMAD.MOV.U32 R32, RZ, RZ, R26 ;  /* 0x000000ffff20c224 */ /* 0x000fe400078e001a */
[----:B------:R-:W-:Y:S02]  /*50690*/  @!P4 IMAD R16, R25, 0x180, RZ ;  /* 0x000001801910c824 */ /* 0x000fe400078e02ff */
[----:B------:R-:W-:-:S04]  /*506a0*/  @!P4 IMAD.WIDE.U32 R32, R24, 0x180, R32 ;  /* 0x000001801820c825 */ /* 0x000fc800078e0020 */
[----:B------:R-:W-:Y:S01]  /*506b0*/  @!P4 IMAD.IADD R16, R33, 0x1, R16 ;  /* 0x000000012110c824 */ /* 0x000fe200078e0210 */
[----:B0-----:R-:W-:-:S04]  /*506c0*/  @!P4 IADD3 R38, P0, P1, R32, UR11, R14 ;  /* 0x0000000b2026cc10 */ /* 0x001fc8000f91e00e */
[----:B------:R-:W-:Y:S02]  /*506d0*/  @!P4 IADD3.X R39, R16, UR10, R15, P0, P1 ;  /* 0x0000000a1027cc10 */ /* 0x000fe400087e240f */
[----:B------:R-:W-:Y:S02]  /*506e0*/  ISETP.LT.OR P0, PT, R30, 0x9, !P5 ;  /* 0x000000091e00780c */ /* 0x000fe40006f01670 */
[----:B------:R-:W-:-:S11]  /*506f0*/  PRMT R14, RZ, 0x7610, R14 ;  /* 0x00007610ff0e7816 */ /* 0x000fd6000000000e */
[----:B------:R-:W2:Y:S01]  /*50700*/  @!P0 LDG.E.U8 R14, desc[UR34][R28.64+0x8] ;  /* 0x000008221c0e8981 */ /* 0x000ea2000c1e1100 */
[----:B------:R-:W-:Y:S02]  /*50710*/  PRMT R16, RZ, 0x7610, R16 ;  /* 0x00007610ff107816 */ /* 0x000fe40000000010 */
        /* <DEDUP_REMOVED lines=10> */
[----:B------:R-:W-:-:S13]  /*507c0*/  ISETP.LT.OR P0, PT, R30, 0xa, !P5 ;  /* 0x0000000a1e00780c */ /* 0x000fda0006f01670 */
[----:B------:R-:W2:Y:S01]  /*507d0*/  @!P0 LDG.E.U8 R16, desc[UR34][R28.64+0x9] ;  /* 0x000009221c108981 */ /* 0x000ea2000c1e1100 */
[----:B0-----:R-:W0:Y:S01]  /*507e0*/  @!P0 LDC.64 R14, c[0x0][0x5c0] ;  /* 0x00017000ff0e8b82 */ /* 0x001e220000000a00 */
[----:B------:R-:W-:Y:S02]  /*507f0*/  ISETP.LT.OR P2, PT, R30, 0x12, !P6 ;  /* 0x000000121e00780c */ /* 0x000fe40007741670 */
[----:B0-----:R-:W-:-:S05]  /*50800*/  @!P0 IADD3 R14, P1, R26, R14, RZ ;  /* 0x0000000e1a0e8210 */ /* 0x001fca0007f3e0ff */
[----:B------:R-:W-:-:S06]  /*50810*/  @!P0 IMAD.X R15, R31, 0x1, R15, P1 ;  /* 0x000000011f0f8824 */ /* 0x000fcc00008e060f */
        /* <DEDUP_REMOVED lines=18> */
[----:B------:R-:W-:-:S04]  /*50940*/  LOP3.LUT R3, R3, 0xfffeffff, RZ, 0xc0, !PT ;  /* 0xfffeffff03037812 */ /* 0x000fc800078ec0ff */
[----:B------:R-:W-:Y:S01]  /*50950*/  @P4 LOP3.LUT R3, R3, 0x10000, RZ, 0xfc, !PT ;  /* 0x0001000003034812 */ /* 0x000fe200078efcff */
[----:B------:R-:W-:Y:S03]  /*50960*/  @!P4 STL.64 [R1+0x110], R38 ;  /* 0x000110260100c387 */ /* 0x000fe60000100a00 */
[----:B------:R-:W-:Y:S01]  /*50970*/  LOP3.LUT R3, R3, 0xfffff7ff, RZ, 0xc0, !PT ;  /* 0xfffff7ff03037812 */ /* 0x000fe200078ec0ff */
[----:B------:R-:W-:Y:S03]  /*50980*/  @!P2 STL.64 [R1+0x108], R32 ;  /* 0x000108200100a387 */ /* 0x000fe60000100a00 */
[----:B------:R-:W-:Y:S02]  /*50990*/  @P2 LOP3.LUT R3, R3, 0x800, RZ, 0xfc, !PT ;  /* 0x0000080003032812 */ /* 0x000fe400078efcff */
[----:B------:R-:W-:-:S02]  /*509a0*/  PRMT R16, RZ, 0x7610, R16 ;  /* 0x00007610ff107816 */ /* 0x000fc40000000010 */
        /* <DEDUP_REMOVED lines=10> */
[----:B------:R-:W-:-:S13]  /*50a50*/  ISETP.LT.OR P0, PT, R30, 0xa, !P3 ;  /* 0x0000000a1e00780c */ /* 0x000fda0005f01670 */
[----:B------:R-:W2:Y:S01]  /*50a60*/  @!P0 LDG.E.U8 R16, desc[UR34][R12.64+0x9] ;  /* 0x000009220c108981 */ /* 0x000ea2000c1e1100 */
[----:B0-----:R-:W0:Y:S01]  /*50a70*/  @!P0 LDC.64 R14, c[0x0][0x5c0] ;  /* 0x00017000ff0e8b82 */ /* 0x001e220000000a00 */
[----:B------:R-:W-:Y:S02]  /*50a80*/  ISETP.LT.OR P4, PT, R30, 0x19, !P6 ;  /* 0x000000191e00780c */ /* 0x000fe40007781670 */
[----:B0-----:R-:W-:-:S04]  /*50a90*/  @!P0 IADD3 R14, P1, P2, R26, UR11, R14 ;  /* 0x0000000b1a0e8c10 */ /* 0x001fc8000fa3e00e */
[----:B------:R-:W-:-:S07]  /*50aa0*/  @!P0 IADD3.X R15, R31, UR10, R15, P1, P2 ;  /* 0x0000000a1f0f8c10 */ /* 0x000fce0008fe440f */
[----:B------:R-:W-:Y:S02]  /*50ab0*/  @!P4 IMAD.MOV.U32 R17, RZ, RZ, R31 ;  /* 0x000000ffff11c224 */ /* 0x000fe400078e001f */
[----:B------:R-:W-:Y:S01]  /*50ac0*/  @!P4 IMAD R18, R25, 0x180, RZ ;  /* 0x000001801912c824 */ /* 0x000fe200078e02ff */
        /* <DEDUP_REMOVED lines=8> */
[----:B------:R-:W-:-:S04]  /*50b50*/  @!P4 IMAD.MOV.U32 R16, RZ, RZ, R26 ;  /* 0x000000ffff10c224 */ /* 0x000fc800078e001a */
        /* <DEDUP_REMOVED lines=24> */
[----:B------:R-:W-:Y:S02]  /*50ce0*/  @!P2 IMAD.MOV.U32 R17, RZ, RZ, R31 ;  /* 0x000000ffff11a224 */ /* 0x000fe400078e001f */
[----:B------:R-:W-:Y:S01]  /*50cf0*/  @!P2 IMAD R18, R25, 0x180, RZ ;  /* 0x000001801912a824 */ /* 0x000fe200078e02ff */
[----:B------:R-:W-:Y:S01]  /*50d00*/  @!P4 STL.64 [R1+0x130], R32 ;  /* 0x000130200100c387 */ /* 0x000fe20000100a00 */
        /* <DEDUP_REMOVED lines=17> */
[----:B------:R-:W-:-:S04]  /*50e20*/  @P4 LOP3.LUT R3, R3, 0x20000, RZ, 0xfc, !PT ;  /* 0x0002000003034812 */ /* 0x000fc800078efcff */
[----:B------:R-:W-:Y:S01]  /*50e30*/  LOP3.LUT R3, R3, 0xffffbfff, RZ, 0xc0, !PT ;  /* 0xffffbfff03037812 */ /* 0x000fe200078ec0ff */
[----:B------:R-:W-:Y:S03]  /*50e40*/  @!P2 STL.64 [R1+0x128], R32 ;  /* 0x000128200100a387 */ /* 0x000fe60000100a00 */
[----:B------:R-:W-:Y:S02]  /*50e50*/  @P2 LOP3.LUT R3, R3, 0x4000, RZ, 0xfc, !PT ;  /* 0x0000400003032812 */ /* 0x000fe400078efcff */
        /* <DEDUP_REMOVED lines=124> */
[----:B0-----:R-:W0:Y:S02]  /*51620*/  @!P0 LDC.64 R14, c[0x0][0x5c0] ;  /* 0x00017000ff0e8b82 */ /* 0x001e240000000a00 */
[----:B0-----:R-:W-:-:S05]  /*51630*/  @!P0 IADD3 R14, P1, R26, R14, RZ ;  /* 0x0000000e1a0e8210 */ /* 0x001fca0007f3e0ff */
[----:B------:R-:W-:Y:S01]  /*51640*/  @!P0 IMAD.X R15, R31, 0x1, R15, P1 ;  /* 0x000000011f0f8824 */ /* 0x000fe200008e060f */
[----:B------:R-:W-:Y:S02]  /*51650*/  ISETP.LT.OR P1, PT, R30, 0x21, !P3 ;  /* 0x000000211e00780c */ /* 0x000fe40005f21670 */
[----:B--2---:R-:W-:-:S04]  /*51660*/  LOP3.LUT R16, R16, 0xff, RZ, 0xc0, !PT ;  /* 0x000000ff10107812 */ /* 0x004fc800078ec0ff */
[----:B------:R-:W-:-:S05]  /*51670*/  F2FP.F16.E4M3.UNPACK_B R16, R16 ;  /* 0x00000010ff10723e */ /* 0x000fca00020006ff */
[----:B------:R-:W-:-:S05]  /*51680*/  HADD2.F32 R16, -RZ, R16.H0_H0 ;  /* 0x20000010ff107230 */ /* 0x000fca0000004100 */
[----:B------:R-:W-:-:S04]  /*51690*/  FMUL R16, R16, UR26 ;  /* 0x0000001a10107c20 */ /* 0x000fc80008400000 */
[----:B------:R-:W-:-:S05]  /*516a0*/  FFMA R222, R222, UR27, R16 ;  /* 0x0000001bdede7c23 */ /* 0x000fca0008000010 */
[----:B------:R-:W-:-:S05]  /*516b0*/  F2FP.SATFINITE.E4M3.F32.PACK_AB_MERGE_C R222, RZ, R222, RZ ;  /* 0x000000deffde723e */ /* 0x000fca00048070ff */
[----:B------:R0:W-:Y:S02]  /*516c0*/  @!P0 STG.E.U8 desc[UR34][R14.64+0x21], R222 ;  /* 0x000021de0e008986 */ /* 0x0001e4000c101122 */
[----:B0-----:R-:W0:Y:S02]  /*516d0*/  @!P1 LDC.64 R14, c[0x0][0x5c0] ;  /* 0x00017000ff0e9b82 */ /* 0x001e240000000a00 */
[--C-:B0-----:R-:W-:Y:S02]  /*516e0*/  @!P1 IADD3 R18, P0, P2, R26, UR11, R14.reuse ;  /* 0x0000000b1a129c10 */ /* 0x101fe4000fa1e00e */
[----:B------:R-:W-:-:S06]  /*516f0*/  PRMT R14, RZ, 0x7610, R14 ;  /* 0x00007610ff0e7816 */ /* 0x000fcc000000000e */
[----:B------:R-:W2:Y:S01]  /*51700*/  @!P1 LDG.E.U8 R14, desc[UR34][R12.64+0x20] ;  /* 0x000020220c0e9981 */ /* 0x000ea2000c1e1100 */
[----:B------:R-:W-:Y:S02]  /*51710*/  @!P1 IADD3.X R19, R31, UR10, R15, P0, P2 ;  /* 0x0000000a1f139c10 */ /* 0x000fe400087e440f */
[----:B------:R-:W-:Y:S02]  /*51720*/  ISETP.LT.OR P0, PT, R30, 0x22, !P3 ;  /* 0x000000221e00780c */ /* 0x000fe40005f01670 */
[----:B------:R-:W-:Y:S01]  /*51730*/  LOP3.LUT R3, R3, 0xfff7ffff, RZ, 0xc0, !PT ;  /* 0xfff7ffff03037812 */ /* 0x000fe200078ec0ff */
[----:B------:R0:W-:Y:S03]  /*51740*/  @!P4 STL.64 [R1+0x220], R20 ;  /* 0x000220140100c387 */ /* 0x0001e60000100a00 */
[----:B------:R-:W-:Y:S02]  /*51750*/  @P4 LOP3.LUT R3, R3, 0x80000, RZ, 0xfc, !PT ;  /* 0x0008000003034812 */ /* 0x000fe400078efcff */
[----:B--2---:R-:W-:-:S04]  /*51760*/  LOP3.LUT R14, R14, 0xff, RZ, 0xc0, !PT ;  /* 0x000000ff0e0e7812 */ /* 0x004fc800078ec0ff */
[----:B------:R-:W-:-:S05]  /*51770*/  F2FP.F16.E4M3.UNPACK_B R14, R14 ;  /* 0x0000000eff0e723e */ /* 0x000fca00020006ff */
[----:B------:R-:W-:-:S05]  /*51780*/  HADD2.F32 R14, -RZ, R14.H0_H0 ;  /* 0x2000000eff0e7230 */ /* 0x000fca0000004100 */
[----:B------:R-:W-:-:S04]  /*51790*/  FMUL R14, R14, UR26 ;  /* 0x0000001a0e0e7c20 */ /* 0x000fc80008400000 */
[----:B------:R-:W-:Y:S02]  /*517a0*/  FFMA R223, R223, UR27, R14 ;  /* 0x0000001bdfdf7c23 */ /* 0x000fe4000800000e */
[----:B------:R-:W1:Y:S03]  /*517b0*/  @!P0 LDC.64 R14, c[0x0][0x5c0] ;  /* 0x00017000ff0e8b82 */ /* 0x000e660000000a00 */
[----:B------:R-:W-:-:S05]  /*517c0*/  F2FP.SATFINITE.E4M3.F32.PACK_AB_MERGE_C R223, RZ, R223, RZ ;  /* 0x000000dfffdf723e */ /* 0x000fca00048070ff */
[----:B------:R2:W-:Y:S01]  /*517d0*/  @!P1 STG.E.U8 desc[UR34][R18.64+0x20], R223 ;  /* 0x000020df12009986 */ /* 0x0005e2000c101122 */
[----:B------:R-:W-:Y:S02]  /*517e0*/  ISETP.LT.OR P1, PT, R30, 0x29, !P3 ;  /* 0x000000291e00780c */ /* 0x000fe40005f21670 */
[----:B-1----:R-:W-:-:S04]  /*517f0*/  @!P0 IADD3 R16, P2, P4, R26, UR11, R14 ;  /* 0x0000000b1a108c10 */ /* 0x002fc8000fc5e00e */
[----:B------:R-:W-:-:S07]  /*51800*/  @!P0 IADD3.X R17, R31, UR10, R15, P2, P4 ;  /* 0x0000000a1f118c10 */ /* 0x000fce00097e840f */
[----:B------:R-:W0:Y:S02]  /*51810*/  @!P1 LDC.64 R14, c[0x0][0x5c0] ;  /* 0x00017000ff0e9b82 */ /* 0x000e240000000a00 */
[--C-:B0-----:R-:W-:Y:S02]  /*51820*/  @!P1 IADD3 R20, P2, P4, R26, UR11, R14.reuse ;  /* 0x0000000b1a149c10 */ /* 0x101fe4000fc5e00e */
[----:B------:R-:W-:-:S06]  /*51830*/  PRMT R14, RZ, 0x7610, R14 ;  /* 0x00007610ff0e7816 */ /* 0x000fcc000000000e */
[----:B------:R-:W3:Y:S01]  /*51840*/  @!P0 LDG.E.U8 R14, desc[UR34][R12.64+0x21] ;  /* 0x000021220c0e8981 */ /* 0x000ee2000c1e1100 */
[----:B------:R-:W-:Y:S02]  /*51850*/  @!P1 IADD3.X R21, R31, UR10, R15, P2, P4 ;  /* 0x0000000a1f159c10 */ /* 0x000fe400097e840f */
[----:B---3--:R-:W-:-:S04]  /*51860*/  LOP3.LUT R14, R14, 0xff, RZ, 0xc0, !PT ;  /* 0x000000ff0e0e7812 */ /* 0x008fc800078ec0ff */
[----:B------:R-:W-:-:S05]  /*51870*/  F2FP.F16.E4M3.UNPACK_B R14, R14 ;  /* 0x0000000eff0e723e */ /* 0x000fca00020006ff */
[----:B------:R-:W-:-:S05]  /*51880*/  HADD2.F32 R14, -RZ, R14.H0_H0 ;  /* 0x2000000eff0e7230 */ /* 0x000fca0000004100 */
[----:B------:R-:W-:-:S04]  /*51890*/  FMUL R14, R14, UR26 ;  /* 0x0000001a0e0e7c20 */ /* 0x000fc80008400000 */
[----:B------:R-:W-:-:S05]  /*518a0*/  FFMA R224, R224, UR27, R14 ;  /* 0x0000001be0e07c23 */ /* 0x000fca000800000e */
[----:B------:R-:W-:-:S05]  /*518b0*/  F2FP.SATFINITE.E4M3.F32.PACK_AB_MERGE_C R224, RZ, R224, RZ ;  /* 0x000000e0ffe0723e */ /* 0x000fca00048070ff */
[----:B------:R0:W-:Y:S01]  /*518c0*/  @!P0 STG.E.U8 desc[UR34][R16.64+0x21], R224 ;  /* 0x000021e010008986 */ /* 0x0001e2000c101122 */
[----:B------:R-:W-:-:S13]  /*518d0*/  ISETP.LT.OR P0, PT, R30, 0x2a, !P3 ;  /* 0x0000002a1e00780c */ /* 0x000fda0005f01670 */
[----:B------:R-:W2:Y:S02]  /*518e0*/  @!P0 LDC.64 R14, c[0x0][0x5c0] ;  /* 0x00017000ff0e8b82 */ /* 0x000ea40000000a00 */
[----:B--2---:R-:W-:-:S04]  /*518f0*/  @!P0 IADD3 R18, P2, P4, R26, UR11, R14 ;  /* 0x0000000b1a128c10 */ /* 0x004fc8000fc5e00e */
[----:B------:R-:W-:Y:S02]  /*51900*/  @!P0 IADD3.X R19, R31, UR10, R15, P2, P4 ;  /* 0x0000000a1f138c10 */ /* 0x000fe400097e840f */
[----:B------:R-:W-:Y:S02]  /*51910*/  ISETP.LT.OR P2, PT, R30, 0x29, !P5 ;  /* 0x000000291e00780c */ /* 0x000fe40006f41670 */
[----:B------:R-:W-:-:S11]  /*51920*/  PRMT R14, RZ, 0x7610, R14 ;  /* 0x00007610ff0e7816 */ /* 0x000fd6000000000e */
[----:B------:R-:W2:Y:S01]  /*51930*/  @!P2 LDG.E.U8 R14, desc[UR34][R28.64+0x28] ;  /* 0x000028221c0ea981 */ /* 0x000ea2000c1e1100 */
[----:B0-----:R-:W-:Y:S02]  /*51940*/  PRMT R16, RZ, 0x7610, R16 ;  /* 0x00007610ff107816 */ /* 0x001fe40000000010 */
        /* <DEDUP_REMOVED lines=22> */
[----:B0-----:R-:W-:-:S06]  /*51ab0*/  PRMT R14, RZ, 0x7610, R14 ;  /* 0x00007610ff0e7816 */ /* 0x001fcc000000000e */
[----:B------:R-:W2:Y:S02]  /*51ac0*/  @!P1 LDG.E.U8 R14, desc[UR34][R12.64+0x28] ;  /* 0x000028220c0e9981 */ /* 0x000ea4000c1e1100 */
[----:B--2---:R-:W-:-:S04]  /*51ad0*/  LOP3.LUT R14, R14, 0xff, RZ, 0xc0, !PT ;  /* 0x000000ff0e0e7812 */ /* 0x004fc800078ec0ff */
[----:B------:R-:W-:-:S05]  /*51ae0*/  F2FP.F16.E4M3.UNPACK_B R14, R14 ;  /* 0x0000000eff0e723e */ /* 0x000fca00020006ff */
[----:B------:R-:W-:-:S05]  /*51af0*/  HADD2.F32 R14, -RZ, R14.H0_H0 ;  /* 0x2000000eff0e7230 */ /* 0x000fca0000004100 */
[----:B------:R-:W-:-:S04]  /*51b00*/  FMUL R14, R14, UR26 ;  /* 0x0000001a0e0e7c20 */ /* 0x000fc80008400000 */
[--C-:B------:R-:W-:Y:S01]  /*51b10*/  FFMA R227, R227, UR27, R14.reuse ;  /* 0x0000001be3e37c23 */ /* 0x100fe2000800000e */
[----:B------:R-:W-:-:S04]  /*51b20*/  PRMT R14, RZ, 0x7610, R14 ;  /* 0x00007610ff0e7816 */ /* 0x000fc8000000000e */
[----:B------:R-:W-:-:S05]  /*51b30*/  F2FP.SATFINITE.E4M3.F32.PACK_AB_MERGE_C R227, RZ, R227, RZ ;  /* 0x000000e3ffe3723e */ /* 0x000fca00048070ff */
[----:B------:R-:W-:Y:S04]  /*51b40*/  @!P1 STG.E.U8 desc[UR34][R20.64+0x28], R227 ;  /* 0x000028e314009986 */ /* 0x000fe8000c101122 */
[----:B------:R-:W2:Y:S01]  /*51b50*/  @!P0 LDG.E.U8 R14, desc[UR34][R12.64+0x29] ;  /* 0x000029220c0e8981 */ /* 0x000ea2000c1e1100 */
[----:B------:R-:W-:Y:S02]  /*51b60*/  PRMT R16, RZ, 0x7610, R16 ;  /* 0x00007610ff107816 */ /* 0x000fe40000000010 */
[----:B--2---:R-:W-:-:S04]  /*51b70*/  LOP3.LUT R14, R14, 0xff, RZ, 0xc0, !PT ;  /* 0x000000ff0e0e7812 */ /* 0x004fc800078ec0ff */
[----:B------:R-:W-:-:S05]  /*51b80*/  F2FP.F16.E4M3.UNPACK_B R14, R14 ;  /* 0x0000000eff0e723e */ /* 0x000fca00020006ff */
[----:B------:R-:W-:-:S05]  /*51b90*/  HADD2.F32 R14, -RZ, R14.H0_H0 ;  /* 0x2000000eff0e7230 */ /* 0x000fca0000004100 */
[----:B------:R-:W-:-:S04]  /*51ba0*/  FMUL R14, R14, UR26 ;  /* 0x0000001a0e0e7c20 */ /* 0x000fc80008400000 */
[----:B------:R-:W-:-:S05]  /*51bb0*/  FFMA R228, R228, UR27, R14 ;  /* 0x0000001be4e47c23 */ /* 0x000fca000800000e */
[----:B------:R-:W-:-:S05]  /*51bc0*/  F2FP.SATFINITE.E4M3.F32.PACK_AB_MERGE_C R228, RZ, R228, RZ ;  /* 0x000000e4ffe4723e */ /* 0x000fca00048070ff */
[----:B------:R-:W-:Y:S01]  /*51bd0*/  @!P0 STG.E.U8 desc[UR34][R18.64+0x29], R228 ;  /* 0x000029e412008986 */ /* 0x000fe2000c101122 */
[----:B------:R-:W-:-:S13]  /*51be0*/  ISETP.LT.OR P0, PT, R30, 0x31, !P5 ;  /* 0x000000311e00780c */ /* 0x000fda0006f01670 */
[----:B------:R-:W2:Y:S01]  /*51bf0*/  @!P0 LDG.E.U8 R16, desc[UR34][R28.64+0x30] ;  /* 0x000030221c108981 */ /* 0x000ea2000c1e1100 */
[----:B------:R-:W0:Y:S02]  /*51c00*/  @!P0 LDC.64 R14, c[0x0][0x5c0] ;  /* 0x00017000ff0e8b82 */ /* 0x000e240000000a00 */
        /* <DEDUP_REMOVED lines=8> */
[----:B------:R0:W-:Y:S01]  /*51c90*/  @!P0 STG.E.U8 desc[UR34][R14.64+0x30], R229 ;  /* 0x000030e50e008986 */ /* 0x0001e2000c101122 */
[----:B------:R-:W-:Y:S02]  /*51ca0*/  ISETP.LT.OR P0, PT, R30, 0x32, !P5 ;  /* 0x000000321e00780c */ /* 0x000fe40006f01670 */
[----:B------:R-:W-:-:S11]  /*51cb0*/  PRMT R16, RZ, 0x7610, R16 ;  /* 0x00007610ff107816 */ /* 0x000fd60000000010 */
[----:B------:R-:W2:Y:S01]  /*51cc0*/  @!P0 LDG.E.U8 R16, desc[UR34][R28.64+0x31] ;  /* 0x000031221c108981 */ /* 0x000ea2000c1e1100 */
[----:B0-----:R-:W0:Y:S02]  /*51cd0*/  @!P0 LDC.64 R14, c[0x0][0x5c0] ;  /* 0x00017000ff0e8b82 */ /* 0x001e240000000a00 */
[----:B0-----:R-:W-:-:S05]  /*51ce0*/  @!P0 IADD3 R14, P1, R26, R14, RZ ;  /* 0x0000000e1a0e8210 */ /* 0x001fca0007f3e0ff */
[----:B------:R-:W-:Y:S01]  /*51cf0*/  @!P0 IMAD.X R15, R31, 0x1, R15, P1 ;  /* 0x000000011f0f8824 */ /* 0x000fe200008e060f */
[----:B------:R-:W-:-:S13]  /*51d00*/  ISETP.LT.OR P4, PT, R30, 0x2a, !P6 ;  /* 0x0000002a1e00780c */ /* 0x000fda0007781670 */
[----:B------:R-:W-:Y:S02]  /*51d10*/  @!P4 IMAD.MOV.U32 R38, RZ, RZ, R26 ;  /* 0x000000ffff26c224 */ /* 0x000fe400078e001a */
[----:B------:R-:W-:Y:S02]  /*51d20*/  @!P4 IMAD.MOV.U32 R39, RZ, RZ, R31 ;  /* 0x000000ffff27c224 */ /* 0x000fe400078e001f */
[----:B------:R-:W-:Y:S02]  /*51d30*/  @!P4 IMAD R35, R25, 0x180, RZ ;  /* 0x000001801923c824 */ /* 0x000fe400078e02ff */
[----:B------:R-:W-:-:S04]  /*51d40*/  @!P4 IMAD.WIDE.U32 R38, R24, 0x180, R38 ;  /* 0x000001801826c825 */ /* 0x000fc800078e0026 */
[----:B------:R-:W-:Y:S01]  /*51d50*/  @!P4 IMAD.IADD R35, R39, 0x1, R35 ;  /* 0x000000012723c824 */ /* 0x000fe200078e0223 */
        /* <DEDUP_REMOVED lines=13> */
[----:B------:R-:W-:Y:S02]  /*51e30*/  IADD3.X R15, R15, UR17, R16, P0, !PT ;  /* 0x000000110f0f7c10 */ /* 0x000fe400087fe410 */
[----:B------:R-:W-:-:S05]  /*51e40*/  IADD3 R16, P0, R34, 0x88, RZ ;  /* 0x0000008822107810 */ /* 0x000fca0007f1e0ff */
        /* <DEDUP_REMOVED lines=20> */
[----:B------:R-:W0:Y:S02]  /*51f90*/  @!P4 LDC.64 R32, c[0x0][0x5c0] ;  /* 0x00017000ff20cb82 */ /* 0x000e240000000a00 */
        /* <DEDUP_REMOVED lines=19> */
[----:B------:R-:W-:Y:S02]  /*520d0*/  LOP3.LUT R4, R4, 0xffbfffff, RZ, 0xc0, !PT ;  /* 0xffbfffff04047812 */ /* 0x000fe400078ec0ff */
[----:B------:R-:W-:Y:S02]  /*520e0*/  @!P4 STL.64 [R1+0xb8], R40 ;  /* 0x0000b8280100c387 */ /* 0x000fe40000100a00 */
[----:B------:R-:W-:Y:S02]  /*520f0*/  @P4 LOP3.LUT R4, R4, 0x400000, RZ, 0xfc, !PT ;  /* 0x0040000004044812 */ /* 0x000fe400078efcff */
[----:B------:R-:W-:Y:S02]  /*52100*/  ISETP.LT.OR P4, PT, R30, 0x31, !P6 ;  /* 0x000000311e00780c */ /* 0x000fe40007781670 */
[----:B0-----:R-:W-:-:S04]  /*52110*/  @!P0 IADD3 R32, P1, P2, R26, UR11, R32 ;  /* 0x0000000b1a208c10 */ /* 0x001fc8000fa3e020 */
[----:B------:R-:W-:-:S07]  /*52120*/  @!P0 IADD3.X R33, R31, UR10, R33, P1, P2 ;  /* 0x0000000a1f218c10 */ /* 0x000fce0008fe4421 */
[----:B------:R-:W-:Y:S02]  /*52130*/  @!P4 IMAD.MOV.U32 R38, RZ, RZ, R26 ;  /* 0x000000ffff26c224 */ /* 0x000fe400078e001a */
[----:B------:R-:W-:Y:S02]  /*52140*/  @!P4 IMAD.MOV.U32 R39, RZ, RZ, R31 ;  /* 0x000000ffff27c224 */ /* 0x000fe400078e001f */
[----:B------:R-:W-:Y:S01]  /*52150*/  @!P4 IMAD.WIDE.U32 R38, R24, 0x180, R38 ;  /* 0x000001801826c825 */ /* 0x000fe200078e0026 */
        /* <DEDUP_REMOVED lines=8> */
[----:B------:R-:W-:-:S04]  /*521e0*/  @!P4 IMAD R35, R25, 0x180, RZ ;  /* 0x000001801923c824 */ /* 0x000fc800078e02ff */
        /* <DEDUP_REMOVED lines=24> */
[----:B------:R-:W-:Y:S02]  /*52370*/  @!P2 IMAD.MOV.U32 R39, RZ, RZ, R31 ;  /* 0x000000ffff27a224 */ /* 0x000fe400078e001f */
[----:B------:R-:W-:Y:S01]  /*52380*/  @!P2 IMAD.WIDE.U32 R38, R24, 0x180, R38 ;  /* 0x000001801826a825 */ /* 0x000fe200078e0026 */
        /* <DEDUP_REMOVED lines=19> */
[----:B------:R0:W-:Y:S03]  /*524c0*/  @!P2 STL.64 [R1+0x1a8], R40 ;  /* 0x0001a8280100a387 */ /* 0x0001e60000100a00 */
[----:B------:R-:W-:Y:S02]  /*524d0*/  @P2 LOP3.LUT R4, R4, 0x800000, RZ, 0xfc, !PT ;  /* 0x0080000004042812 */ /* 0x000fe400078efcff */
[----:B------:R-:W-:Y:S02]  /*524e0*/  PRMT R35, RZ, 0x7610, R35 ;  /* 0x00007610ff237816 */ /* 0x000fe40000000023 */
[----:B--2---:R-:W-:Y:S01]  /*524f0*/  LOP3.LUT R32, R32, 0xff, RZ, 0xc0, !PT ;  /* 0x000000ff20207812 */ /* 0x004fe200078ec0ff */
[----:B0-----:R-:W2:Y:S03]  /*52500*/  LDL.LU R41, [R1+0x900] ;  /* 0x0009000001297983 */ /* 0x001ea60000300800 */
[----:B------:R-:W-:Y:S01]  /*52510*/  F2FP.F16.E4M3.UNPACK_B R32, R32 ;  /* 0x00000020ff20723e */ /* 0x000fe200020006ff */
[----:B------:R-:W3:Y:S04]  /*52520*/  LDL.LU R40, [R1+0x904] ;  /* 0x0009040001287983 */ /* 0x000ee80000300800 */
        /* <DEDUP_REMOVED lines=9> */
[----:B------:R-:W4:Y:S01]  /*525c0*/  @!P0 LDG.E.U8 R35, desc[UR34][R12.64+0x39] ;  /* 0x000039220c238981 */ /* 0x000f22000c1e1100 */
[----:B0-----:R-:W0:Y:S01]  /*525d0*/  @!P0 LDC.64 R32, c[0x0][0x5c0] ;  /* 0x00017000ff208b82 */ /* 0x001e220000000a00 */
[----:B------:R-:W-:Y:S02]  /*525e0*/  ISETP.LT.OR P4, PT, R30, 0x39, !P6 ;  /* 0x000000391e00780c */ /* 0x000fe40007781670 */
[----:B0-----:R-:W-:-:S04]  /*525f0*/  @!P0 IADD3 R32, P1, P2, R26, UR11, R32 ;  /* 0x0000000b1a208c10 */ /* 0x001fc8000fa3e020 */
[----:B------:R-:W-:-:S07]  /*52600*/  @!P0 IADD3.X R33, R31, UR10, R33, P1, P2 ;  /* 0x0000000a1f218c10 */ /* 0x000fce0008fe4421 */
[----:B------:R-:W-:Y:S02]  /*52610*/  @!P4 IMAD.MOV.U32 R38, RZ, RZ, R26 ;  /* 0x000000ffff26c224 */ /* 0x000fe400078e001a */
[----:B------:R-:W-:Y:S02]  /*52620*/  @!P4 IMAD.MOV.U32 R39, RZ, RZ, R31 ;  /* 0x000000ffff27c224 */ /* 0x000fe400078e001f */
[----:B------:R-:W-:Y:S01]  /*52630*/  @!P4 IMAD.WIDE.U32 R38, R24, 0x180, R38 ;  /* 0x000001801826c825 */ /* 0x000fe200078e0026 */
[----:B----4-:R-:W-:-:S04]  /*52640*/  LOP3.LUT R35, R35, 0xff, RZ, 0xc0, !PT ;  /* 0x000000ff23237812 */ /* 0x010fc800078ec0ff */
        /* <DEDUP_REMOVED lines=13> */
[----:B------:R-:W4:Y:S01]  /*52720*/  @!P0 LDG.E.U8 R32, desc[UR34][R28.64+0x40] ;  /* 0x000040221c208981 */ /* 0x000f22000c1e1100 */
[----:B------:R-:W-:Y:S02]  /*52730*/  PRMT R35, RZ, 0x7610, R35 ;  /* 0x00007610ff237816 */ /* 0x000fe40000000023 */
[----:B----4-:R-:W-:-:S04]  /*52740*/  LOP3.LUT R32, R32, 0xff, RZ, 0xc0, !PT ;  /* 0x000000ff20207812 */ /* 0x010fc800078ec0ff */
        /* <DEDUP_REMOVED lines=10> */
[----:B------:R-:W4:Y:S01]  /*527f0*/  @!P0 LDG.E.U8 R35, desc[UR34][R28.64+0x41] ;  /* 0x000041221c238981 */ /* 0x000f22000c1e1100 */
        /* <DEDUP_REMOVED lines=8> */
[----:B----4-:R-:W-:-:S04]  /*52880*/  LOP3.LUT R35, R35, 0xff, RZ, 0xc0, !PT ;  /* 0x000000ff23237812 */ /* 0x010fc800078ec0ff */
[----:B------:R-:W-:-:S05]  /*52890*/  F2FP.F16.E4M3.UNPACK_B R35, R35 ;  /* 0x00000023ff23723e */ /* 0x000fca00020006ff */
[----:B------:R-:W-:-:S05]  /*528a0*/  HADD2.F32 R35, -RZ, R35.H0_H0 ;  /* 0x20000023ff237230 */ /* 0x000fca0000004100 */
[----:B------:R-:W-:-:S04]  /*528b0*/  FMUL R35, R35, UR26 ;  /* 0x0000001a23237c20 */ /* 0x000fc80008400000 */
[----:B--2---:R-:W-:Y:S01]  /*528c0*/  FFMA R35, R41, UR27, R35 ;  /* 0x0000001b29237c23 */ /* 0x004fe20008000023 */
[----:B------:R-:W-:Y:S01]  /*528d0*/  LOP3.LUT R4, R4, 0xdfffffff, RZ, 0xc0, !PT ;  /* 0xdfffffff04047812 */ /* 0x000fe200078ec0ff */
[----:B------:R-:W2:Y:S03]  /*528e0*/  LDL.LU R41, [R1+0x908] ;  /* 0x0009080001297983 */ /* 0x000ea60000300800 */
        /* <DEDUP_REMOVED lines=10> */
[----:B------:R-:W-:-:S04]  /*52990*/  @P4 LOP3.LUT R4, R4, 0x20000000, RZ, 0xfc, !PT ;  /* 0x2000000004044812 */ /* 0x000fc800078efcff */
[----:B------:R-:W-:Y:S01]  /*529a0*/  LOP3.LUT R4, R4, 0xfeffffff, RZ, 0xc0, !PT ;  /* 0xfeffffff04047812 */ /* 0x000fe200078ec0ff */
[----:B------:R-:W-:Y:S03]  /*529b0*/  @!P2 STL.64 [R1+0x188], R42 ;  /* 0x0001882a0100a387 */ /* 0x000fe60000100a00 */
[----:B------:R-:W-:Y:S02]  /*529c0*/  @P2 LOP3.LUT R4, R4, 0x1000000, RZ, 0xfc, !PT ;  /* 0x0100000004042812 */ /* 0x000fe400078efcff */
[----:B----4-:R-:W-:-:S04]  /*529d0*/  LOP3.LUT R32, R32, 0xff, RZ, 0xc0, !PT ;  /* 0x000000ff20207812 */ /* 0x010fc800078ec0ff */
[----:B------:R-:W-:-:S05]  /*529e0*/  F2FP.F16.E4M3.UNPACK_B R32, R32 ;  /* 0x00000020ff20723e */ /* 0x000fca00020006ff */
[----:B------:R-:W-:-:S05]  /*529f0*/  HADD2.F32 R32, -RZ, R32.H0_H0 ;  /* 0x20000020ff207230 */ /* 0x000fca0000004100 */
[----:B------:R-:W-:-:S04]  /*52a00*/  FMUL R32, R32, UR26 ;  /* 0x0000001a20207c20 */ /* 0x000fc80008400000 */
[----:B---3--:R-:W-:Y:S02]  /*52a10*/  FFMA R35, R40, UR27, R32 ;  /* 0x0000001b28237c23 */ /* 0x008fe40008000020 */
[----:B------:R-:W0:Y:S01]  /*52a20*/  @!P0 LDC.64 R32, c[0x0][0x5c0] ;  /* 0x00017000ff208b82 */ /* 0x000e220000000a00 */
[----:B------:R-:W-:Y:S01]  /*52a30*/  ISETP.LT.OR P4, PT, R30, 0x41, !P6 ;  /* 0x000000411e00780c */ /* 0x000fe20007781670 */
[----:B------:R-:W3:Y:S01]  /*52a40*/  LDL.LU R40, [R1+0x90c] ;  /* 0x00090c0001287983 */ /* 0x000ee20000300800 */
[----:B------:R-:W-:Y:S02]  /*52a50*/  F2FP.SATFINITE.E4M3.F32.PACK_AB_MERGE_C R35, RZ, R35, RZ ;  /* 0x00000023ff23723e */ /* 0x000fe400048070ff */
[----:B0-----:R-:W-:-:S04]  /*52a60*/  @!P0 IADD3 R32, P1, P2, R26, UR11, R32 ;  /* 0x0000000b1a208c10 */ /* 0x001fc8000fa3e020 */
[----:B------:R-:W-:-:S05]  /*52a70*/  @!P0 IADD3.X R33, R31, UR10, R33, P1, P2 ;  /* 0x0000000a1f218c10 */ /* 0x000fca0008fe4421 */
[----:B------:R0:W-:Y:S01]  /*52a80*/  @!P0 STG.E.U8 desc[UR34][R32.64+0x40], R35 ;  /* 0x0000402320008986 */ /* 0x0001e2000c101122 */
[----:B------:R-:W-:Y:S02]  /*52a90*/  ISETP.LT.OR P0, PT, R30, 0x42, !P3 ;  /* 0x000000421e00780c */ /* 0x000fe40005f01670 */
[----:B0-----:R-:W-:-:S11]  /*52aa0*/  PRMT R35, RZ, 0x7610, R35 ;  /* 0x00007610ff237816 */ /* 0x001fd60000000023 */
[----:B------:R-:W0:Y:S01]  /*52ab0*/  @!P0 LDC.64 R32, c[0x0][0x5c0] ;  /* 0x00017000ff208b82 */ /* 0x000e220000000a00 */
[----:B------:R-:W4:Y:S01]  /*52ac0*/  @!P0 LDG.E.U8 R35, desc[UR34][R12.64+0x41] ;  /* 0x000041220c238981 */ /* 0x000f22000c1e1100 */
[----:B0-----:R-:W-:-:S04]  /*52ad0*/  @!P0 IADD3 R32, P1, P2, R26, UR11, R32 ;  /* 0x0000000b1a208c10 */ /* 0x001fc8000fa3e020 */
[----:B------:R-:W-:Y:S01]  /*52ae0*/  @!P0 IADD3.X R33, R31, UR10, R33, P1, P2 ;  /* 0x0000000a1f218c10 */ /* 0x000fe20008fe4421 */
[----:B------:R-:W-:Y:S02]  /*52af0*/  @!P4 IMAD.MOV.U32 R38, RZ, RZ, R26 ;  /* 0x000000ffff26c224 */ /* 0x000fe400078e001a */
[----:B------:R-:W-:Y:S02]  /*52b00*/  @!P4 IMAD.MOV.U32 R39, RZ, RZ, R31 ;  /* 0x000000ffff27c224 */ /* 0x000fe400078e001f */
[----:B------:R-:W-:Y:S01]  /*52b10*/  @!P4 IMAD.WIDE.U32 R38, R24, 0x180, R38 ;  /* 0x000001801826c825 */ /* 0x000fe200078e0026 */
[----:B----4-:R-:W-:-:S04]  /*52b20*/  LOP3.LUT R35, R35, 0xff, RZ, 0xc0, !PT ;  /* 0x000000ff23237812 */ /* 0x010fc800078ec0ff */
[----:B------:R-:W-:-:S05]  /*52b30*/  F2FP.F16.E4M3.UNPACK_B R35, R35 ;  /* 0x00000023ff23723e */ /* 0x000fca00020006ff */
[----:B------:R-:W-:-:S05]  /*52b40*/  HADD2.F32 R35, -RZ, R35.H0_H0 ;  /* 0x20000023ff237230 */ /* 0x000fca0000004100 */
[----:B------:R-:W-:-:S04]  /*52b50*/  FMUL R35, R35, UR26 ;  /* 0x0000001a23237c20 */ /* 0x000fc80008400000 */
[----:B--2---:R-:W-:Y:S02]  /*52b60*/  FFMA R35, R41, UR27, R35 ;  /* 0x0000001b29237c23 */ /* 0x004fe40008000023 */
        /* <DEDUP_REMOVED lines=10> */
[----:B------:R-:W4:Y:S02]  /*52c10*/  @!P0 LDG.E.U8 R32, desc[UR34][R28.64+0x48] ;  /* 0x000048221c208981 */ /* 0x000f24000c1e1100 */
[----:B----4-:R-:W-:-:S04]  /*52c20*/  LOP3.LUT R32, R32, 0xff, RZ, 0xc0, !PT ;  /* 0x000000ff20207812 */ /* 0x010fc800078ec0ff */
[----:B------:R-:W-:-:S05]  /*52c30*/  F2FP.F16.E4M3.UNPACK_B R32, R32 ;  /* 0x00000020ff20723e */ /* 0x000fca00020006ff */
[----:B------:R-:W-:-:S05]  /*52c40*/  HADD2.F32 R32, -RZ, R32.H0_H0 ;  /* 0x20000020ff207230 */ /* 0x000fca0000004100 */
[----:B------:R-:W-:-:S04]  /*52c50*/  FMUL R32, R32, UR26 ;  /* 0x0000001a20207c20 */ /* 0x000fc80008400000 */
[----:B---3--:R-:W-:Y:S02]  /*52c60*/  FFMA R35, R40, UR27, R32 ;  /* 0x0000001b28237c23 */ /* 0x008fe40008000020 */
        /* <DEDUP_REMOVED lines=8> */
[----:B------:R-:W3:Y:S01]  /*52cf0*/  @!P0 LDG.E.U8 R35, desc[UR34][R28.64+0x49] ;  /* 0x000049221c238981 */ /* 0x000ee2000c1e1100 */
[----:B------:R-:W-:Y:S02]  /*52d00*/  ISETP.LT.OR P2, PT, R30, 0x42, !P6 ;  /* 0x000000421e00780c */ /* 0x000fe40007741670 */
[----:B0-----:R-:W-:-:S05]  /*52d10*/  @!P0 IADD3 R32, P1, R26, R32, RZ ;  /* 0x000000201a208210 */ /* 0x001fca0007f3e0ff */
[----:B------:R-:W-:-:S06]  /*52d20*/  @!P0 IMAD.X R33, R31, 0x1, R33, P1 ;  /* 0x000000011f218824 */ /* 0x000fcc00008e0621 */
[----:B------:R-:W-:Y:S02]  /*52d30*/  @!P2 IMAD.MOV.U32 R38, RZ, RZ, R26 ;  /* 0x000000ffff26a224 */ /* 0x000fe400078e001a */
[----:B------:R-:W-:Y:S02]  /*52d40*/  @!P2 IMAD.MOV.U32 R39, RZ, RZ, R31 ;  /* 0x000000ffff27a224 */ /* 0x000fe400078e001f */
[----:B------:R-:W-:Y:S01]  /*52d50*/  @!P2 IMAD.WIDE.U32 R38, R24, 0x180, R38 ;  /* 0x000001801826a825 */ /* 0x000fe200078e0026 */
[----:B------:R-:W-:Y:S04]  /*52d60*/  @!P4 STL.64 [R1+0x1e0], R42 ;  /* 0x0001e02a0100c387 */ /* 0x000fe80000100a00 */
[----:B------:R-:W4:Y:S01]  /*52d70*/  LDL.LU R40, [R1+0x914] ;  /* 0x0009140001287983 */ /* 0x000f220000300800 */
[----:B---3--:R-:W-:-:S04]  /*52d80*/  LOP3.LUT R35, R35, 0xff, RZ, 0xc0, !PT ;  /* 0x000000ff23237812 */ /* 0x008fc800078ec0ff */
        /* <DEDUP_REMOVED lines=15> */
[----:B------:R-:W3:Y:S01]  /*52e80*/  @!P0 LDG.E.U8 R32, desc[UR34][R12.64+0x48] ;  /* 0x000048220c208981 */ /* 0x000ee2000c1e1100 */
[----:B------:R-:W-:-:S03]  /*52e90*/  @P2 LOP3.LUT R4, R4, 0x2000000, RZ, 0xfc, !PT ;  /* 0x0200000004042812 */ /* 0x000fc600078efcff */
[----:B------:R-:W-:Y:S01]  /*52ea0*/  @!P2 STL.64 [R1+0x180], R42 ;  /* 0x0001802a0100a387 */ /* 0x000fe20000100a00 */
[----:B---3--:R-:W-:-:S04]  /*52eb0*/  LOP3.LUT R32, R32, 0xff, RZ, 0xc0, !PT ;  /* 0x000000ff20207812 */ /* 0x008fc800078ec0ff */
[----:B------:R-:W-:-:S05]  /*52ec0*/  F2FP.F16.E4M3.UNPACK_B R32, R32 ;  /* 0x00000020ff20723e */ /* 0x000fca00020006ff */
[----:B------:R-:W-:-:S05]  /*52ed0*/  HADD2.F32 R32, -RZ, R32.H0_H0 ;  /* 0x20000020ff207230 */ /* 0x000fca0000004100 */
[----:B------:R-:W-:-:S04]  /*52ee0*/  FMUL R32, R32, UR26 ;  /* 0x0000001a20207c20 */ /* 0x000fc80008400000 */
[----:B----4-:R-:W-:Y:S02]  /*52ef0*/  FFMA R35, R40, UR27, R32 ;  /* 0x0000001b28237c23 */ /* 0x010fe40008000020 */
[----:B------:R-:W0:Y:S01]  /*52f00*/  @!P0 LDC.64 R32, c[0x0][0x5c0] ;  /* 0x00017000ff208b82 */ /* 0x000e220000000a00 */
[----:B------:R-:W-:Y:S01]  /*52f10*/  LOP3.LUT R3, R3, 0xfffffffe, RZ, 0xc0, !PT ;  /* 0xfffffffe03037812 */ /* 0x000fe200078ec0ff */
        /* <DEDUP_REMOVED lines=9> */
[----:B------:R-:W-:Y:S02]  /*52fb0*/  @P4 LOP3.LUT R3, R3, 0x1, RZ, 0xfc, !PT ;  /* 0x0000000103034812 */ /* 0x000fe400078efcff */
        /* <DEDUP_REMOVED lines=301> */
[----:B------:R-:W-:-:S04]  /*54290*/  @P4 LOP3.LUT R3, R3, 0x100, RZ, 0xfc, !PT ;  /* 0x0000010003034812 */ /* 0x000fc800078efcff */
[----:B------:R-:W-:Y:S01]  /*542a0*/  LOP3.LUT R3, R3, 0xfffffffd, RZ, 0xc0, !PT ;  /* 0xfffffffd03037812 */ /* 0x000fe200078ec0ff */
[----:B------:R-:W-:Y:S03]  /*542b0*/  @!P2 STL.64 [R1+0x170], R42 ;  /* 0x0001702a0100a387 */ /* 0x000fe60000100a00 */
[----:B------:R-:W-:Y:S02]  /*542c0*/  @P2 LOP3.LUT R3, R3, 0x2, RZ, 0xfc, !PT ;  /* 0x0000000203032812 */ /* 0x000fe400078efcff */
[----:B---3--:R-:W-:-:S04]  /*542d0*/  LOP3.LUT R32, R32, 0xff, RZ, 0xc0, !PT ;  /* 0x000000ff20207812 */ /* 0x008fc800078ec0ff */
[----:B------:R-:W-:-:S05]  /*542e0*/  F2FP.F16.E4M3.UNPACK_B R32, R32 ;  /* 0x00000020ff20723e */ /* 0x000fca00020006ff */
[----:B------:R-:W-:-:S05]  /*542f0*/  HADD2.F32 R32, -RZ, R32.H0_H0 ;  /* 0x20000020ff207230 */ /* 0x000fca0000004100 */
[----:B------:R-:W-:-:S04]  /*54300*/  FMUL R32, R32, UR26 ;  /* 0x0000001a20207c20 */ /* 0x000fc80008400000 */
[----:B----4-:R-:W-:Y:S02]  /*54310*/  FFMA R35, R40, UR27, R32 ;  /* 0x0000001b28237c23 */ /* 0x010fe40008000020 */
        /* <DEDUP_REMOVED lines=770> */
[----:B------:R-:W-:Y:S01]  /*57340*/  @!P2 IMAD.MOV.U32 R39, RZ, RZ, R31 ;  /* 0x000000ffff27a224 */ /* 0x000fe200078e001f */
[----:B------:R-:W-:Y:S01]  /*57350*/  @!P4 STL.64 [R1+0x2b8], R42 ;  /* 0x0002b82a0100c387 */ /* 0x000fe20000100a00 */
[----:B------:R-:W-:-:S03]  /*57360*/  @!P2 IMAD.WIDE.U32 R38, R24, 0x180, R38 ;  /* 0x000001801826a825 */ /* 0x000fc600078e0026 */
[----:B------:R-:W4:Y:S04]  /*57370*/  LDL.LU R40, [R1+0x9f4] ;  /* 0x0009f40001287983 */ /* 0x000f280000300800 */
[----:B------:R-:W-:Y:S01]  /*57380*/  STL.64 [R1+0x1650], R28 ;  /* 0x0016501c01007387 */ /* 0x000fe20000100a00 */
        /* <DEDUP_REMOVED lines=40> */
[----:B------:R-:W-:Y:S01]  /*57610*/  @!P4 IMAD.MOV.U32 R39, RZ, RZ, R31 ;  /* 0x000000ffff27c224 */ /* 0x000fe200078e001f */
[----:B------:R-:W-:Y:S01]  /*57620*/  LOP3.LUT R22, R22, 0xdfffffff, RZ, 0xc0, !PT ;  /* 0xdfffffff16167812 */ /* 0x000fe200078ec0ff */
[----:B------:R-:W-:Y:S01]  /*57630*/  @!P4 IMAD.WIDE.U32 R38, R24, 0x180, R38 ;  /* 0x000001801826c825 */ /* 0x000fe200078e0026 */
[----:B------:R-:W-:Y:S02]  /*57640*/  STL.64 [R1+0x1658], R12 ;  /* 0x0016580c01007387 */ /* 0x000fe40000100a00 */
[----:B------:R-:W-:Y:S02]  /*57650*/  @P3 LOP3.LUT R22, R22, 0x20000000, RZ, 0xfc, !PT ;  /* 0x2000000016163812 */ /* 0x000fe400078efcff */
[----:B------:R-:W-:-:S02]  /*57660*/  ISETP.GE.AND P3, PT, R11, 0x81, PT ;  /* 0x000000810b00780c */ /* 0x000fc40003f66270 */
        /* <DEDUP_REMOVED lines=21> */
[----:B------:R-:W0:Y:S01]  /*577c0*/  @!P0 LDC.64 R32, c[0x0][0x5c0] ;  /* 0x00017000ff208b82 */ /* 0x000e220000000a00 */
[----:B------:R-:W-:Y:S01]  /*577d0*/  LOP3.LUT R6, R6, 0xffffefff, RZ, 0xc0, !PT ;  /* 0xffffefff06067812 */ /* 0x000fe200078ec0ff */
[----:B------:R-:W-:Y:S01]  /*577e0*/  IMAD.U32 R38, RZ, RZ, UR10 ;  /* 0x0000000aff267e24 */ /* 0x000fe2000f8e00ff */
[----:B------:R-:W-:Y:S01]  /*577f0*/  F2FP.SATFINITE.E4M3.F32.PACK_AB_MERGE_C R35, RZ, R35, RZ ;  /* 0x00000023ff23723e */ /* 0x000fe200048070ff */
[----:B------:R-:W3:Y:S01]  /*57800*/  LDL.LU R40, [R1+0xa04] ;  /* 0x000a040001287983 */ /* 0x000ee20000300800 */
[----:B0-----:R-:W-:Y:S01]  /*57810*/  @!P0 IADD3 R32, P1, P2, R26, UR9, R32 ;  /* 0x000000091a208c10 */ /* 0x001fe2000fa3e020 */
[----:B------:R-:W-:Y:S01]  /*57820*/  IMAD.U32 R42, RZ, RZ, UR10 ;  /* 0x0000000aff2a7e24 */ /* 0x000fe2000f8e00ff */
[----:B------:R-:W-:Y:S01]  /*57830*/  @P4 LOP3.LUT R6, R6, 0x1000, RZ, 0xfc, !PT ;  /* 0x0000100006064812 */ /* 0x000fe200078efcff */
[----:B------:R-:W4:Y:S01]  /*57840*/  LDL.LU R44, [R1+0xa08] ;  /* 0x000a0800012c7983 */ /* 0x000f220000300800 */
[----:B------:R-:W-:-:S02]  /*57850*/  @!P0 IADD3.X R33, R31, UR8, R33, P1, P2 ;  /* 0x000000081f218c10 */ /* 0x000fc40008fe4421 */
[C---:B------:R-:W-:Y:S01]  /*57860*/  ISETP.LT.OR P6, PT, R30.reuse, 0xba, !P6 ;  /* 0x000000ba1e00780c */ /* 0x040fe200077c1670 */
[----:B------:R-:W4:Y:S04]  /*57870*/  LDL.LU R43, [R1+0xa0c] ;  /* 0x000a0c00012b7983 */ /* 0x000f280000300800 */
[----:B------:R0:W-:Y:S01]  /*57880*/  @!P0 STG.E.U8 desc[UR34][R32.64], R35 ;  /* 0x0000002320008986 */ /* 0x0001e2000c101122 */
[----:B------:R-:W-:Y:S02]  /*57890*/  ISETP.LT.OR P0, PT, R30, 0x2, !P3 ;  /* 0x000000021e00780c */ /* 0x000fe40005f01670 */
[----:B0-----:R-:W-:-:S11]  /*578a0*/  PRMT R35, RZ, 0x7610, R35 ;  /* 0x00007610ff237816 */ /* 0x001fd60000000023 */
[----:B------:R-:W0:Y:S01]  /*578b0*/  @!P0 LDC.64 R32, c[0x0][0x5c0] ;  /* 0x00017000ff208b82 */ /* 0x000e220000000a00 */
[----:B------:R-:W2:Y:S01]  /*578c0*/  @!P0 LDG.E.U8 R35, desc[UR34][R14.64+0x1] ;  /* 0x000001220e238981 */ /* 0x000ea2000c1e1100 */
[----:B0-----:R-:W-:-:S04]  /*578d0*/  @!P0 IADD3 R32, P1, P2, R26, UR9, R32 ;  /* 0x000000091a208c10 */ /* 0x001fc8000fa3e020 */
[----:B------:R-:W-:Y:S02]  /*578e0*/  @!P0 IADD3.X R33, R31, UR8, R33, P1, P2 ;  /* 0x000000081f218c10 */ /* 0x000fe40008fe4421 */
[----:B------:R-:W-:-:S04]  /*578f0*/  ISETP.GE.AND P2, PT, R11, 0x89, PT ;  /* 0x000000890b00780c */ /* 0x000fc80003f46270 */
        /* <DEDUP_REMOVED lines=9> */
[----:B------:R-:W-:-:S05]  /*57990*/  IMAD.U32 R35, RZ, RZ, UR11 ;  /* 0x0000000bff237e24 */ /* 0x000fca000f8e00ff */
[----:B------:R-:W-:-:S04]  /*579a0*/  @!P1 IADD3 R35, P0, P4, R35, UR9, R26 ;  /* 0x0000000923239c10 */ /* 0x000fc8000fc1e01a */
[----:B------:R-:W-:Y:S02]  /*579b0*/  @!P1 IADD3.X R38, R38, UR8, R31, P0, P4 ;  /* 0x0000000826269c10 */ /* 0x000fe400087e841f */
[----:B0-----:R-:W-:Y:S02]  /*579c0*/  @!P1 IADD3 R32, P0, R35, R32, RZ ;  /* 0x0000002023209210 */ /* 0x001fe40007f1e0ff */
[----:B------:R-:W-:-:S06]  /*579d0*/  PRMT R35, RZ, 0x7610, R35 ;  /* 0x00007610ff237816 */ /* 0x000fcc0000000023 */
[----:B------:R-:W2:Y:S01]  /*579e0*/  @!P1 LDG.E.U8 R35, desc[UR34][R16.64] ;  /* 0x0000002210239981 */ /* 0x000ea2000c1e1100 */
[----:B------:R-:W-:Y:S01]  /*579f0*/  @!P1 IMAD.X R33, R38, 0x1, R33, P0 ;  /* 0x0000000126219824 */ /* 0x000fe200000e0621 */
[----:B------:R-:W-:Y:S01]  /*57a00*/  ISETP.LT.OR P0, PT, R30, 0x2, !P2 ;  /* 0x000000021e00780c */ /* 0x000fe20005701670 */
[----:B------:R-:W-:Y:S02]  /*57a10*/  IMAD.U32 R38, RZ, RZ, UR11 ;  /* 0x0000000bff267e24 */ /* 0x000fe4000f8e00ff */
[----:B------:R-:W-:-:S10]  /*57a20*/  @!P6 IMAD.MOV.U32 R39, RZ, RZ, R31 ;  /* 0x000000ffff27e224 */ /* 0x000fd400078e001f */
[----:B------:R-:W-:-:S04]  /*57a30*/  @!P0 IADD3 R38, P4, P5, R38, UR9, R26 ;  /* 0x0000000926268c10 */ /* 0x000fc8000fd9e01a */
[----:B------:R-:W-:Y:S02]  /*57a40*/  @!P0 IADD3.X R42, R42, UR8, R31, P4, P5 ;  /* 0x000000082a2a8c10 */ /* 0x000fe4000a7ea41f */
[----:B--2---:R-:W-:-:S04]  /*57a50*/  LOP3.LUT R35, R35, 0xff, RZ, 0xc0, !PT ;  /* 0x000000ff23237812 */ /* 0x004fc800078ec0ff */
[----:B------:R-:W-:-:S05]  /*57a60*/  F2FP.F16.E4M3.UNPACK_B R35, R35 ;  /* 0x00000023ff23723e */ /* 0x000fca00020006ff */
[----:B------:R-:W-:-:S05]  /*57a70*/  HADD2.F32 R35, -RZ, R35.H0_H0 ;  /* 0x20000023ff237230 */ /* 0x000fca0000004100 */
[----:B------:R-:W-:-:S04]  /*57a80*/  FMUL R35, R35, UR26 ;  /* 0x0000001a23237c20 */ /* 0x000fc80008400000 */
[----:B---3--:R-:W-:Y:S02]  /*57a90*/  FFMA R35, R40, UR27, R35 ;  /* 0x0000001b28237c23 */ /* 0x008fe40008000023 */
[----:B------:R-:W0:Y:S03]  /*57aa0*/  @!P0 LDC.64 R40, c[0x0][0x5c0] ;  /* 0x00017000ff288b82 */ /* 0x000e260000000a00 */
[----:B------:R-:W-:-:S05]  /*57ab0*/  F2FP.SATFINITE.E4M3.F32.PACK_AB_MERGE_C R35, RZ, R35, RZ ;  /* 0x00000023ff23723e */ /* 0x000fca00048070ff */
[----:B------:R1:W-:Y:S02]  /*57ac0*/  @!P1 STG.E.U8 desc[UR34][R32.64], R35 ;  /* 0x0000002320009986 */ /* 0x0003e4000c101122 */
[----:B-1----:R-:W1:Y:S01]  /*57ad0*/  @!P6 LDC.64 R32, c[0x0][0x5c0] ;  /* 0x00017000ff20eb82 */ /* 0x002e620000000a00 */
[----:B0-----:R-:W-:Y:S01]  /*57ae0*/  @!P0 IADD3 R40, P1, R38, R40, RZ ;  /* 0x0000002826288210 */ /* 0x001fe20007f3e0ff */
[----:B------:R-:W-:-:S04]  /*57af0*/  @!P6 IMAD.MOV.U32 R38, RZ, RZ, R26 ;  /* 0x000000ffff26e224 */ /* 0x000fc800078e001a */
[----:B------:R-:W-:-:S03]  /*57b00*/  @!P6 IMAD.WIDE.U32 R38, R24, 0x180, R38 ;  /* 0x000001801826e825 */ /* 0x000fc600078e0026 */
[--C-:B-1----:R-:W-:Y:S02]  /*57b10*/  @!P6 IADD3 R28, P4, P5, R38, UR11, R32.reuse ;  /* 0x0000000b261cec10 */ /* 0x102fe4000fd9e020 */
[----:B------:R-:W-:-:S06]  /*57b20*/  PRMT R32, RZ, 0x7610, R32 ;  /* 0x00007610ff207816 */ /* 0x000fcc0000000020 */
[----:B------:R-:W2:Y:S01]  /*57b30*/  @!P0 LDG.E.U8 R32, desc[UR34][R16.64+0x1] ;  /* 0x0000012210208981 */ /* 0x000ea2000c1e1100 */
[----:B------:R-:W-:Y:S01]  /*57b40*/  @!P0 IMAD.X R41, R42, 0x1, R41, P1 ;  /* 0x000000012a298824 */ /* 0x000fe200008e0629 */
[----:B------:R-:W-:Y:S01]  /*57b50*/  ISETP.LT.OR P1, PT, R30, 0x9, !P3 ;  /* 0x000000091e00780c */ /* 0x000fe20005f21670 */
[----:B------:R-:W-:-:S04]  /*57b60*/  @!P6 IMAD R35, R25, 0x180, RZ ;  /* 0x000001801923e824 */ /* 0x000fc800078e02ff */
[----:B------:R-:W-:-:S05]  /*57b70*/  @!P6 IMAD.IADD R35, R39, 0x1, R35 ;  /* 0x000000012723e824 */ /* 0x000fca00078e0223 */
[----:B------:R-:W-:Y:S02]  /*57b80*/  @!P6 IADD3.X R29, R35, UR10, R33, P4, P5 ;  /* 0x0000000a231dec10 */ /* 0x000fe4000a7ea421 */
[----:B--2---:R-:W-:-:S04]  /*57b90*/  LOP3.LUT R32, R32, 0xff, RZ, 0xc0, !PT ;  /* 0x000000ff20207812 */ /* 0x004fc800078ec0ff */
[----:B------:R-:W-:-:S05]  /*57ba0*/  F2FP.F16.E4M3.UNPACK_B R32, R32 ;  /* 0x00000020ff20723e */ /* 0x000fca00020006ff */
[----:B------:R-:W-:-:S05]  /*57bb0*/  HADD2.F32 R32, -RZ, R32.H0_H0 ;  /* 0x20000020ff207230 */ /* 0x000fca0000004100 */
[----:B------:R-:W-:-:S04]  /*57bc0*/  FMUL R32, R32, UR26 ;  /* 0x0000001a20207c20 */ /* 0x000fc80008400000 */
[----:B----4-:R-:W-:Y:S02]  /*57bd0*/  FFMA R32, R44, UR27, R32 ;  /* 0x0000001b2c207c23 */ /* 0x010fe40008000020 */
[----:B------:R-:W2:Y:S03]  /*57be0*/  LDL.LU R44, [R1+0xa10] ;  /* 0x000a1000012c7983 */ /* 0x000ea60000300800 */
[----:B------:R-:W-:-:S05]  /*57bf0*/  F2FP.SATFINITE.E4M3.F32.PACK_AB_MERGE_C R32, RZ, R32, RZ ;  /* 0x00000020ff20723e */ /* 0x000fca00048070ff */
[----:B------:R0:W-:Y:S02]  /*57c00*/  @!P0 STG.E.U8 desc[UR34][R40.64+0x1], R32 ;  /* 0x0000012028008986 */ /* 0x0001e4000c101122 */
[----:B0-----:R-:W0:Y:S02]  /*57c10*/  @!P1 LDC.64 R32, c[0x0][0x5c0] ;  /* 0x00017000ff209b82 */ /* 0x001e240000000a00 */
[--C-:B0-----:R-:W-:Y:S02]  /*57c20*/  @!P1 IADD3 R40, P0, P4, R26, UR9, R32.reuse ;  /* 0x000000091a289c10 */ /* 0x101fe4000fc1e020 */
[----:B------:R-:W-:-:S06]  /*57c30*/  PRMT R32, RZ, 0x7610, R32 ;  /* 0x00007610ff207816 */ /* 0x000fcc0000000020 */
[----:B------:R-:W3:Y:S01]  /*57c40*/  @!P1 LDG.E.U8 R32, desc[UR34][R14.64+0x8] ;  /* 0x000008220e209981 */ /* 0x000ee2000c1e1100 */
[----:B------:R-:W-:Y:S02]  /*57c50*/  @!P1 IADD3.X R41, R31, UR8, R33, P0, P4 ;  /* 0x000000081f299c10 */ /* 0x000fe400087e8421 */
[----:B------:R-:W-:Y:S02]  /*57c60*/  ISETP.LT.OR P0, PT, R30, 0xa, !P3 ;  /* 0x0000000a1e00780c */ /* 0x000fe40005f01670 */
[----:B---3--:R-:W-:-:S04]  /*57c70*/  LOP3.LUT R32, R32, 0xff, RZ, 0xc0, !PT ;  /* 0x000000ff20207812 */ /* 0x008fc800078ec0ff */
[----:B------:R-:W-:-:S05]  /*57c80*/  F2FP.F16.E4M3.UNPACK_B R32, R32 ;  /* 0x00000020ff20723e */ /* 0x000fca00020006ff */
[----:B------:R-:W-:-:S05]  /*57c90*/  HADD2.F32 R32, -RZ, R32.H0_H0 ;  /* 0x20000020ff207230 */ /* 0x000fca0000004100 */
[----:B------:R-:W-:-:S04]  /*57ca0*/  FMUL R32, R32, UR26 ;  /* 0x0000001a20207c20 */ /* 0x000fc80008400000 */
[----:B------:R-:W-:Y:S02]  /*57cb0*/  FFMA R35, R43, UR27, R32 ;  /* 0x0000001b2b237c23 */ /* 0x000fe40008000020 */
[----:B------:R-:W0:Y:S01]  /*57cc0*/  @!P0 LDC.64 R32, c[0x0][0x5c0] ;  /* 0x00017000ff208b82 */ /* 0x000e220000000a00 */
[----:B------:R-:W3:Y:S02]  /*57cd0*/  LDL.LU R43, [R1+0xa14] ;  /* 0x000a1400012b7983 */ /* 0x000ee40000300800 */
[----:B------:R-:W-:-:S05]  /*57ce0*/  F2FP.SATFINITE.E4M3.F32.PACK_AB_MERGE_C R35, RZ, R35, RZ ;  /* 0x00000023ff23723e */ /* 0x000fca00048070ff */
[----:B------:R1:W-:Y:S01]  /*57cf0*/  @!P1 STG.E.U8 desc[UR34][R40.64+0x8], R35 ;  /* 0x0000082328009986 */ /* 0x0003e2000c101122 */
[----:B------:R-:W-:Y:S02]  /*57d00*/  ISETP.LT.OR P1, PT, R30, 0x11, !P3 ;  /* 0x000000111e00780c */ /* 0x000fe40005f21670 */
[----:B0-----:R-:W-:-:S04]  /*57d10*/  @!P0 IADD3 R38, P4, P5, R26, UR9, R32 ;  /* 0x000000091a268c10 */ /* 0x001fc8000fd9e020 */
[----:B------:R-:W-:-:S07]  /*57d20*/  @!P0 IADD3.X R39, R31, UR8, R33, P4, P5 ;  /* 0x000000081f278c10 */ /* 0x000fce000a7ea421 */
[----:B------:R-:W0:Y:S02]  /*57d30*/  @!P1 LDC.64 R32, c[0x0][0x5c0] ;  /* 0x00017000ff209b82 */ /* 0x000e240000000a00 */
[--C-:B0-----:R-:W-:Y:S02]  /*57d40*/  @!P1 IADD3 R46, P4, P5, R26, UR9, R32.reuse ;  /* 0x000000091a2e9c10 */ /* 0x101fe4000fd9e020 */
[----:B------:R-:W-:-:S06]  /*57d50*/  PRMT R32, RZ, 0x7610, R32 ;  /* 0x00007610ff207816 */ /* 0x000fcc0000000020 */
[----:B------:R-:W4:Y:S01]  /*57d60*/  @!P0 LDG.E.U8 R32, desc[UR34][R14.64+0x9] ;  /* 0x000009220e208981 */ /* 0x000f22000c1e1100 */
[----:B------:R-:W-:Y:S01]  /*57d70*/  @!P1 IADD3.X R47, R31, UR8, R33, P4, P5 ;  /* 0x000000081f2f9c10 */ /* 0x000fe2000a7ea421 */
[----:B-1----:R-:W-:Y:S01]  /*57d80*/  IMAD.U32 R35, RZ, RZ, UR11 ;  /* 0x0000000bff237e24 */ /* 0x002fe2000f8e00ff */
[----:B----4-:R-:W-:-:S04]  /*57d90*/  LOP3.LUT R32, R32, 0xff, RZ, 0xc0, !PT ;  /* 0x000000ff20207812 */ /* 0x010fc800078ec0ff */
[----:B------:R-:W-:-:S05]  /*57da0*/  F2FP.F16.E4M3.UNPACK_B R32, R32 ;  /* 0x00000020ff20723e */ /* 0x000fca00020006ff */
[----:B------:R-:W-:-:S05]  /*57db0*/  HADD2.F32 R32, -RZ, R32.H0_H0 ;  /* 0x20000020ff207230 */ /* 0x000fca0000004100 */
[----:B------:R-:W-:-:S04]  /*57dc0*/  FMUL R32, R32, UR26 ;  /* 0x0000001a20207c20 */ /* 0x000fc80008400000 */
[----:B--2---:R-:W-:Y:S01]  /*57dd0*/  FFMA R32, R44, UR27, R32 ;  /* 0x0000001b2c207c23 */ /* 0x004fe20008000020 */
[----:B------:R-:W-:Y:S01]  /*57de0*/  LOP3.LUT R6, R6, 0xfffffff7, RZ, 0xc0, !PT ;  /* 0xfffffff706067812 */ /* 0x000fe200078ec0ff */
[----:B------:R-:W-:Y:S01]  /*57df0*/  IMAD.U32 R40, RZ, RZ, UR11 ;  /* 0x0000000bff287e24 */ /* 0x000fe2000f8e00ff */
[----:B------:R-:W-:Y:S01]  /*57e00*/  LOP3.LUT R0, R0, 0xfffffffe, RZ, 0xc0, !PT ;  /* 0xfffffffe00007812 */ /* 0x000fe200078ec0ff */
[----:B------:R-:W-:Y:S01]  /*57e10*/  IMAD.U32 R42, RZ, RZ, UR10 ;  /* 0x0000000aff2a7e24 */ /* 0x000fe2000f8e00ff */
[----:B------:R-:W-:Y:S01]  /*57e20*/  F2FP.SATFINITE.E4M3.F32.PACK_AB_MERGE_C R32, RZ, R32, RZ ;  /* 0x00000020ff20723e */ /* 0x000fe200048070ff */
[----:B------:R-:W2:Y:S04]  /*57e30*/  LDL.LU R44, [R1+0xa18] ;  /* 0x000a1800012c7983 */ /* 0x000ea80000300800 */
[----:B------:R0:W-:Y:S01]  /*57e40*/  @!P0 STG.E.U8 desc[UR34][R38.64+0x9], R32 ;  /* 0x0000092026008986 */ /* 0x0001e2000c101122 */
[----:B------:R-:W-:-:S13]  /*57e50*/  ISETP.LT.OR P0, PT, R30, 0x9, !P2 ;  /* 0x000000091e00780c */ /* 0x000fda0005701670 */
[----:B0-----:R-:W0:Y:S01]  /*57e60*/  @!P0 LDC.64 R32, c[0x0][0x5c0] ;  /* 0x00017000ff208b82 */ /* 0x001e220000000a00 */
[----:B------:R-:W-:Y:S01]  /*57e70*/  IMAD.U32 R38, RZ, RZ, UR10 ;  /* 0x0000000aff267e24 */ /* 0x000fe2000f8e00ff */
[----:B------:R-:W-:-:S04]  /*57e80*/  @!P0 IADD3 R35, P4, P5, R35, UR9, R26 ;  /* 0x0000000923238c10 */ /* 0x000fc8000fd9e01a */
[----:B------:R-:W-:Y:S02]  /*57e90*/  @!P0 IADD3.X R38, R38, UR8, R31, P4, P5 ;  /* 0x0000000826268c10 */ /* 0x000fe4000a7ea41f */
[----:B0-----:R-:W-:Y:S02]  /*57ea0*/  @!P0 IADD3 R32, P4, R35, R32, RZ ;  /* 0x0000002023208210 */ /* 0x001fe40007f9e0ff */
[----:B------:R-:W-:-:S06]  /*57eb0*/  PRMT R35, RZ, 0x7610, R35 ;  /* 0x00007610ff237816 */ /* 0x000fcc0000000023 */
[----:B------:R-:W4:Y:S01]  /*57ec0*/  @!P0 LDG.E.U8 R35, desc[UR34][R16.64+0x8] ;  /* 0x0000082210238981 */ /* 0x000f22000c1e1100 */
[----:B------:R-:W-:Y:S01]  /*57ed0*/  @!P0 IMAD.X R33, R38, 0x1, R33, P4 ;  /* 0x0000000126218824 */ /* 0x000fe200020e0621 */
[----:B------:R-:W-:-:S13]  /*57ee0*/  ISETP.LT.OR P4, PT, R30, 0xa, !P2 ;  /* 0x0000000a1e00780c */ /* 0x000fda0005781670 */
[----:B------:R-:W0:Y:S01]  /*57ef0*/  @!P4 LDC.64 R38, c[0x0][0x5c0] ;  /* 0x00017000ff26cb82 */ /* 0x000e220000000a00 */
[----:B------:R-:W-:Y:S02]  /*57f00*/  @P6 LOP3.LUT R6, R6, 0x8, RZ, 0xfc, !PT ;  /* 0x0000000806066812 */ /* 0x000fe400078efcff */
[----:B------:R-:W-:-:S04]  /*57f10*/  @!P4 IADD3 R40, P5, P6, R40, UR9, R26 ;  /* 0x000000092828cc10 */ /* 0x000fc8000febe01a */
[----:B------:R-:W-:Y:S02]  /*57f20*/  @!P4 IADD3.X R42, R42, UR8, R31, P5, P6 ;  /* 0x000000082a2acc10 */ /* 0x000fe4000afec41f */
[----:B0-----:R-:W-:-:S13]  /*57f30*/  @!P4 IADD3 R38, P5, R40, R38, RZ ;  /* 0x000000262826c210 */ /* 0x001fda0007fbe0ff */
[----:B------:R-:W-:Y:S02]  /*57f40*/  @P5 LOP3.LUT R0, R0, 0x1, RZ, 0xfc, !PT ;  /* 0x0000000100005812 */ /* 0x000fe400078efcff */
[----:B----4-:R-:W-:-:S04]  /*57f50*/  LOP3.LUT R35, R35, 0xff, RZ, 0xc0, !PT ;  /* 0x000000ff23237812 */ /* 0x010fc800078ec0ff */
[----:B------:R-:W-:-:S05]  /*57f60*/  F2FP.F16.E4M3.UNPACK_B R35, R35 ;  /* 0x00000023ff23723e */ /* 0x000fca00020006ff */
[----:B------:R-:W-:-:S05]  /*57f70*/  HADD2.F32 R35, -RZ, R35.H0_H0 ;  /* 0x20000023ff237230 */ /* 0x000fca0000004100 */
[----:B------:R-:W-:-:S04]  /*57f80*/  FMUL R35, R35, UR26 ;  /* 0x0000001a23237c20 */ /* 0x000fc80008400000 */
[----:B---3--:R-:W-:Y:S02]  /*57f90*/  FFMA R35, R43, UR27, R35 ;  /* 0x0000001b2b237c23 */ /* 0x008fe40008000023 */
[----:B------:R-:W3:Y:S03]  /*57fa0*/  LDL.LU R43, [R1+0xa1c] ;  /* 0x000a1c00012b7983 */ /* 0x000ee60000300800 */
[----:B------:R-:W-:Y:S01]  /*57fb0*/  F2FP.SATFINITE.E4M3.F32.PACK_AB_MERGE_C R35, RZ, R35, RZ ;  /* 0x00000023ff23723e */ /* 0x000fe200048070ff */
[----:B------:R-:W4:Y:S04]  /*57fc0*/  LDL.LU R48, [R1+0xa20] ;  /* 0x000a200001307983 */ /* 0x000f280000300800 */
[----:B------:R0:W-:Y:S01]  /*57fd0*/  @!P0 STG.E.U8 desc[UR34][R32.64+0x8], R35 ;  /* 0x0000082320008986 */ /* 0x0001e2000c101122 */
[----:B------:R-:W-:-:S02]  /*57fe0*/  ISETP.LT.OR P0, PT, R30, 0x12, !P3 ;  /* 0x000000121e00780c */ /* 0x000fc40005f01670 */
[----:B------:R-:W-:Y:S01]  /*57ff0*/  LOP3.LUT R23, R23, 0xfffffffb, RZ, 0xc0, !PT ;  /* 0xfffffffb17177812 */ /* 0x000fe200078ec0ff */
[----:B------:R-:W4:Y:S10]  /*58000*/  LDL.LU R49, [R1+0xa24] ;  /* 0x000a240001317983 */ /* 0x000f340000300800 */
[----:B0-----:R-:W0:Y:S02]  /*58010*/  @!P0 LDC.64 R32, c[0x0][0x5c0] ;  /* 0x00017000ff208b82 */ /* 0x001e240000000a00 */
[----:B0-----:R-:W-:-:S02]  /*58020*/  @!P0 IADD3 R40, P5, P6, R26, UR9, R32 ;  /* 0x000000091a288c10 */ /* 0x001fc4000febe020 */
[----:B------:R-:W-:-:S06]  /*58030*/  PRMT R32, RZ, 0x7610, R32 ;  /* 0x00007610ff207816 */ /* 0x000fcc0000000020 */
[----:B------:R-:W2:Y:S01]  /*58040*/  @!P4 LDG.E.U8 R32, desc[UR34][R16.64+0x9] ;  /* 0x000009221020c981 */ /* 0x000ea2000c1e1100 */
[----:B------:R-:W-:Y:S02]  /*58050*/  @!P0 IADD3.X R41, R31, UR8, R33, P5, P6 ;  /* 0x000000081f298c10 */ /* 0x000fe4000afec421 */
[----:B------:R-:W-:Y:S02]  /*58060*/  ISETP.LT.OR P5, PT, R30, 0x19, !P3 ;  /* 0x000000191e00780c */ /* 0x000fe40005fa1670 */
[----:B------:R-:W-:-:S05]  /*58070*/  LOP3.LUT P6, RZ, R0, 0x1, RZ, 0xc0, !PT ;  /* 0x0000000100ff7812 */ /* 0x000fca00078cc0ff */
        /* <DEDUP_REMOVED lines=14> */
[----:B------:R-:W-:Y:S02]  /*58160*/  @P5 LOP3.LUT R23, R23, 0x4, RZ, 0xfc, !PT ;  /* 0x0000000417175812 */ /* 0x000fe400078efcff */
[----:B--2---:R-:W-:-:S04]  /*58170*/  LOP3.LUT R32, R32, 0xff, RZ, 0xc0, !PT ;  /* 0x000000ff20207812 */ /* 0x004fc800078ec0ff */
[----:B------:R-:W-:-:S05]  /*58180*/  F2FP.F16.E4M3.UNPACK_B R32, R32 ;  /* 0x00000020ff20723e */ /* 0x000fca00020006ff */
[----:B------:R-:W-:-:S05]  /*58190*/  HADD2.F32 R32, -RZ, R32.H0_H0 ;  /* 0x20000020ff207230 */ /* 0x000fca0000004100 */
[----:B------:R-:W-:-:S04]  /*581a0*/  FMUL R32, R32, UR26 ;  /* 0x0000001a20207c20 */ /* 0x000fc80008400000 */
[----:B---3--:R-:W-:Y:S02]  /*581b0*/  FFMA R35, R43, UR27, R32 ;  /* 0x0000001b2b237c23 */ /* 0x008fe40008000020 */
[----:B------:R-:W0:Y:S02]  /*581c0*/  @!P4 LDC.64 R32, c[0x0][0x5c0] ;  /* 0x00017000ff20cb82 */ /* 0x000e240000000a00 */
[----:B0-----:R-:W-:-:S04]  /*581d0*/  @!P4 IADD3 R42, P5, P6, R26, UR9, R32 ;  /* 0x000000091a2acc10 */ /* 0x001fc8000febe020 */
[----:B------:R-:W-:Y:S02]  /*581e0*/  @!P4 IADD3.X R43, R31, UR8, R33, P5, P6 ;  /* 0x000000081f2bcc10 */ /* 0x000fe4000afec421 */
[----:B------:R-:W-:-:S13]  /*581f0*/  ISETP.LT.OR P5, PT, R30, 0x21, !P3 ;  /* 0x000000211e00780c */ /* 0x000fda0005fa1670 */
[----:B------:R-:W0:Y:S01]  /*58200*/  @!P5 LDC.64 R32, c[0x0][0x5c0] ;  /* 0x00017000ff20db82 */ /* 0x000e220000000a00 */
[----:B------:R-:W-:-:S05]  /*58210*/  F2FP.SATFINITE.E4M3.F32.PACK_AB_MERGE_C R35, RZ, R35, RZ ;  /* 0x00000023ff23723e */ /* 0x000fca00048070ff */
[----:B------:R1:W-:Y:S01]  /*58220*/  @!P1 STG.E.U8 desc[UR34][R46.64+0x10], R35 ;  /* 0x000010232e009986 */ /* 0x0003e2000c101122 */
[--C-:B0-----:R-:W-:Y:S02]  /*58230*/  @!P5 IADD3 R50, P1, P6, R26, UR9, R32.reuse ;  /* 0x000000091a32dc10 */ /* 0x101fe4000fe3e020 */
[----:B------:R-:W-:-:S06]  /*58240*/  PRMT R32, RZ, 0x7610, R32 ;  /* 0x00007610ff207816 */ /* 0x000fcc0000000020 */
[----:B------:R-:W2:Y:S01]  /*58250*/  @!P0 LDG.E.U8 R32, desc[UR34][R14.64+0x11] ;  /* 0x000011220e208981 */ /* 0x000ea2000c1e1100 */
[----:B------:R-:W-:Y:S01]  /*58260*/  @!P5 IADD3.X R51, R31, UR8, R33, P1, P6 ;  /* 0x000000081f33dc10 */ /* 0x000fe20008fec421 */
[----:B-1----:R-:W-:Y:S02]  /*58270*/  IMAD.U32 R35, RZ, RZ, UR11 ;  /* 0x0000000bff237e24 */ /* 0x002fe4000f8e00ff */
[----:B------:R-:W-:Y:S01]  /*58280*/  IMAD.U32 R38, RZ, RZ, UR10 ;  /* 0x0000000aff267e24 */ /* 0x000fe2000f8e00ff */
[----:B--2---:R-:W-:-:S04]  /*58290*/  LOP3.LUT R32, R32, 0xff, RZ, 0xc0, !PT ;  /* 0x000000ff20207812 */ /* 0x004fc800078ec0ff */
[----:B------:R-:W-:-:S05]  /*582a0*/  F2FP.F16.E4M3.UNPACK_B R32, R32 ;  /* 0x00000020ff20723e */ /* 0x000fca00020006ff */
[----:B------:R-:W-:-:S05]  /*582b0*/  HADD2.F32 R32, -RZ, R32.H0_H0 ;  /* 0x20000020ff207230 */ /* 0x000fca0000004100 */
[----:B------:R-:W-:-:S04]  /*582c0*/  FMUL R32, R32, UR26 ;  /* 0x0000001a20207c20 */ /* 0x000fc80008400000 */
[----:B----4-:R-:W-:Y:S01]  /*582d0*/  FFMA R32, R48, UR27, R32 ;  /* 0x0000001b30207c23 */ /* 0x010fe20008000020 */
[----:B------:R-:W-:Y:S01]  /*582e0*/  LOP3.LUT R23, R23, 0xfffffff7, RZ, 0xc0, !PT ;  /* 0xfffffff717177812 */ /* 0x000fe200078ec0ff */
[----:B------:R-:W-:Y:S01]  /*582f0*/  IMAD.U32 R46, RZ, RZ, UR10 ;  /* 0x0000000aff2e7e24 */ /* 0x000fe2000f8e00ff */
[----:B------:R-:W2:Y:S02]  /*58300*/  LDL.LU R48, [R1+0xa28] ;  /* 0x000a280001307983 */ /* 0x000ea40000300800 */
[----:B------:R-:W-:Y:S02]  /*58310*/  F2FP.SATFINITE.E4M3.F32.PACK_AB_MERGE_C R32, RZ, R32, RZ ;  /* 0x00000020ff20723e */ /* 0x000fe400048070ff */
[----:B------:R-:W-:Y:S01]  /*58320*/  @P4 LOP3.LUT R23, R23, 0x8, RZ, 0xfc, !PT ;  /* 0x0000000817174812 */ /* 0x000fe200078efcff */
[----:B------:R-:W3:Y:S04]  /*58330*/  LDL.LU R53, [R1+0xa2c] ;  /* 0x000a2c0001357983 */ /* 0x000ee80000300800 */
[----:B------:R0:W-:Y:S01]  /*58340*/  @!P0 STG.E.U8 desc[UR34][R40.64+0x11], R32 ;  /* 0x0000112028008986 */ /* 0x0001e2000c101122 */
[----:B------:R-:W-:-:S03]  /*58350*/  ISETP.LT.OR P0, PT, R30, 0x11, !P2 ;  /* 0x000000111e00780c */ /* 0x000fc60005701670 */
[----:B------:R-:W4:Y:S10]  /*58360*/  LDL.LU R52, [R1+0xa30] ;  /* 0x000a300001347983 */ /* 0x000f340000300800 */
[----:B0-----:R-:W0:Y:S01]  /*58370*/  @!P0 LDC.64 R32, c[0x0][0x5c0] ;  /* 0x00017000ff208b82 */ /* 0x001e220000000a00 */
[----:B------:R-:W-:-:S04]  /*58380*/  @!P0 IADD3 R35, P1, P6, R35, UR9, R26 ;  /* 0x0000000923238c10 */ /* 0x000fc8000fe3e01a */
[----:B------:R-:W-:Y:S02]  /*58390*/  @!P0 IADD3.X R38, R38, UR8, R31, P1, P6 ;  /* 0x0000000826268c10 */ /* 0x000fe40008fec41f */
[----:B0-----:R-:W-:Y:S02]  /*583a0*/  @!P0 IADD3 R32, P1, R35, R32, RZ ;  /* 0x0000002023208210 */ /* 0x001fe40007f3e0ff */
[----:B------:R-:W-:-:S06]  /*583b0*/  PRMT R35, RZ, 0x7610, R35 ;  /* 0x00007610ff237816 */ /* 0x000fcc0000000023 */
[----:B------:R-:W2:Y:S01]  /*583c0*/  @!P0 LDG.E.U8 R35, desc[UR34][R16.64+0x10] ;  /* 0x0000102210238981 */ /* 0x000ea2000c1e1100 */
[----:B------:R-:W-:Y:S01]  /*583d0*/  @!P0 IMAD.X R33, R38, 0x1, R33, P1 ;  /* 0x0000000126218824 */ /* 0x000fe200008e0621 */
[----:B------:R-:W-:-:S13]  /*583e0*/  ISETP.LT.OR P1, PT, R30, 0x12, !P2 ;  /* 0x000000121e00780c */ /* 0x000fda0005721670 */
[----:B------:R-:W0:Y:S01]  /*583f0*/  @!P1 LDC.64 R38, c[0x0][0x5c0] ;  /* 0x00017000ff269b82 */ /* 0x000e220000000a00 */
[----:B------:R-:W-:-:S05]  /*58400*/  IMAD.U32 R40, RZ, RZ, UR11 ;  /* 0x0000000bff287e24 */ /* 0x000fca000f8e00ff */
[----:B------:R-:W-:-:S04]  /*58410*/  @!P1 IADD3 R40, P4, P6, R40, UR9, R26 ;  /* 0x0000000928289c10 */ /* 0x000fc8000fe9e01a */
[----:B------:R-:W-:Y:S02]  /*58420*/  @!P1 IADD3.X R46, R46, UR8, R31, P4, P6 ;  /* 0x000000082e2e9c10 */ /* 0x000fe4000a7ec41f */
[----:B0-----:R-:W-:Y:S02]  /*58430*/  @!P1 IADD3 R38, P5, R40, R38, RZ ;  /* 0x0000002628269210 */ /* 0x001fe40007fbe0ff */
[----:B--2---:R-:W-:-:S04]  /*58440*/  LOP3.LUT R35, R35, 0xff, RZ, 0xc0, !PT ;  /* 0x000000ff23237812 */ /* 0x004fc800078ec0ff */
[----:B------:R-:W-:-:S05]  /*58450*/  F2FP.F16.E4M3.UNPACK_B R35, R35 ;  /* 0x00000023ff23723e */ /* 0x000fca00020006ff */
[----:B------:R-:W-:-:S05]  /*58460*/  HADD2.F32 R35, -RZ, R35.H0_H0 ;  /* 0x20000023ff237230 */ /* 0x000fca0000004100 */
[----:B------:R-:W-:-:S04]  /*58470*/  FMUL R35, R35, UR26 ;  /* 0x0000001a23237c20 */ /* 0x000fc80008400000 */
[----:B------:R-:W-:-:S05]  /*58480*/  FFMA R35, R49, UR27, R35 ;  /* 0x0000001b31237c23 */ /* 0x000fca0008000023 */
[----:B------:R-:W-:-:S05]  /*58490*/  F2FP.SATFINITE.E4M3.F32.PACK_AB_MERGE_C R35, RZ, R35, RZ ;  /* 0x00000023ff23723e */ /* 0x000fca00048070ff */
[----:B------:R0:W-:Y:S01]  /*584a0*/  @!P0 STG.E.U8 desc[UR34][R32.64+0x10], R35 ;  /* 0x0000102320008986 */ /* 0x0001e2000c101122 */
[----:B------:R-:W-:-:S13]  /*584b0*/  ISETP.LT.OR P0, PT, R30, 0x22, !P3 ;  /* 0x000000221e00780c */ /* 0x000fda0005f01670 */
[----:B0-----:R-:W0:Y:S02]  /*584c0*/  @!P0 LDC.64 R32, c[0x0][0x5c0] ;  /* 0x00017000ff208b82 */ /* 0x001e240000000a00 */
[--C-:B0-----:R-:W-:Y:S02]  /*584d0*/  @!P0 IADD3 R40, P4, P6, R26, UR9, R32.reuse ;  /* 0x000000091a288c10 */ /* 0x101fe4000fe9e020 */
[----:B------:R-:W-:-:S06]  /*584e0*/  PRMT R32, RZ, 0x7610, R32 ;  /* 0x00007610ff207816 */ /* 0x000fcc0000000020 */
[----:B------:R-:W2:Y:S01]  /*584f0*/  @!P1 LDG.E.U8 R32, desc[UR34][R16.64+0x11] ;  /* 0x0000112210209981 */ /* 0x000ea2000c1e1100 */
[----:B------:R-:W-:Y:S02]  /*58500*/  @!P0 IADD3.X R41, R31, UR8, R33, P4, P6 ;  /* 0x000000081f298c10 */ /* 0x000fe4000a7ec421 */
[C---:B------:R-:W-:Y:S02]  /*58510*/  LOP3.LUT P4, RZ, R23.reuse, 0x8, RZ, 0xc0, !PT ;  /* 0x0000000817ff7812 */ /* 0x040fe4000788c0ff */
[----:B------:R-:W-:-:S04]  /*58520*/  LOP3.LUT R23, R23, 0xfffffffd, RZ, 0xc0, !PT ;  /* 0xfffffffd17177812 */ /* 0x000fc800078ec0ff */
[----:B------:R-:W-:Y:S02]  /*58530*/  @P0 LOP3.LUT R23, R23, 0x2, RZ, 0xfc, !PT ;  /* 0x0000000217170812 */ /* 0x000fe400078efcff */
[----:B------:R-:W-:Y:S01]  /*58540*/  ISETP.LT.OR P0, PT, R30, 0x29, !P3 ;  /* 0x000000291e00780c */ /* 0x000fe20005f01670 */
[----:B------:R-:W-:Y:S01]  /*58550*/  @!P1 IMAD.X R39, R46, 0x1, R39, P5 ;  /* 0x000000012e279824 */ /* 0x000fe200028e0627 */
[----:B------:R-:W-:Y:S02]  /*58560*/  LOP3.LUT P5, RZ, R23, 0x4, RZ, 0xc0, !PT ;  /* 0x0000000417ff7812 */ /* 0x000fe400078ac0ff */
        /* <DEDUP_REMOVED lines=13> */
[----:B--2---:R-:W-:-:S04]  /*58640*/  LOP3.LUT R32, R32, 0xff, RZ, 0xc0, !PT ;  /* 0x000000ff20207812 */ /* 0x004fc800078ec0ff */
[----:B------:R-:W-:-:S05]  /*58650*/  F2FP.F16.E4M3.UNPACK_B R32, R32 ;  /* 0x00000020ff20723e */ /* 0x000fca00020006ff */
[----:B------:R-:W-:-:S05]  /*58660*/  HADD2.F32 R32, -RZ, R32.H0_H0 ;  /* 0x20000020ff207230 */ /* 0x000fca0000004100 */
[----:B------:R-:W-:-:S04]  /*58670*/  FMUL R32, R32, UR26 ;  /* 0x0000001a20207c20 */ /* 0x000fc80008400000 */
[----:B---3--:R-:W-:Y:S02]  /*58680*/  FFMA R35, R53, UR27, R32 ;  /* 0x0000001b35237c23 */ /* 0x008fe40008000020 */
[----:B------:R-:W0:Y:S01]  /*58690*/  @!P1 LDC.64 R32, c[0x0][0x5c0] ;  /* 0x00017000ff209b82 */ /* 0x000e220000000a00 */
[----:B------:R-:W-:Y:S01]  /*586a0*/  IMAD.U32 R38, RZ, RZ, UR10 ;  /* 0x0000000aff267e24 */ /* 0x000fe2000f8e00ff */
[----:B------:R-:W2:Y:S01]  /*586b0*/  LDL.LU R53, [R1+0xa34] ;  /* 0x000a340001357983 */ /* 0x000ea20000300800 */
        /* <DEDUP_REMOVED lines=8> */
[----:B------:R-:W3:Y:S01]  /*58740*/  @!P4 LDG.E.U8 R32, desc[UR34][R14.64+0x19] ;  /* 0x000019220e20c981 */ /* 0x000ee2000c1e1100 */
[----:B------:R-:W-:Y:S02]  /*58750*/  @!P0 IADD3.X R55, R31, UR8, R33, P5, P6 ;  /* 0x000000081f378c10 */ /* 0x000fe4000afec421 */
[----:B------:R-:W-:Y:S01]  /*58760*/  ISETP.LT.OR P5, PT, R30, 0x19, !P2 ;  /* 0x000000191e00780c */ /* 0x000fe200057a1670 */
[----:B-1----:R-:W-:Y:S01]  /*58770*/  IMAD.U32 R35, RZ, RZ, UR11 ;  /* 0x0000000bff237e24 */ /* 0x002fe2000f8e00ff */
[----:B---3--:R-:W-:-:S04]  /*58780*/  LOP3.LUT R32, R32, 0xff, RZ, 0xc0, !PT ;  /* 0x000000ff20207812 */ /* 0x008fc800078ec0ff */
[----:B------:R-:W-:-:S05]  /*58790*/  F2FP.F16.E4M3.UNPACK_B R32, R32 ;  /* 0x00000020ff20723e */ /* 0x000fca00020006ff */
[----:B------:R-:W-:-:S05]  /*587a0*/  HADD2.F32 R32, -RZ, R32.H0_H0 ;  /* 0x20000020ff207230 */ /* 0x000fca0000004100 */
[----:B------:R-:W-:-:S04]  /*587b0*/  FMUL R32, R32, UR26 ;  /* 0x0000001a20207c20 */ /* 0x000fc80008400000 */
[----:B----4-:R-:W-:Y:S01]  /*587c0*/  FFMA R32, R52, UR27, R32 ;  /* 0x0000001b34207c23 */ /* 0x010fe20008000020 */
[----:B------:R-:W-:Y:S01]  /*587d0*/  IMAD.U32 R44, RZ, RZ, UR10 ;  /* 0x0000000aff2c7e24 */ /* 0x000fe2000f8e00ff */
[----:B------:R-:W-:Y:S01]  /*587e0*/  LOP3.LUT R23, R23, 0xfffffffe, RZ, 0xc0, !PT ;  /* 0xfffffffe17177812 */ /* 0x000fe200078ec0ff */
[----:B------:R-:W3:Y:S02]  /*587f0*/  LDL.LU R52, [R1+0xa38] ;  /* 0x000a380001347983 */ /* 0x000ee40000300800 */
[----:B------:R-:W-:Y:S02]  /*58800*/  F2FP.SATFINITE.E4M3.F32.PACK_AB_MERGE_C R32, RZ, R32, RZ ;  /* 0x00000020ff20723e */ /* 0x000fe400048070ff */
[----:B------:R-:W-:Y:S01]  /*58810*/  @P1 LOP3.LUT R23, R23, 0x1, RZ, 0xfc, !PT ;  /* 0x0000000117171812 */ /* 0x000fe200078efcff */
[----:B------:R-:W4:Y:S04]  /*58820*/  LDL.LU R57, [R1+0xa3c] ;  /* 0x000a3c0001397983 */ /* 0x000f280000300800 */
[----:B------:R0:W-:Y:S04]  /*58830*/  @!P4 STG.E.U8 desc[UR34][R42.64+0x19], R32 ;  /* 0x000019202a00c986 */ /* 0x0001e8000c101122 */
[----:B------:R-:W4:Y:S01]  /*58840*/  LDL.LU R56, [R1+0xa40] ;  /* 0x000a400001387983 */ /* 0x000f220000300800 */
[----:B0-----:R-:W0:Y:S01]  /*58850*/  @!P5 LDC.64 R32, c[0x0][0x5c0] ;  /* 0x00017000ff20db82 */ /* 0x001e220000000a00 */
[----:B------:R-:W-:-:S04]  /*58860*/  @!P5 IADD3 R35, P4, P6, R35, UR9, R26 ;  /* 0x000000092323dc10 */ /* 0x000fc8000fe9e01a */
[----:B------:R-:W-:Y:S02]  /*58870*/  @!P5 IADD3.X R38, R38, UR8, R31, P4, P6 ;  /* 0x000000082626dc10 */ /* 0x000fe4000a7ec41f */
[----:B0-----:R-:W-:Y:S02]  /*58880*/  @!P5 IADD3 R32, P4, R35, R32, RZ ;  /* 0x000000202320d210 */ /* 0x001fe40007f9e0ff */
[----:B------:R-:W-:-:S06]  /*58890*/  PRMT R35, RZ, 0x7610, R35 ;  /* 0x00007610ff237816 */ /* 0x000fcc0000000023 */
[----:B------:R-:W2:Y:S01]  /*588a0*/  @!P5 LDG.E.U8 R35, desc[UR34][R16.64+0x18] ;  /* 0x000018221023d981 */ /* 0x000ea2000c1e1100 */
[----:B------:R-:W-:Y:S01]  /*588b0*/  @!P5 IMAD.X R33, R38, 0x1, R33, P4 ;  /* 0x000000012621d824 */ /* 0x000fe200020e0621 */
[----:B------:R-:W-:Y:S01]  /*588c0*/  ISETP.LT.OR P4, PT, R30, 0x1a, !P2 ;  /* 0x0000001a1e00780c */ /* 0x000fe20005781670 */
[----:B------:R-:W-:-:S12]  /*588d0*/  IMAD.U32 R42, RZ, RZ, UR11 ;  /* 0x0000000bff2a7e24 */ /* 0x000fd8000f8e00ff */
[----:B------:R-:W-:Y:S01]  /*588e0*/  @!P4 IADD3 R42, P0, P6, R42, UR9, R26 ;  /* 0x000000092a2acc10 */ /* 0x000fe2000fe1e01a */
[----:B------:R-:W0:Y:S03]  /*588f0*/  @!P4 LDC.64 R38, c[0x0][0x5c0] ;  /* 0x00017000ff26cb82 */ /* 0x000e260000000a00 */
[----:B------:R-:W-:Y:S02]  /*58900*/  @!P4 IADD3.X R44, R44, UR8, R31, P0, P6 ;  /* 0x000000082c2ccc10 */ /* 0x000fe400087ec41f */
[----:B------:R-:W-:Y:S02]  /*58910*/  ISETP.LT.OR P0, PT, R30, 0x32, !P3 ;  /* 0x000000321e00780c */ /* 0x000fe40005f01670 */
[----:B0-----:R-:W-:Y:S02]  /*58920*/  @!P4 IADD3 R38, P1, R42, R38, RZ ;  /* 0x000000262a26c210 */ /* 0x001fe40007f3e0ff */
        /* <DEDUP_REMOVED lines=12> */
[----:B------:R-:W-:Y:S01]  /*589f0*/  ISETP.LT.OR P6, PT, R30, 0x39, !P3 ;  /* 0x000000391e00780c */ /* 0x000fe20005fc1670 */
[----:B------:R-:W-:Y:S01]  /*58a00*/  @!P4 IMAD.X R39, R44, 0x1, R39, P1 ;  /* 0x000000012c27c824 */ /* 0x000fe200008e0627 */
[----:B------:R-:W-:Y:S02]  /*58a10*/  ISETP.LT.OR P1, PT, R30, 0x21, !P3 ;  /* 0x000000211e00780c */ /* 0x000fe40005f21670 */
[----:B--2---:R-:W-:-:S04]  /*58a20*/  LOP3.LUT R32, R32, 0xff, RZ, 0xc0, !PT ;  /* 0x000000ff20207812 */ /* 0x004fc800078ec0ff */
[----:B------:R-:W-:-:S05]  /*58a30*/  F2FP.F16.E4M3.UNPACK_B R32, R32 ;  /* 0x00000020ff20723e */ /* 0x000fca00020006ff */
[----:B------:R-:W-:-:S05]  /*58a40*/  HADD2.F32 R32, -RZ, R32.H0_H0 ;  /* 0x20000020ff207230 */ /* 0x000fca0000004100 */
[----:B------:R-:W-:-:S04]  /*58a50*/  FMUL R32, R32, UR26 ;  /* 0x0000001a20207c20 */ /* 0x000fc80008400000 */
[----:B---3--:R-:W-:-:S05]  /*58a60*/  FFMA R32, R52, UR27, R32 ;  /* 0x0000001b34207c23 */ /* 0x008fca0008000020 */
        /* <DEDUP_REMOVED lines=8> */
[----:B------:R-:W-:Y:S02]  /*58af0*/  LOP3.LUT P0, RZ, R23, 0x2, RZ, 0xc0, !PT ;  /* 0x0000000217ff7812 */ /* 0x000fe4000780c0ff */
[----:B--2---:R-:W-:-:S04]  /*58b00*/  LOP3.LUT R32, R32, 0xff, RZ, 0xc0, !PT ;  /* 0x000000ff20207812 */ /* 0x004fc800078ec0ff */
[----:B------:R-:W-:-:S05]  /*58b10*/  F2FP.F16.E4M3.UNPACK_B R32, R32 ;  /* 0x00000020ff20723e */ /* 0x000fca00020006ff */
[----:B------:R-:W-:-:S05]  /*58b20*/  HADD2.F32 R32, -RZ, R32.H0_H0 ;  /* 0x20000020ff207230 */ /* 0x000fca0000004100 */
[----:B------:R-:W-:-:S04]  /*58b30*/  FMUL R32, R32, UR26 ;  /* 0x0000001a20207c20 */ /* 0x000fc80008400000 */
[----:B----4-:R-:W-:Y:S02]  /*58b40*/  FFMA R35, R57, UR27, R32 ;  /* 0x0000001b39237c23 */ /* 0x010fe40008000020 */
[----:B------:R-:W0:Y:S01]  /*58b50*/  @!P6 LDC.64 R32, c[0x0][0x5c0] ;  /* 0x00017000ff20eb82 */ /* 0x000e220000000a00 */
[----:B------:R-:W-:Y:S01]  /*58b60*/  IMAD.U32 R38, RZ, RZ, UR10 ;  /* 0x0000000aff267e24 */ /* 0x000fe2000f8e00ff */
[----:B------:R-:W2:Y:S01]  /*58b70*/  LDL.LU R57, [R1+0xa44] ;  /* 0x000a440001397983 */ /* 0x000ea20000300800 */
        /* <DEDUP_REMOVED lines=16> */
[----:B------:R-:W-:Y:S01]  /*58c80*/  FFMA R32, R56, UR27, R32 ;  /* 0x0000001b38207c23 */ /* 0x000fe20008000020 */
[----:B------:R-:W-:Y:S01]  /*58c90*/  IMAD.U32 R50, RZ, RZ, UR10 ;  /* 0x0000000aff327e24 */ /* 0x000fe2000f8e00ff */
[----:B------:R-:W3:Y:S03]  /*58ca0*/  LDL.LU R56, [R1+0xa48] ;  /* 0x000a480001387983 */ /* 0x000ee60000300800 */
[----:B------:R-:W-:Y:S01]  /*58cb0*/  F2FP.SATFINITE.E4M3.F32.PACK_AB_MERGE_C R32, RZ, R32, RZ ;  /* 0x00000020ff20723e */ /* 0x000fe200048070ff */
        /* <DEDUP_REMOVED lines=15> */
[----:B0-----:R-:W-:-:S05]  /*58db0*/  @!P0 IADD3 R38, P1, R40, R38, RZ ;  /* 0x0000002628268210 */ /* 0x001fca0007f3e0ff */
[----:B------:R-:W-:Y:S01]  /*58dc0*/  @!P0 IMAD.X R39, R50, 0x1, R39, P1 ;  /* 0x0000000132278824 */ /* 0x000fe200008e0627 */
[----:B------:R-:W-:Y:S02]  /*58dd0*/  LOP3.LUT P1, RZ, R23, 0x1, RZ, 0xc0, !PT ;  /* 0x0000000117ff7812 */ /* 0x000fe4000782c0ff */
[----:B------:R-:W-:Y:S02]  /*58de0*/  PRMT R23, RZ, 0x7610, R23 ;  /* 0x00007610ff177816 */ /* 0x000fe40000000017 */
[----:B--2---:R-:W-:-:S04]  /*58df0*/  LOP3.LUT R35, R35, 0xff, RZ, 0xc0, !PT ;  /* 0x000000ff23237812 */ /* 0x004fc800078ec0ff */
[----:B------:R-:W-:-:S05]  /*58e00*/  F2FP.F16.E4M3.UNPACK_B R35, R35 ;  /* 0x00000023ff23723e */ /* 0x000fca00020006ff */
[----:B------:R-:W-:-:S05]  /*58e10*/  HADD2.F32 R35, -RZ, R35.H0_H0 ;  /* 0x20000023ff237230 */ /* 0x000fca0000004100 */
[----:B------:R-:W-:-:S04]  /*58e20*/  FMUL R35, R35, UR26 ;  /* 0x0000001a23237c20 */ /* 0x000fc80008400000 */
[----:B------:R-:W-:-:S05]  /*58e30*/  FFMA R35, R57, UR27, R35 ;  /* 0x0000001b39237c23 */ /* 0x000fca0008000023 */
[----:B------:R-:W-:-:S05]  /*58e40*/  F2FP.SATFINITE.E4M3.F32.PACK_AB_MERGE_C R35, RZ, R35, RZ ;  /* 0x00000023ff23723e */ /* 0x000fca00048070ff */
[----:B------:R0:W-:Y:S04]  /*58e50*/  @!P4 STG.E.U8 desc[UR34][R32.64+0x20], R35 ;  /* 0x000020232000c986 */ /* 0x0001e8000c101122 */
[----:B------:R-:W2:Y:S01]  /*58e60*/  @!P0 LDG.E.U8 R23, desc[UR34][R16.64+0x21] ;  /* 0x0000212210178981 */ /* 0x000ea2000c1e1100 */
[----:B------:R-:W-:-:S13]  /*58e70*/  ISETP.LT.OR P4, PT, R30, 0x42, !P3 ;  /* 0x000000421e00780c */ /* 0x000fda0005f81670 */
[----:B0-----:R-:W0:Y:S02]  /*58e80*/  @!P4 LDC.64 R32, c[0x0][0x5c0] ;  /* 0x00017000ff20cb82 */ /* 0x001e240000000a00 */
[----:B0-----:R-:W-:-:S04]  /*58e90*/  @!P4 IADD3 R40, P5, P6, R26, UR9, R32 ;  /* 0x000000091a28cc10 */ /* 0x001fc8000febe020 */
[----:B------:R-:W-:Y:S02]  /*58ea0*/  @!P4 IADD3.X R41, R31, UR8, R33, P5, P6 ;  /* 0x000000081f29cc10 */ /* 0x000fe4000afec421 */
        /* <DEDUP_REMOVED lines=8> */
[----:B0-----:R-:W-:-:S06]  /*58f30*/  PRMT R23, RZ, 0x7610, R23 ;  /* 0x00007610ff177816 */ /* 0x001fcc0000000017 */
[----:B------:R-:W2:Y:S01]  /*58f40*/  @!P6 LDG.E.U8 R23, desc[UR34][R14.64+0x28] ;  /* 0x000028220e17e981 */ /* 0x000ea2000c1e1100 */
[----:B------:R-:W-:-:S04]  /*58f50*/  LOP3.LUT R22, R22, 0x7fffffff, RZ, 0xc0, !PT ;  /* 0x7fffffff16167812 */ /* 0x000fc800078ec0ff */
[----:B------:R-:W-:Y:S02]  /*58f60*/  @P4 LOP3.LUT R22, R22, 0x80000000, RZ, 0xfc, !PT ;  /* 0x8000000016164812 */ /* 0x000fe400078efcff */
[----:B------:R-:W-:-:S13]  /*58f70*/  ISETP.LT.OR P4, PT, R30, 0x49, !P3 ;  /* 0x000000491e00780c */ /* 0x000fda0005f81670 */
[----:B------:R-:W0:Y:S01]  /*58f80*/  @!P4 LDC.64 R32, c[0x0][0x5c0] ;  /* 0x00017000ff20cb82 */ /* 0x000e220000000a00 */
[----:B--2---:R-:W-:-:S04]  /*58f90*/  LOP3.LUT R23, R23, 0xff, RZ, 0xc0, !PT ;  /* 0x000000ff17177812 */ /* 0x004fc800078ec0ff */
[----:B------:R-:W-:-:S05]  /*58fa0*/  F2FP.F16.E4M3.UNPACK_B R23, R23 ;  /* 0x00000017ff17723e */ /* 0x000fca00020006ff */
[----:B------:R-:W-:-:S05]  /*58fb0*/  HADD2.F32 R23, -RZ, R23.H0_H0 ;  /* 0x20000017ff177230 */ /* 0x000fca0000004100 */
[----:B------:R-:W-:-:S04]  /*58fc0*/  FMUL R23, R23, UR26 ;  /* 0x0000001a17177c20 */ /* 0x000fc80008400000 */
[----:B----4-:R-:W-:Y:S01]  /*58fd0*/  FFMA R23, R61, UR27, R23 ;  /* 0x0000001b3d177c23 */ /* 0x010fe20008000017 */
[----:B0-----:R-:W-:Y:S01]  /*58fe0*/  @!P4 IADD3 R56, P0, P5, R26, UR9, R32 ;  /* 0x000000091a38cc10 */ /* 0x001fe2000fd1e020 */
[----:B------:R-:W-:Y:S01]  /*58ff0*/  IMAD.U32 R35, RZ, RZ, UR10 ;  /* 0x0000000aff237e24 */ /* 0x000fe2000f8e00ff */
[----:B------:R-:W2:Y:S02]  /*59000*/  LDL.LU R61, [R1+0xa54] ;  /* 0x000a5400013d7983 */ /* 0x000ea40000300800 */
[----:B------:R-:W-:-:S05]  /*59010*/  F2FP.SATFINITE.E4M3.F32.PACK_AB_MERGE_C R23, RZ, R23, RZ ;  /* 0x00000017ff17723e */ /* 0x000fca00048070ff */
[----:B------:R0:W-:Y:S02]  /*59020*/  @!P6 STG.E.U8 desc[UR34][R48.64+0x28], R23 ;  /* 0x000028173000e986 */ /* 0x0001e4000c101122 */
[----:B0-----:R-:W-:-:S06]  /*59030*/  PRMT R23, RZ, 0x7610, R23 ;  /* 0x00007610ff177816 */ /* 0x001fcc0000000017 */
[----:B------:R-:W3:Y:S01]  /*59040*/  @!P1 LDG.E.U8 R23, desc[UR34][R14.64+0x29] ;  /* 0x000029220e179981 */ /* 0x000ee2000c1e1100 */
[----:B------:R-:W-:Y:S02]  /*59050*/  @!P4 IADD3.X R57, R31, UR8, R33, P0, P5 ;  /* 0x000000081f39cc10 */ /* 0x000fe400087ea421 */
[----:B------:R-:W-:-:S13]  /*59060*/  ISETP.LT.OR P4, PT, R30, 0x4a, !P3 ;  /* 0x0000004a1e00780c */ /* 0x000fda0005f81670 */
[----:B------:R-:W0:Y:S02]  /*59070*/  @!P4 LDC.64 R32, c[0x0][0x5c0] ;  /* 0x00017000ff20cb82 */ /* 0x000e240000000a00 */
[----:B0-----:R-:W-:-:S04]  /*59080*/  @!P4 IADD3 R50, P0, P5, R26, UR9, R32 ;  /* 0x000000091a32cc10 */ /* 0x001fc8000fd1e020 */
[----:B------:R-:W-:Y:S02]  /*59090*/  @!P4 IADD3.X R51, R31, UR8, R33, P0, P5 ;  /* 0x000000081f33cc10 */ /* 0x000fe400087ea421 */
[----:B------:R-:W-:-:S13]  /*590a0*/  ISETP.LT.OR P4, PT, R30, 0x51, !P3 ;  /* 0x000000511e00780c */ /* 0x000fda0005f81670 */
[----:B------:R-:W0:Y:S02]  /*590b0*/  @!P4 LDC.64 R32, c[0x0][0x5c0] ;  /* 0x00017000ff20cb82 */ /* 0x000e240000000a00 */
[----:B0-----:R-:W-:-:S04]  /*590c0*/  @!P4 IADD3 R62, P0, P5, R26, UR9, R32 ;  /* 0x000000091a3ecc10 */ /* 0x001fc8000fd1e020 */
[----:B------:R-:W-:Y:S02]  /*590d0*/  @!P4 IADD3.X R63, R31, UR8, R33, P0, P5 ;  /* 0x000000081f3fcc10 */ /* 0x000fe400087ea421 */
[----:B---3--:R-:W-:-:S04]  /*590e0*/  LOP3.LUT R23, R23, 0xff, RZ, 0xc0, !PT ;  /* 0x000000ff17177812 */ /* 0x008fc800078ec0ff */
[----:B------:R-:W-:-:S05]  /*590f0*/  F2FP.F16.E4M3.UNPACK_B R23, R23 ;  /* 0x00000017ff17723e */ /* 0x000fca00020006ff */
[----:B------:R-:W-:-:S05]  /*59100*/  HADD2.F32 R23, -RZ, R23.H0_H0 ;  /* 0x20000017ff177230 */ /* 0x000fca0000004100 */
[----:B------:R-:W-:-:S04]  /*59110*/  FMUL R23, R23, UR26 ;  /* 0x0000001a17177c20 */ /* 0x000fc80008400000 */
[----:B------:R-:W-:Y:S02]  /*59120*/  FFMA R23, R60, UR27, R23 ;  /* 0x0000001b3c177c23 */ /* 0x000fe40008000017 */
[----:B------:R-:W3:Y:S03]  /*59130*/  LDL.LU R60, [R1+0xa58] ;  /* 0x000a5800013c7983 */ /* 0x000ee60000300800 */
[----:B------:R-:W-:Y:S01]  /*59140*/  F2FP.SATFINITE.E4M3.F32.PACK_AB_MERGE_C R23, RZ, R23, RZ ;  /* 0x00000017ff17723e */ /* 0x000fe200048070ff */
[----:B------:R-:W-:Y:S01]  /*59150*/  IMAD.U32 R48, RZ, RZ, UR10 ;  /* 0x0000000aff307e24 */ /* 0x000fe2000f8e00ff */
[C---:B------:R-:W-:Y:S01]  /*59160*/  ISETP.LT.OR P4, PT, R30.reuse, 0x52, !P3 ;  /* 0x000000521e00780c */ /* 0x040fe20005f81670 */
[----:B------:R-:W4:Y:S04]  /*59170*/  LDL.LU R65, [R1+0xa5c] ;  /* 0x000a5c0001417983 */ /* 0x000f280000300800 */
[----:B------:R0:W-:Y:S01]  /*59180*/  @!P1 STG.E.U8 desc[UR34][R46.64+0x29], R23 ;  /* 0x000029172e009986 */ /* 0x0001e2000c101122 */
[----:B------:R-:W-:-:S03]  /*59190*/  ISETP.LT.OR P1, PT, R30, 0x29, !P2 ;  /* 0x000000291e00780c */ /* 0x000fc60005721670 */
[----:B------:R-:W4:Y:S10]  /*591a0*/  LDL.LU R64, [R1+0xa60] ;  /* 0x000a600001407983 */ /* 0x000f340000300800 */
[----:B------:R-:W1:Y:S01]  /*591b0*/  @!P1 LDC.64 R32, c[0x0][0x5c0] ;  /* 0x00017000ff209b82 */ /* 0x000e620000000a00 */
[----:B0-----:R-:W-:-:S05]  /*591c0*/  IMAD.U32 R23, RZ, RZ, UR11 ;  /* 0x0000000bff177e24 */ /* 0x001fca000f8e00ff */
[----:B------:R-:W-:-:S04]  /*591d0*/  @!P1 IADD3 R23, P0, P5, R23, UR9, R26 ;  /* 0x0000000917179c10 */ /* 0x000fc8000fd1e01a */
[----:B------:R-:W-:Y:S02]  /*591e0*/  @!P1 IADD3.X R35, R35, UR8, R31, P0, P5 ;  /* 0x0000000823239c10 */ /* 0x000fe400087ea41f */
[----:B-1----:R-:W-:Y:S02]  /*591f0*/  @!P1 IADD3 R32, P0, R23, R32, RZ ;  /* 0x0000002017209210 */ /* 0x002fe40007f1e0ff */
[----:B------:R-:W-:-:S06]  /*59200*/  PRMT R23, RZ, 0x7610, R23 ;  /* 0x00007610ff177816 */ /* 0x000fcc0000000017 */
[----:B------:R-:W2:Y:S01]  /*59210*/  @!P1 LDG.E.U8 R23, desc[UR34][R16.64+0x28] ;  /* 0x0000282210179981 */ /* 0x000ea2000c1e1100 */
[----:B------:R-:W-:Y:S01]  /*59220*/  @!P1 IMAD.X R33, R35, 0x1, R33, P0 ;  /* 0x0000000123219824 */ /* 0x000fe200000e0621 */
[----:B------:R-:W-:-:S13]  /*59230*/  ISETP.LT.OR P0, PT, R30, 0x2a, !P2 ;  /* 0x0000002a1e00780c */ /* 0x000fda0005701670 */
[----:B------:R-:W0:Y:S01]  /*59240*/  @!P0 LDC.64 R38, c[0x0][0x5c0] ;  /* 0x00017000ff268b82 */ /* 0x000e220000000a00 */
[----:B--2---:R-:W-:-:S04]  /*59250*/  LOP3.LUT R23, R23, 0xff, RZ, 0xc0, !PT ;  /* 0x000000ff17177812 */ /* 0x004fc800078ec0ff */
[----:B------:R-:W-:-:S05]  /*59260*/  F2FP.F16.E4M3.UNPACK_B R23, R23 ;  /* 0x00000017ff17723e */ /* 0x000fca00020006ff */
[----:B------:R-:W-:-:S05]  /*59270*/  HADD2.F32 R23, -RZ, R23.H0_H0 ;  /* 0x20000017ff177230 */ /* 0x000fca0000004100 */
[----:B------:R-:W-:-:S04]  /*59280*/  FMUL R23, R23, UR26 ;  /* 0x0000001a17177c20 */ /* 0x000fc80008400000 */
[----:B------:R-:W-:-:S05]  /*59290*/  FFMA R23, R61, UR27, R23 ;  /* 0x0000001b3d177c23 */ /* 0x000fca0008000017 */
[----:B------:R-:W-:-:S05]  /*592a0*/  F2FP.SATFINITE.E4M3.F32.PACK_AB_MERGE_C R23, RZ, R23, RZ ;  /* 0x00000017ff17723e */ /* 0x000fca00048070ff */
[----:B------:R1:W-:Y:S02]  /*592b0*/  @!P1 STG.E.U8 desc[UR34][R32.64+0x28], R23 ;  /* 0x0000281720009986 */ /* 0x0003e4000c101122 */
[----:B-1----:R-:W-:Y:S01]  /*592c0*/  PRMT R23, RZ, 0x7610, R23 ;  /* 0x00007610ff177816 */ /* 0x002fe20000000017 */
[----:B------:R-:W1:Y:S05]  /*592d0*/  @!P4 LDC.64 R32, c[0x0][0x5c0] ;  /* 0x00017000ff20cb82 */ /* 0x000e6a0000000a00 */
[----:B------:R-:W2:Y:S01]  /*592e0*/  @!P0 LDG.E.U8 R23, desc[UR34][R16.64+0x29] ;  /* 0x0000292210178981 */ /* 0x000ea2000c1e1100 */
[----:B------:R-:W-:-:S05]  /*592f0*/  IMAD.U32 R35, RZ, RZ, UR11 ;  /* 0x0000000bff237e24 */ /* 0x000fca000f8e00ff */
[----:B------:R-:W-:-:S04]  /*59300*/  @!P0 IADD3 R35, P5, P6, R35, UR9, R26 ;  /* 0x0000000923238c10 */ /* 0x000fc8000febe01a */
[----:B------:R-:W-:Y:S02]  /*59310*/  @!P0 IADD3.X R48, R48, UR8, R31, P5, P6 ;  /* 0x0000000830308c10 */ /* 0x000fe4000afec41f */
[----:B0-----:R-:W-:Y:S02]  /*59320*/  @!P0 IADD3 R38, P1, R35, R38, RZ ;  /* 0x0000002623268210 */ /* 0x001fe40007f3e0ff */
[----:B-1----:R-:W-:-:S03]  /*59330*/  @!P4 IADD3 R46, P5, P6, R26, UR9, R32 ;  /* 0x000000091a2ecc10 */ /* 0x002fc6000febe020 */
[----:B------:R-:W-:Y:S01]  /*59340*/  @!P0 IMAD.X R39, R48, 0x1, R39, P1 ;  /* 0x0000000130278824 */ /* 0x000fe200008e0627 */
        /* <DEDUP_REMOVED lines=11> */
[----:B------:R-:W-:-:S13]  /*59400*/  ISETP.LT.OR P6, PT, R30, 0x59, !P3 ;  /* 0x000000591e00780c */ /* 0x000fda0005fc1670 */
[----:B------:R-:W0:Y:S01]  /*59410*/  @!P6 LDC.64 R32, c[0x0][0x5c0] ;  /* 0x00017000ff20eb82 */ /* 0x000e220000000a00 */
[----:B------:R-:W-:Y:S02]  /*59420*/  ISETP.LT.OR P5, PT, R30, 0x5a, !P3 ;  /* 0x0000005a1e00780c */ /* 0x000fe40005fa1670 */
[----:B--2---:R-:W-:-:S04]  /*59430*/  LOP3.LUT R23, R23, 0xff, RZ, 0xc0, !PT ;  /* 0x000000ff17177812 */ /* 0x004fc800078ec0ff */
[----:B------:R-:W-:-:S05]  /*59440*/  F2FP.F16.E4M3.UNPACK_B R23, R23 ;  /* 0x00000017ff17723e */ /* 0x000fca00020006ff */
[----:B------:R-:W-:-:S05]  /*59450*/  HADD2.F32 R23, -RZ, R23.H0_H0 ;  /* 0x20000017ff177230 */ /* 0x000fca0000004100 */
[----:B------:R-:W-:-:S04]  /*59460*/  FMUL R23, R23, UR26 ;  /* 0x0000001a17177c20 */ /* 0x000fc80008400000 */
[----:B----4-:R-:W-:Y:S01]  /*59470*/  FFMA R23, R65, UR27, R23 ;  /* 0x0000001b41177c23 */ /* 0x010fe20008000017 */
[----:B0-----:R-:W-:Y:S02]  /*59480*/  @!P6 IADD3 R60, P0, P1, R26, UR9, R32 ;  /* 0x000000091a3cec10 */ /* 0x001fe4000f91e020 */
[----:B------:R-:W-:Y:S01]  /*59490*/  LOP3.LUT R0, R0, 0xffffffdf, RZ, 0xc0, !PT ;  /* 0xffffffdf00007812 */ /* 0x000fe200078ec0ff */
[----:B------:R-:W-:Y:S01]  /*594a0*/  IMAD.U32 R35, RZ, RZ, UR10 ;  /* 0x0000000aff237e24 */ /* 0x000fe2000f8e00ff */
[----:B------:R-:W-:Y:S01]  /*594b0*/  F2FP.SATFINITE.E4M3.F32.PACK_AB_MERGE_C R23, RZ, R23, RZ ;  /* 0x00000017ff17723e */ /* 0x000fe200048070ff */
[----:B------:R-:W2:Y:S04]  /*594c0*/  LDL.LU R65, [R1+0xa64] ;  /* 0x000a640001417983 */ /* 0x000ea80000300800 */
[----:B------:R0:W-:Y:S01]  /*594d0*/  @!P4 STG.E.U8 desc[UR34][R54.64+0x30], R23 ;  /* 0x000030173600c986 */ /* 0x0001e2000c101122 */
[----:B------:R-:W-:-:S02]  /*594e0*/  ISETP.LT.OR P4, PT, R30, 0x32, !P3 ;  /* 0x000000321e00780c */ /* 0x000fc40005f81670 */
[----:B0-----:R-:W-:-:S11]  /*594f0*/  PRMT R23, RZ, 0x7610, R23 ;  /* 0x00007610ff177816 */ /* 0x001fd60000000017 */
[----:B------:R-:W3:Y:S01]  /*59500*/  @!P4 LDG.E.U8 R23, desc[UR34][R14.64+0x31] ;  /* 0x000031220e17c981 */ /* 0x000ee2000c1e1100 */
[----:B------:R-:W-:Y:S02]  /*59510*/  @!P6 IADD3.X R61, R31, UR8, R33, P0, P1 ;  /* 0x000000081f3dec10 */ /* 0x000fe400087e2421 */
[----:B------:R-:W0:Y:S02]  /*59520*/  @!P5 LDC.64 R32, c[0x0][0x5c0] ;  /* 0x00017000ff20db82 */ /* 0x000e240000000a00 */
[----:B0-----:R-:W-:-:S04]  /*59530*/  @!P5 IADD3 R48, P0, P1, R26, UR9, R32 ;  /* 0x000000091a30dc10 */ /* 0x001fc8000f91e020 */
[----:B------:R-:W-:Y:S02]  /*59540*/  @!P5 IADD3.X R49, R31, UR8, R33, P0, P1 ;  /* 0x000000081f31dc10 */ /* 0x000fe400087e2421 */
[----:B------:R-:W-:-:S13]  /*59550*/  ISETP.LT.OR P5, PT, R30, 0x61, !P3 ;  /* 0x000000611e00780c */ /* 0x000fda0005fa1670 */
[----:B------:R-:W0:Y:S02]  /*59560*/  @!P5 LDC.64 R32, c[0x0][0x5c0] ;  /* 0x00017000ff20db82 */ /* 0x000e240000000a00 */
[----:B0-----:R-:W-:-:S04]  /*59570*/  @!P5 IADD3 R66, P0, P1, R26, UR9, R32 ;  /* 0x000000091a42dc10 */ /* 0x001fc8000f91e020 */
[----:B------:R-:W-:Y:S02]  /*59580*/  @!P5 IADD3.X R67, R31, UR8, R33, P0, P1 ;  /* 0x000000081f43dc10 */ /* 0x000fe400087e2421 */
[----:B------:R-:W-:-:S13]  /*59590*/  ISETP.LT.OR P1, PT, R30, 0x31, !P2 ;  /* 0x000000311e00780c */ /* 0x000fda0005721670 */
[----:B------:R-:W0:Y:S01]  /*595a0*/  @!P1 LDC.64 R32, c[0x0][0x5c0] ;  /* 0x00017000ff209b82 */ /* 0x000e220000000a00 */
[----:B------:R-:W-:Y:S02]  /*595b0*/  @P5 LOP3.LUT R0, R0, 0x20, RZ, 0xfc, !PT ;  /* 0x0000002000005812 */ /* 0x000fe400078efcff */
        /* <DEDUP_REMOVED lines=8> */
[----:B------:R-:W-:Y:S01]  /*59640*/  LOP3.LUT R0, R0, 0xffffffef, RZ, 0xc0, !PT ;  /* 0xffffffef00007812 */ /* 0x000fe200078ec0ff */
[----:B------:R-:W4:Y:S04]  /*59650*/  LDL.LU R69, [R1+0xa6c] ;  /* 0x000a6c0001457983 */ /* 0x000f280000300800 */
[----:B------:R1:W-:Y:S04]  /*59660*/  @!P4 STG.E.U8 desc[UR34][R42.64+0x31], R23 ;  /* 0x000031172a00c986 */ /* 0x0003e8000c101122 */
[----:B------:R-:W4:Y:S01]  /*59670*/  LDL.LU R68, [R1+0xa70] ;  /* 0x000a700001447983 */ /* 0x000f220000300800 */
[----:B-1----:R-:W-:-:S05]  /*59680*/  IMAD.U32 R23, RZ, RZ, UR11 ;  /* 0x0000000bff177e24 */ /* 0x002fca000f8e00ff */
[----:B------:R-:W-:-:S04]  /*59690*/  @!P1 IADD3 R23, P0, P5, R23, UR9, R26 ;  /* 0x0000000917179c10 */ /* 0x000fc8000fd1e01a */
[----:B------:R-:W-:Y:S02]  /*596a0*/  @!P1 IADD3.X R35, R35, UR8, R31, P0, P5 ;  /* 0x0000000823239c10 */ /* 0x000fe400087ea41f */
[----:B0-----:R-:W-:Y:S02]  /*596b0*/  @!P1 IADD3 R32, P0, R23, R32, RZ ;  /* 0x0000002017209210 */ /* 0x001fe40007f1e0ff */
[----:B------:R-:W-:-:S06]  /*596c0*/  PRMT R23, RZ, 0x7610, R23 ;  /* 0x00007610ff177816 */ /* 0x000fcc0000000017 */
[----:B------:R-:W2:Y:S01]  /*596d0*/  @!P1 LDG.E.U8 R23, desc[UR34][R16.64+0x30] ;  /* 0x0000302210179981 */ /* 0x000ea2000c1e1100 */
[----:B------:R-:W-:Y:S01]  /*596e0*/  @!P1 IMAD.X R33, R35, 0x1, R33, P0 ;  /* 0x0000000123219824 */ /* 0x000fe200000e0621 */
[C---:B------:R-:W-:Y:S02]  /*596f0*/  ISETP.LT.OR P0, PT, R30.reuse, 0x32, !P2 ;  /* 0x000000321e00780c */ /* 0x040fe40005701670 */
[----:B------:R-:W-:-:S11]  /*59700*/  ISETP.LT.OR P4, PT, R30, 0x62, !P3 ;  /* 0x000000621e00780c */ /* 0x000fd60005f81670 */
        /* <DEDUP_REMOVED lines=15> */
[----:B------:R-:W-:Y:S02]  /*59800*/  @P4 LOP3.LUT R0, R0, 0x10, RZ, 0xfc, !PT ;  /* 0x0000001000004812 */ /* 0x000fe400078efcff */
[----:B-1----:R-:W-:Y:S01]  /*59810*/  @!P4 IADD3 R42, P5, P6, R26, UR9, R32 ;  /* 0x000000091a2acc10 */ /* 0x002fe2000febe020 */
[----:B------:R-:W-:-:S03]  /*59820*/  @!P0 IMAD.X R39, R54, 0x1, R39, P1 ;  /* 0x0000000136278824 */ /* 0x000fc600008e0627 */
        /* <DEDUP_REMOVED lines=19> */
[----:B0-----:R-:W-:Y:S01]  /*59960*/  @!P6 IADD3 R64, P0, P1, R26, UR9, R32 ;  /* 0x000000091a40ec10 */ /* 0x001fe2000f91e020 */
[----:B------:R-:W-:Y:S01]  /*59970*/  IMAD.U32 R35, RZ, RZ, UR10 ;  /* 0x0000000aff237e24 */ /* 0x000fe2000f8e00ff */
[----:B------:R-:W-:Y:S01]  /*59980*/  LOP3.LUT R0, R0, 0xffff7fff, RZ, 0xc0, !PT ;  /* 0xffff7fff00007812 */ /* 0x000fe200078ec0ff */
[----:B------:R-:W2:Y:S01]  /*59990*/  LDL.LU R69, [R1+0xa74] ;  /* 0x000a740001457983 */ /* 0x000ea20000300800 */
[----:B------:R-:W-:-:S05]  /*599a0*/  F2FP.SATFINITE.E4M3.F32.PACK_AB_MERGE_C R23, RZ, R23, RZ ;  /* 0x00000017ff17723e */ /* 0x000fca00048070ff */
[----:B------:R0:W-:Y:S01]  /*599b0*/  @!P4 STG.E.U8 desc[UR34][R52.64+0x38], R23 ;  /* 0x000038173400c986 */ /* 0x0001e2000c101122 */
[----:B------:R-:W-:Y:S02]  /*599c0*/  ISETP.LT.OR P4, PT, R30, 0x3a, !P3 ;  /* 0x0000003a1e00780c */ /* 0x000fe40005f81670 */
[----:B0-----:R-:W-:-:S11]  /*599d0*/  PRMT R23, RZ, 0x7610, R23 ;  /* 0x00007610ff177816 */ /* 0x001fd60000000017 */
[----:B------:R-:W3:Y:S01]  /*599e0*/  @!P4 LDG.E.U8 R23, desc[UR34][R14.64+0x39] ;  /* 0x000039220e17c981 */ /* 0x000ee2000c1e1100 */
[----:B------:R-:W-:Y:S02]  /*599f0*/  @!P6 IADD3.X R65, R31, UR8, R33, P0, P1 ;  /* 0x000000081f41ec10 */ /* 0x000fe400087e2421 */
[----:B------:R-:W0:Y:S01]  /*59a00*/  @!P5 LDC.64 R32, c[0x0][0x5c0] ;  /* 0x00017000ff20db82 */ /* 0x000e220000000a00 */
[----:B------:R-:W-:-:S04]  /*59a10*/  @P6 LOP3.LUT R0, R0, 0x8000, RZ, 0xfc, !PT ;  /* 0x0000800000006812 */ /* 0x000fc800078efcff */
[----:B------:R-:W-:-:S04]  /*59a20*/  LOP3.LUT R0, R0, 0xffffbfff, RZ, 0xc0, !PT ;  /* 0xffffbfff00007812 */ /* 0x000fc800078ec0ff */
[----:B------:R-:W-:Y:S02]  /*59a30*/  @P5 LOP3.LUT R0, R0, 0x4000, RZ, 0xfc, !PT ;  /* 0x0000400000005812 */ /* 0x000fe400078efcff */
        /* <DEDUP_REMOVED lines=8> */
[----:B------:R-:W-:-:S04]  /*59ac0*/  LOP3.LUT R0, R0, 0xffffff7f, RZ, 0xc0, !PT ;  /* 0xffffff7f00007812 */ /* 0x000fc800078ec0ff */
        /* <DEDUP_REMOVED lines=9> */
[----:B------:R-:W4:Y:S04]  /*59b60*/  LDL.LU R73, [R1+0xa7c] ;  /* 0x000a7c0001497983 */ /* 0x000f280000300800 */
[----:B------:R1:W-:Y:S01]  /*59b70*/  @!P4 STG.E.U8 desc[UR34][R44.64+0x39], R23 ;  /* 0x000039172c00c986 */ /* 0x0003e2000c101122 */
[----:B------:R-:W-:-:S03]  /*59b80*/  LOP3.LUT R0, R0, 0xffffffbf, RZ, 0xc0, !PT ;  /* 0xffffffbf00007812 */ /* 0x000fc600078ec0ff */
        /* <DEDUP_REMOVED lines=38> */
[----:B------:R-:W-:Y:S02]  /*59df0*/  @P4 LOP3.LUT R0, R0, 0x40, RZ, 0xfc, !PT ;  /* 0x0000004000004812 */ /* 0x000fe400078efcff */
[----:B------:R-:W-:Y:S02]  /*59e00*/  LOP3.LUT P4, RZ, R22, 0x80000000, RZ, 0xc0, !PT ;  /* 0x8000000016ff7812 */ /* 0x000fe4000788c0ff */
[----:B------:R-:W-:-:S13]  /*59e10*/  ISETP.LT.OR P5, PT, R30, 0x79, !P3 ;  /* 0x000000791e00780c */ /* 0x000fda0005fa1670 */
[----:B------:R-:W0:Y:S01]  /*59e20*/  @!P5 LDC.64 R32, c[0x0][0x5c0] ;  /* 0x00017000ff20db82 */ /* 0x000e220000000a00 */
[----:B------:R-:W-:-:S04]  /*59e30*/  LOP3.LUT R0, R0, 0xfffdffff, RZ, 0xc0, !PT ;  /* 0xfffdffff00007812 */ /* 0x000fc800078ec0ff */
[----:B------:R-:W-:Y:S02]  /*59e40*/  @P5 LOP3.LUT R0, R0, 0x20000, RZ, 0xfc, !PT ;  /* 0x0002000000005812 */ /* 0x000fe400078efcff */
[----:B0-----:R-:W-:-:S04]  /*59e50*/  @!P5 IADD3 R68, P0, P1, R26, UR9, R32 ;  /* 0x000000091a44dc10 */ /* 0x001fc8000f91e020 */
[----:B------:R-:W-:Y:S02]  /*59e60*/  @!P5 IADD3.X R69, R31, UR8, R33, P0, P1 ;  /* 0x000000081f45dc10 */ /* 0x000fe400087e2421 */
[----:B--2---:R-:W-:-:S04]  /*59e70*/  LOP3.LUT R23, R23, 0xff, RZ, 0xc0, !PT ;  /* 0x000000ff17177812 */ /* 0x004fc800078ec0ff */
[----:B------:R-:W-:-:S05]  /*59e80*/  F2FP.F16.E4M3.UNPACK_B R23, R23 ;  /* 0x00000017ff17723e */ /* 0x000fca00020006ff */
[----:B------:R-:W-:-:S05]  /*59e90*/  HADD2.F32 R23, -RZ, R23.H0_H0 ;  /* 0x20000017ff177230 */ /* 0x000fca0000004100 */
[----:B------:R-:W-:-:S04]  /*59ea0*/  FMUL R23, R23, UR26 ;  /* 0x0000001a17177c20 */ /* 0x000fc80008400000 */
[----:B----4-:R-:W-:Y:S01]  /*59eb0*/  FFMA R23, R73, UR27, R23 ;  /* 0x0000001b49177c23 */ /* 0x010fe20008000017 */
[----:B------:R-:W-:Y:S01]  /*59ec0*/  ISETP.LT.OR P5, PT, R30, 0x7a, !P3 ;  /* 0x0000007a1e00780c */ /* 0x000fe20005fa1670 */
[----:B------:R-:W-:Y:S01]  /*59ed0*/  IMAD.U32 R35, RZ, RZ, UR10 ;  /* 0x0000000aff237e24 */ /* 0x000fe2000f8e00ff */
[----:B------:R-:W-:Y:S01]  /*59ee0*/  LOP3.LUT R0, R0, 0xfffeffff, RZ, 0xc0, !PT ;  /* 0xfffeffff00007812 */ /* 0x000fe200078ec0ff */
[----:B------:R-:W2:Y:S01]  /*59ef0*/  LDL.LU R73, [R1+0xa84] ;  /* 0x000a840001497983 */ /* 0x000ea20000300800 */
[----:B------:R-:W-:-:S05]  /*59f00*/  F2FP.SATFINITE.E4M3.F32.PACK_AB_MERGE_C R23, RZ, R23, RZ ;  /* 0x00000017ff17723e */ /* 0x000fca00048070ff */
[----:B------:R0:W-:Y:S04]  /*59f10*/  @!P6 STG.E.U8 desc[UR34][R58.64+0x40], R23 ;  /* 0x000040173a00e986 */ /* 0x0001e8000c101122 */
[----:B------:R-:W1:Y:S01]  /*59f20*/  @!P5 LDC.64 R32, c[0x0][0x5c0] ;  /* 0x00017000ff20db82 */ /* 0x000e620000000a00 */
[----:B0-----:R-:W-:-:S06]  /*59f30*/  PRMT R23, RZ, 0x7610, R23 ;  /* 0x00007610ff177816 */ /* 0x001fcc0000000017 */
[----:B------:R-:W3:Y:S01]  /*59f40*/  @!P4 LDG.E.U8 R23, desc[UR34][R14.64+0x41] ;  /* 0x000041220e17c981 */ /* 0x000ee2000c1e1100 */
[----:B------:R-:W-:Y:S02]  /*59f50*/  @P5 LOP3.LUT R0, R0, 0x10000, RZ, 0xfc, !PT ;  /* 0x0001000000005812 */ /* 0x000fe400078efcff */
[----:B-1----:R-:W-:-:S04]  /*59f60*/  @!P5 IADD3 R52, P0, P1, R26, UR9, R32 ;  /* 0x000000091a34dc10 */ /* 0x002fc8000f91e020 */
[----:B------:R-:W-:Y:S02]  /*59f70*/  @!P5 IADD3.X R53, R31, UR8, R33, P0, P1 ;  /* 0x000000081f35dc10 */ /* 0x000fe400087e2421 */
[----:B------:R-:W-:-:S13]  /*59f80*/  ISETP.LT.OR P5, PT, R30, 0x81, !P3 ;  /* 0x000000811e00780c */ /* 0x000fda0005fa1670 */
[----:B------:R-:W0:Y:S02]  /*59f90*/  @!P5 LDC.64 R32, c[0x0][0x5c0] ;  /* 0x00017000ff20db82 */ /* 0x000e240000000a00 */
[----:B0-----:R-:W-:-:S04]  /*59fa0*/  @!P5 IADD3 R74, P0, P1, R26, UR9, R32 ;  /* 0x000000091a4adc10 */ /* 0x001fc8000f91e020 */
[----:B------:R-:W-:Y:S02]  /*59fb0*/  @!P5 IADD3.X R75, R31, UR8, R33, P0, P1 ;  /* 0x000000081f4bdc10 */ /* 0x000fe400087e2421 */
[----:B------:R-:W-:-:S13]  /*59fc0*/  ISETP.LT.OR P1, PT, R30, 0x41, !P2 ;  /* 0x000000411e00780c */ /* 0x000fda0005721670 */
[----:B------:R-:W0:Y:S01]  /*59fd0*/  @!P1 LDC.64 R32, c[0x0][0x5c0] ;  /* 0x00017000ff209b82 */ /* 0x000e220000000a00 */
        /* <DEDUP_REMOVED lines=8> */
[----:B------:R-:W-:Y:S01]  /*5a060*/  ISETP.LT.OR P6, PT, R30, 0x82, !P3 ;  /* 0x000000821e00780c */ /* 0x000fe20005fc1670 */
        /* <DEDUP_REMOVED lines=23> */
[----:B------:R-:W-:Y:S01]  /*5a1e0*/  IMAD.U32 R35, RZ, RZ, UR11 ;  /* 0x0000000bff237e24 */ /* 0x000fe2000f8e00ff */
[----:B------:R-:W-:-:S04]  /*5a1f0*/  @P5 LOP3.LUT R0, R0, 0x40000, RZ, 0xfc, !PT ;  /* 0x0004000000005812 */ /* 0x000fc800078efcff */
[----:B------:R-:W-:Y:S02]  /*5a200*/  @!P0 IADD3 R35, P4, P5, R35, UR9, R26 ;  /* 0x0000000923238c10 */ /* 0x000fe4000fd9e01a */
[----:B------:R-:W-:Y:S02]  /*5a210*/  LOP3.LUT R0, R0, 0xfffffff7, RZ, 0xc0, !PT ;  /* 0xfffffff700007812 */ /* 0x000fe400078ec0ff */
        /* <DEDUP_REMOVED lines=245> */
[----:B------:R-:W-:Y:S02]  /*5b170*/  @!P0 IADD3 R35, P4, P5, R35, UR9, R26 ;  /* 0x0000000923238c10 */ /* 0x000fe4000fd9e01a */
[----:B------:R-:W-:Y:S02]  /*5b180*/  @P6 LOP3.LUT R0, R0, 0x2, RZ, 0xfc, !PT ;  /* 0x0000000200006812 */ /* 0x000fe400078efcff */
[----:B------:R-:W-:Y:S02]  /*5b190*/  @!P0 IADD3.X R60, R60, UR8, R31, P4, P5 ;  /* 0x000000083c3c8c10 */ /* 0x000fe4000a7ea41f */
[----:B0-----:R-:W-:Y:S02]  /*5b1a0*/  @!P0 IADD3 R38, P1, R35, R38, RZ ;  /* 0x0000002623268210 */ /* 0x001fe40007f3e0ff */
[----:B-1----:R-:W-:-:S03]  /*5b1b0*/  @!P6 IADD3 R48, P4, P5, R26, UR9, R32 ;  /* 0x000000091a30ec10 */ /* 0x002fc6000fd9e020 */
[----:B------:R-:W-:Y:S01]  /*5b1c0*/  @!P0 IMAD.X R39, R60, 0x1, R39, P1 ;  /* 0x000000013c278824 */ /* 0x000fe200008e0627 */
[----:B------:R-:W-:Y:S02]  /*5b1d0*/  @!P6 IADD3.X R49, R31, UR8, R33, P4, P5 ;  /* 0x000000081f31ec10 */ /* 0x000fe4000a7ea421 */
[----:B------:R-:W-:Y:S02]  /*5b1e0*/  LOP3.LUT P5, RZ, R0, 0x20, RZ, 0xc0, !PT ;  /* 0x0000002000ff7812 */ /* 0x000fe400078ac0ff */
        /* <DEDUP_REMOVED lines=9> */
[----:B------:R-:W-:Y:S02]  /*5b280*/  LOP3.LUT P6, RZ, R0, 0x10, RZ, 0xc0, !PT ;  /* 0x0000001000ff7812 */ /* 0x000fe400078cc0ff */
[----:B------:R-:W-:-:S13]  /*5b290*/  ISETP.LT.OR P4, PT, R30, 0xb9, !P3 ;  /* 0x000000b91e00780c */ /* 0x000fda0005f81670 */
[----:B------:R-:W0:Y:S01]  /*5b2a0*/  @!P4 LDC.64 R32, c[0x0][0x5c0] ;  /* 0x00017000ff20cb82 */ /* 0x000e220000000a00 */
[----:B------:R-:W-:Y:S02]  /*5b2b0*/  ISETP.LT.OR P3, PT, R30, 0xba, !P3 ;  /* 0x000000ba1e00780c */ /* 0x000fe40005f61670 */
[----:B0-----:R-:W-:Y:S02]  /*5b2c0*/  @!P4 IADD3 R84, P0, P1, R26, UR9, R32 ;  /* 0x000000091a54cc10 */ /* 0x001fe4000f91e020 */
[----:B--2---:R-:W-:-:S04]  /*5b2d0*/  LOP3.LUT R23, R23, 0xff, RZ, 0xc0, !PT ;  /* 0x000000ff17177812 */ /* 0x004fc800078ec0ff */
[----:B------:R-:W-:-:S05]  /*5b2e0*/  F2FP.F16.E4M3.UNPACK_B R23, R23 ;  /* 0x00000017ff17723e */ /* 0x000fca00020006ff */
[----:B------:R-:W-:-:S05]  /*5b2f0*/  HADD2.F32 R23, -RZ, R23.H0_H0 ;  /* 0x20000017ff177230 */ /* 0x000fca0000004100 */
[----:B------:R-:W-:-:S04]  /*5b300*/  FMUL R23, R23, UR26 ;  /* 0x0000001a17177c20 */ /* 0x000fc80008400000 */
[----:B----4-:R-:W-:Y:S01]  /*5b310*/  FFMA R23, R88, UR27, R23 ;  /* 0x0000001b58177c23 */ /* 0x010fe20008000017 */
[----:B------:R-:W-:Y:S02]  /*5b320*/  @!P4 IADD3.X R85, R31, UR8, R33, P0, P1 ;  /* 0x000000081f55cc10 */ /* 0x000fe400087e2421 */
[----:B------:R-:W-:Y:S01]  /*5b330*/  LOP3.LUT R22, R22, 0xbfffffff, RZ, 0xc0, !PT ;  /* 0xbfffffff16167812 */ /* 0x000fe200078ec0ff */
[----:B------:R-:W0:Y:S01]  /*5b340*/  @!P3 LDC.64 R32, c[0x0][0x5c0] ;  /* 0x00017000ff20bb82 */ /* 0x000e220000000a00 */
[----:B------:R-:W-:Y:S01]  /*5b350*/  F2FP.SATFINITE.E4M3.F32.PACK_AB_MERGE_C R23, RZ, R23, RZ ;  /* 0x00000017ff17723e */ /* 0x000fe200048070ff */
[----:B------:R-:W-:Y:S01]  /*5b360*/  IMAD.U32 R35, RZ, RZ, UR10 ;  /* 0x0000000aff237e24 */ /* 0x000fe2000f8e00ff */
[----:B------:R-:W-:Y:S01]  /*5b370*/  LOP3.LUT R0, R0, 0xfbffffff, RZ, 0xc0, !PT ;  /* 0xfbffffff00007812 */ /* 0x000fe200078ec0ff */
[----:B------:R-:W2:Y:S04]  /*5b380*/  LDL.LU R88, [R1+0xac4] ;  /* 0x000ac40001587983 */ /* 0x000ea80000300800 */
[----:B------:R1:W-:Y:S01]  /*5b390*/  @!P5 STG.E.U8 desc[UR34][R66.64+0x60], R23 ;  /* 0x000060174200d986 */ /* 0x0003e2000c101122 */
[----:B------:R-:W-:-:S02]  /*5b3a0*/  @P3 LOP3.LUT R22, R22, 0x40000000, RZ, 0xfc, !PT ;  /* 0x4000000016163812 */ /* 0x000fc400078efcff */
[----:B0-----:R-:W-:Y:S01]  /*5b3b0*/  @!P3 IADD3 R60, P0, P1, R26, UR9, R32 ;  /* 0x000000091a3cbc10 */ /* 0x001fe2000f91e020 */
[----:B------:R-:W3:Y:S01]  /*5b3c0*/  LDL.LU R90, [R1+0xac8] ;  /* 0x000ac800015a7983 */ /* 0x000ee20000300800 */
[----:B-1----:R-:W-:-:S06]  /*5b3d0*/  PRMT R23, RZ, 0x7610, R23 ;  /* 0x00007610ff177816 */ /* 0x002fcc0000000017 */
[----:B------:R-:W4:Y:S01]  /*5b3e0*/  @!P6 LDG.E.U8 R23, desc[UR34][R14.64+0x61] ;  /* 0x000061220e17e981 */ /* 0x000f22000c1e1100 */
[----:B------:R-:W-:Y:S02]  /*5b3f0*/  @!P3 IADD3.X R61, R31, UR8, R33, P0, P1 ;  /* 0x000000081f3dbc10 */ /* 0x000fe400087e2421 */
[----:B------:R-:W-:-:S04]  /*5b400*/  ISETP.GE.AND P1, PT, R11, 0x101, PT ;  /* 0x000001010b00780c */ /* 0x000fc80003f26270 */
[----:B------:R-:W-:-:S13]  /*5b410*/  ISETP.LT.OR P3, PT, R30, 0x1, !P1 ;  /* 0x000000011e00780c */ /* 0x000fda0004f61670 */
[----:B------:R-:W0:Y:S01]  /*5b420*/  @!P3 LDC.64 R32, c[0x0][0x5c0] ;  /* 0x00017000ff20bb82 */ /* 0x000e220000000a00 */
[----:B------:R-:W-:Y:S02]  /*5b430*/  @P4 LOP3.LUT R0, R0, 0x4000000, RZ, 0xfc, !PT ;  /* 0x0400000000004812 */ /* 0x000fe400078efcff */
[----:B0-----:R-:W-:-:S04]  /*5b440*/  @!P3 IADD3 R66, P0, P4, R26, UR13, R32 ;  /* 0x0000000d1a42bc10 */ /* 0x001fc8000fc1e020 */
[----:B------:R-:W-:Y:S02]  /*5b450*/  @!P3 IADD3.X R67, R31, UR12, R33, P0, P4 ;  /* 0x0000000c1f43bc10 */ /* 0x000fe400087e8421 */
[----:B------:R-:W-:-:S13]  /*5b460*/  ISETP.LT.OR P4, PT, R30, 0x61, !P2 ;  /* 0x000000611e00780c */ /* 0x000fda0005781670 */
[----:B------:R-:W0:Y:S01]  /*5b470*/  @!P4 LDC.64 R32, c[0x0][0x5c0] ;  /* 0x00017000ff20cb82 */ /* 0x000e220000000a00 */
[----:B----4-:R-:W-:-:S04]  /*5b480*/  LOP3.LUT R23, R23, 0xff, RZ, 0xc0, !PT ;  /* 0x000000ff17177812 */ /* 0x010fc800078ec0ff */
[----:B------:R-:W-:-:S05]  /*5b490*/  F2FP.F16.E4M3.UNPACK_B R23, R23 ;  /* 0x00000017ff17723e */ /* 0x000fca00020006ff */
[----:B------:R-:W-:-:S05]  /*5b4a0*/  HADD2.F32 R23, -RZ, R23.H0_H0 ;  /* 0x20000017ff177230 */ /* 0x000fca0000004100 */
[----:B------:R-:W-:-:S04]  /*5b4b0*/  FMUL R23, R23, UR26 ;  /* 0x0000001a17177c20 */ /* 0x000fc80008400000 */
[----:B------:R-:W-:Y:S01]  /*5b4c0*/  FFMA R23, R89, UR27, R23 ;  /* 0x0000001b59177c23 */ /* 0x000fe20008000017 */
[----:B------:R-:W-:Y:S01]  /*5b4d0*/  ISETP.LT.OR P3, PT, R30, 0x2, !P1 ;  /* 0x000000021e00780c */ /* 0x000fe20004f61670 */
[----:B------:R-:W4:Y:S03]  /*5b4e0*/  LDL.LU R89, [R1+0xacc] ;  /* 0x000acc0001597983 */ /* 0x000f260000300800 */
[----:B------:R-:W-:Y:S01]  /*5b4f0*/  F2FP.SATFINITE.E4M3.F32.PACK_AB_MERGE_C R23, RZ, R23, RZ ;  /* 0x00000017ff17723e */ /* 0x000fe200048070ff */
        /* <DEDUP_REMOVED lines=23> */
[----:B------:R-:W-:Y:S02]  /*5b670*/  IMAD.U32 R35, RZ, RZ, UR11 ;  /* 0x0000000bff237e24 */ /* 0x000fe4000f8e00ff */
[----:B------:R-:W-:-:S03]  /*5b680*/  IMAD.U32 R88, RZ, RZ, UR10 ;  /* 0x0000000aff587e24 */ /* 0x000fc6000f8e00ff */
        /* <DEDUP_REMOVED lines=20> */
[----:B------:R-:W-:-:S04]  /*5b7d0*/  LOP3.LUT R0, R0, 0xefffffff, RZ, 0xc0, !PT ;  /* 0xefffffff00007812 */ /* 0x000fc800078ec0ff */
[----:B------:R-:W-:Y:S02]  /*5b7e0*/  @P5 LOP3.LUT R0, R0, 0x10000000, RZ, 0xfc, !PT ;  /* 0x1000000000005812 */ /* 0x000fe400078efcff */
[----:B0-----:R-:W-:-:S04]  /*5b7f0*/  @!P5 IADD3 R90, P0, P4, R26, UR13, R32 ;  /* 0x0000000d1a5adc10 */ /* 0x001fc8000fc1e020 */
[----:B------:R-:W-:Y:S02]  /*5b800*/  @!P5 IADD3.X R91, R31, UR12, R33, P0, P4 ;  /* 0x0000000c1f5bdc10 */ /* 0x000fe400087e8421 */
[----:B------:R-:W-:-:S13]  /*5b810*/  ISETP.LT.OR P5, PT, R30, 0xa, !P1 ;  /* 0x0000000a1e00780c */ /* 0x000fda0004fa1670 */
[----:B------:R-:W0:Y:S01]  /*5b820*/  @!P5 LDC.64 R32, c[0x0][0x5c0] ;  /* 0x00017000ff20db82 */ /* 0x000e220000000a00 */
[----:B--2---:R-:W-:-:S04]  /*5b830*/  LOP3.LUT R23, R23, 0xff, RZ, 0xc0, !PT ;  /* 0x000000ff17177812 */ /* 0x004fc800078ec0ff */
[----:B------:R-:W-:-:S05]  /*5b840*/  F2FP.F16.E4M3.UNPACK_B R23, R23 ;  /* 0x00000017ff17723e */ /* 0x000fca00020006ff */
[----:B------:R-:W-:-:S05]  /*5b850*/  HADD2.F32 R23, -RZ, R23.H0_H0 ;  /* 0x20000017ff177230 */ /* 0x000fca0000004100 */
[----:B------:R-:W-:-:S04]  /*5b860*/  FMUL R23, R23, UR26 ;  /* 0x0000001a17177c20 */ /* 0x000fc80008400000 */
[----:B----4-:R-:W-:-:S05]  /*5b870*/  FFMA R23, R89, UR27, R23 ;  /* 0x0000001b59177c23 */ /* 0x010fca0008000017 */
[----:B------:R-:W-:-:S05]  /*5b880*/  F2FP.SATFINITE.E4M3.F32.PACK_AB_MERGE_C R23, RZ, R23, RZ ;  /* 0x00000017ff17723e */ /* 0x000fca00048070ff */
[----:B------:R1:W-:Y:S02]  /*5b890*/  @!P6 STG.E.U8 desc[UR34][R64.64+0x68], R23 ;  /* 0x000068174000e986 */ /* 0x0003e4000c101122 */
[----:B-1----:R-:W-:-:S06]  /*5b8a0*/  PRMT R23, RZ, 0x7610, R23 ;  /* 0x00007610ff177816 */ /* 0x002fcc0000000017 */
[----:B------:R-:W2:Y:S01]  /*5b8b0*/  @!P3 LDG.E.U8 R23, desc[UR34][R14.64+0x69] ;  /* 0x000069220e17b981 */ /* 0x000ea2000c1e1100 */
[----:B------:R-:W-:Y:S02]  /*5b8c0*/  LOP3.LUT R0, R0, 0xf7ffffff, RZ, 0xc0, !PT ;  /* 0xf7ffffff00007812 */ /* 0x000fe400078ec0ff */
[----:B0-----:R-:W-:Y:S02]  /*5b8d0*/  @!P5 IADD3 R88, P0, P4, R26, UR13, R32 ;  /* 0x0000000d1a58dc10 */ /* 0x001fe4000fc1e020 */
[----:B------:R-:W-:Y:S02]  /*5b8e0*/  @P5 LOP3.LUT R0, R0, 0x8000000, RZ, 0xfc, !PT ;  /* 0x0800000000005812 */ /* 0x000fe400078efcff */
[----:B------:R-:W-:Y:S02]  /*5b8f0*/  @!P5 IADD3.X R89, R31, UR12, R33, P0, P4 ;  /* 0x0000000c1f59dc10 */ /* 0x000fe400087e8421 */
[----:B------:R-:W-:-:S13]  /*5b900*/  ISETP.LT.OR P5, PT, R30, 0x11, !P1 ;  /* 0x000000111e00780c */ /* 0x000fda0004fa1670 */
[----:B------:R-:W0:Y:S02]  /*5b910*/  @!P5 LDC.64 R32, c[0x0][0x5c0] ;  /* 0x00017000ff20db82 */ /* 0x000e240000000a00 */
[----:B0-----:R-:W-:-:S04]  /*5b920*/  @!P5 IADD3 R92, P0, P4, R26, UR13, R32 ;  /* 0x0000000d1a5cdc10 */ /* 0x001fc8000fc1e020 */
[----:B------:R-:W-:Y:S02]  /*5b930*/  @!P5 IADD3.X R93, R31, UR12, R33, P0, P4 ;  /* 0x0000000c1f5ddc10 */ /* 0x000fe400087e8421 */
[----:B------:R-:W-:-:S13]  /*5b940*/  ISETP.LT.OR P4, PT, R30, 0x69, !P2 ;  /* 0x000000691e00780c */ /* 0x000fda0005781670 */
[----:B------:R-:W0:Y:S01]  /*5b950*/  @!P4 LDC.64 R32, c[0x0][0x5c0] ;  /* 0x00017000ff20cb82 */ /* 0x000e220000000a00 */
[----:B------:R-:W-:Y:S01]  /*5b960*/  LOP3.LUT R0, R0, 0xffff7fff, RZ, 0xc0, !PT ;  /* 0xffff7fff00007812 */ /* 0x000fe200078ec0ff */
[----:B------:R-:W-:-:S03]  /*5b970*/  IMAD.U32 R35, RZ, RZ, UR10 ;  /* 0x0000000aff237e24 */ /* 0x000fc6000f8e00ff */
[----:B------:R-:W-:Y:S02]  /*5b980*/  @P5 LOP3.LUT R0, R0, 0x8000, RZ, 0xfc, !PT ;  /* 0x0000800000005812 */ /* 0x000fe400078efcff */
[----:B--2---:R-:W-:-:S04]  /*5b990*/  LOP3.LUT R23, R23, 0xff, RZ, 0xc0, !PT ;  /* 0x000000ff17177812 */ /* 0x004fc800078ec0ff */
[----:B------:R-:W-:-:S05]  /*5b9a0*/  F2FP.F16.E4M3.UNPACK_B R23, R23 ;  /* 0x00000017ff17723e */ /* 0x000fca00020006ff */
[----:B------:R-:W-:-:S05]  /*5b9b0*/  HADD2.F32 R23, -RZ, R23.H0_H0 ;  /* 0x20000017ff177230 */ /* 0x000fca0000004100 */
[----:B------:R-:W-:-:S04]  /*5b9c0*/  FMUL R23, R23, UR26 ;  /* 0x0000001a17177c20 */ /* 0x000fc80008400000 */
[----:B------:R-:W-:Y:S02]  /*5b9d0*/  FFMA R23, R94, UR27, R23 ;  /* 0x0000001b5e177c23 */ /* 0x000fe40008000017 */
[----:B------:R-:W2:Y:S03]  /*5b9e0*/  LDL.LU R94, [R1+0xad8] ;  /* 0x000ad800015e7983 */ /* 0x000ea60000300800 */
[----:B------:R-:W-:Y:S01]  /*5b9f0*/  F2FP.SATFINITE.E4M3.F32.PACK_AB_MERGE_C R23, RZ, R23, RZ ;  /* 0x00000017ff17723e */ /* 0x000fe200048070ff */
[----:B------:R-:W3:Y:S04]  /*5ba00*/  LDL.LU R96, [R1+0xadc] ;  /* 0x000adc0001607983 */ /* 0x000ee80000300800 */
[----:B------:R1:W-:Y:S01]  /*5ba10*/  @!P3 STG.E.U8 desc[UR34][R54.64+0x69], R23 ;  /* 0x000069173600b986 */ /* 0x0003e2000c101122 */
[----:B------:R-:W-:-:S03]  /*5ba20*/  LOP3.LUT R0, R0, 0xffffbfff, RZ, 0xc0, !PT ;  /* 0xffffbfff00007812 */ /* 0x000fc600078ec0ff */
[----:B------:R-:W4:Y:S01]  /*5ba30*/  LDL.LU R99, [R1+0xae0] ;  /* 0x000ae00001637983 */ /* 0x000f220000300800 */
[----:B-1----:R-:W-:Y:S01]  /*5ba40*/  IMAD.U32 R23, RZ, RZ, UR11 ;  /* 0x0000000bff177e24 */ /* 0x002fe2000f8e00ff */
[----:B------:R-:W-:Y:S01]  /*5ba50*/  ISETP.LT.OR P3, PT, R30, 0x12, !P1 ;  /* 0x000000121e00780c */ /* 0x000fe20004f61670 */
[----:B------:R-:W-:Y:S01]  /*5ba60*/  IMAD.U32 R54, RZ, RZ, UR10 ;  /* 0x0000000aff367e24 */ /* 0x000fe2000f8e00ff */
[----:B------:R-:W4:Y:S02]  /*5ba70*/  LDL.LU R98, [R1+0xae4] ;  /* 0x000ae40001627983 */ /* 0x000f240000300800 */
        /* <DEDUP_REMOVED lines=49> */
[----:B---3--:R-:W-:-:S05]  /*5bd90*/  FFMA R23, R96, UR27, R23 ;  /* 0x0000001b60177c23 */ /* 0x008fca0008000017 */
        /* <DEDUP_REMOVED lines=25> */
[----:B-1----:R-:W-:-:S05]  /*5bf30*/  IMAD.U32 R23, RZ, RZ, UR11 ;  /* 0x0000000bff177e24 */ /* 0x002fca000f8e00ff */
[----:B------:R-:W-:-:S04]  /*5bf40*/  @!P4 IADD3 R23, P0, P5, R23, UR9, R26 ;  /* 0x000000091717cc10 */ /* 0x000fc8000fd1e01a */
[----:B------:R-:W-:Y:S02]  /*5bf50*/  @!P4 IADD3.X R35, R35, UR8, R31, P0, P5 ;  /* 0x000000082323cc10 */ /* 0x000fe400087ea41f */
[----:B0-----:R-:W-:Y:S02]  /*5bf60*/  @!P4 IADD3 R32, P0, R23, R32, RZ ;  /* 0x000000201720c210 */ /* 0x001fe40007f1e0ff */
[----:B------:R-:W-:-:S06]  /*5bf70*/  PRMT R23, RZ, 0x7610, R23 ;  /* 0x00007610ff177816 */ /* 0x000fcc0000000017 */
[----:B------:R-:W3:Y:S01]  /*5bf80*/  @!P4 LDG.E.U8 R23, desc[UR34][R16.64+0x70] ;  /* 0x000070221017c981 */ /* 0x000ee2000c1e1100 */
[----:B------:R-:W-:Y:S01]  /*5bf90*/  @!P4 IMAD.X R33, R35, 0x1, R33, P0 ;  /* 0x000000012321c824 */ /* 0x000fe200000e0621 */
[C---:B------:R-:W-:Y:S02]  /*5bfa0*/  ISETP.LT.OR P0, PT, R30.reuse, 0x72, !P2 ;  /* 0x000000721e00780c */ /* 0x040fe40005701670 */
[----:B------:R-:W-:-:S11]  /*5bfb0*/  ISETP.LT.OR P3, PT, R30, 0x22, !P1 ;  /* 0x000000221e00780c */ /* 0x000fd60004f61670 */
[----:B------:R-:W0:Y:S01]  /*5bfc0*/  @!P0 LDC.64 R38, c[0x0][0x5c0] ;  /* 0x00017000ff268b82 */ /* 0x000e220000000a00 */
[----:B---3--:R-:W-:-:S04]  /*5bfd0*/  LOP3.LUT R23, R23, 0xff, RZ, 0xc0, !PT ;  /* 0x000000ff17177812 */ /* 0x008fc800078ec0ff */
[----:B------:R-:W-:-:S05]  /*5bfe0*/  F2FP.F16.E4M3.UNPACK_B R23, R23 ;  /* 0x00000017ff17723e */ /* 0x000fca00020006ff */
[----:B------:R-:W-:-:S05]  /*5bff0*/  HADD2.F32 R23, -RZ, R23.H0_H0 ;  /* 0x20000017ff177230 */ /* 0x000fca0000004100 */
[----:B------:R-:W-:-:S04]  /*5c000*/  FMUL R23, R23, UR26 ;  /* 0x0000001a17177c20 */ /* 0x000fc80008400000 */
[----:B------:R-:W-:Y:S01]  /*5c010*/  FFMA R23, R98, UR27, R23 ;  /* 0x0000001b62177c23 */ /* 0x000fe20008000017 */
[----:B------:R-:W-:Y:S01]  /*5c020*/  IMAD.U32 R35, RZ, RZ, UR11 ;  /* 0x0000000bff237e24 */ /* 0x000fe2000f8e00ff */
[----:B------:R-:W-:Y:S01]  /*5c030*/  LOP3.LUT R0, R0, 0xffffffbf, RZ, 0xc0, !PT ;  /* 0xffffffbf00007812 */ /* 0x000fe200078ec0ff */
[----:B------:R-:W-:Y:S01]  /*5c040*/  IMAD.U32 R44, RZ, RZ, UR10 ;  /* 0x0000000aff2c7e24 */ /* 0x000fe2000f8e00ff */
[----:B------:R-:W3:Y:S01]  /*5c050*/  LDL.LU R98, [R1+0xaec] ;  /* 0x000aec0001627983 */ /* 0x000ee20000300800 */
[----:B------:R-:W-:Y:S02]  /*5c060*/  F2FP.SATFINITE.E4M3.F32.PACK_AB_MERGE_C R23, RZ, R23, RZ ;  /* 0x00000017ff17723e */ /* 0x000fe400048070ff */
[----:B------:R-:W-:Y:S01]  /*5c070*/  @!P0 IADD3 R35, P5, P6, R35, UR9, R26 ;  /* 0x0000000923238c10 */ /* 0x000fe2000febe01a */
[----:B------:R-:W4:Y:S04]  /*5c080*/  LDL.LU R102, [R1+0xaf0] ;  /* 0x000af00001667983 */ /* 0x000f280000300800 */
[----:B------:R1:W-:Y:S01]  /*5c090*/  @!P4 STG.E.U8 desc[UR34][R32.64+0x70], R23 ;  /* 0x000070172000c986 */ /* 0x0003e2000c101122 */
[----:B------:R-:W-:-:S02]  /*5c0a0*/  @!P0 IADD3.X R44, R44, UR8, R31, P5, P6 ;  /* 0x000000082c2c8c10 */ /* 0x000fc4000afec41f */
[----:B------:R-:W-:Y:S01]  /*5c0b0*/  @P3 LOP3.LUT R0, R0, 0x40, RZ, 0xfc, !PT ;  /* 0x0000004000003812 */ /* 0x000fe200078efcff */
[----:B------:R-:W4:Y:S01]  /*5c0c0*/  LDL.LU R103, [R1+0xaf4] ;  /* 0x000af40001677983 */ /* 0x000f220000300800 */
[----:B-1----:R-:W-:Y:S01]  /*5c0d0*/  PRMT R23, RZ, 0x7610, R23 ;  /* 0x00007610ff177816 */ /* 0x002fe20000000017 */
[----:B------:R-:W1:Y:S05]  /*5c0e0*/  @!P3 LDC.64 R32, c[0x0][0x5c0] ;  /* 0x00017000ff20bb82 */ /* 0x000e6a0000000a00 */
[----:B------:R-:W2:Y:S01]  /*5c0f0*/  @!P0 LDG.E.U8 R23, desc[UR34][R16.64+0x71] ;  /* 0x0000712210178981 */ /* 0x000ea2000c1e1100 */
[----:B0-----:R-:W-:-:S05]  /*5c100*/  @!P0 IADD3 R38, P4, R35, R38, RZ ;  /* 0x0000002623268210 */ /* 0x001fca0007f9e0ff */
[----:B------:R-:W-:Y:S01]  /*5c110*/  @!P0 IMAD.X R39, R44, 0x1, R39, P4 ;  /* 0x000000012c278824 */ /* 0x000fe200020e0627 */
[----:B-1----:R-:W-:-:S04]  /*5c120*/  @!P3 IADD3 R70, P5, P6, R26, UR13, R32 ;  /* 0x0000000d1a46bc10 */ /* 0x002fc8000febe020 */
        /* <DEDUP_REMOVED lines=48> */
[----:B------:R-:W-:Y:S01]  /*5c430*/  F2FP.SATFINITE.E4M3.F32.PACK_AB_MERGE_C R23, RZ, R23, RZ ;  /* 0x00000017ff17723e */ /* 0x000fe200048070ff */
[----:B------:R-:W-:Y:S01]  /*5c440*/  IMAD.U32 R44, RZ, RZ, UR10 ;  /* 0x0000000aff2c7e24 */ /* 0x000fe2000f8e00ff */
[----:B------:R-:W-:Y:S01]  /*5c450*/  LOP3.LUT R0, R0, 0xfffeffff, RZ, 0xc0, !PT ;  /* 0xfffeffff00007812 */ /* 0x000fe200078ec0ff */
[----:B------:R-:W3:Y:S04]  /*5c460*/  LDL.LU R104, [R1+0xafc] ;  /* 0x000afc0001687983 */ /* 0x000ee80000300800 */
[----:B------:R1:W-:Y:S04]  /*5c470*/  @!P3 STG.E.U8 desc[UR34][R52.64+0x79], R23 ;  /* 0x000079173400b986 */ /* 0x0003e8000c101122 */
[----:B------:R-:W4:Y:S01]  /*5c480*/  LDL.LU R107, [R1+0xb00] ;  /* 0x000b0000016b7983 */ /* 0x000f220000300800 */
[----:B-1----:R-:W-:Y:S01]  /*5c490*/  IMAD.U32 R23, RZ, RZ, UR11 ;  /* 0x0000000bff177e24 */ /* 0x002fe2000f8e00ff */
[----:B------:R-:W-:-:S02]  /*5c4a0*/  ISETP.LT.OR P3, PT, R30, 0x32, !P1 ;  /* 0x000000321e00780c */ /* 0x000fc40004f61670 */
        /* <DEDUP_REMOVED lines=173> */
[----:B------:R-:W-:Y:S02]  /*5cf80*/  IMAD.U32 R35, RZ, RZ, UR11 ;  /* 0x0000000bff237e24 */ /* 0x000fe4000f8e00ff */
[----:B------:R-:W-:Y:S01]  /*5cf90*/  IMAD.U32 R40, RZ, RZ, UR10 ;  /* 0x0000000aff287e24 */ /* 0x000fe2000f8e00ff */
[----:B------:R-:W-:Y:S01]  /*5cfa0*/  LOP3.LUT R0, R0, 0xfff7ffff, RZ, 0xc0, !PT ;  /* 0xfff7ffff00007812 */ /* 0x000fe200078ec0ff */
        /* <DEDUP_REMOVED lines=474> */
[----:B------:R-:W3:Y:S04]  /*5ed50*/  LDL.LU R136, [R1+0xb7c] ;  /* 0x000b7c0001887983 */ /* 0x000ee80000300800 */
[----:B------:R1:W-:Y:S01]  /*5ed60*/  @!P3 STG.E.U8 desc[UR34][R60.64+0xb9], R23 ;  /* 0x0000b9173c00b986 */ /* 0x0003e2000c101122 */
[----:B------:R-:W-:-:S03]  /*5ed70*/  LOP3.LUT R0, R0, 0xfdffffff, RZ, 0xc0, !PT ;  /* 0xfdffffff00007812 */ /* 0x000fc600078ec0ff */
[----:B------:R-:W4:Y:S01]  /*5ed80*/  LDL.LU R140, [R1+0xb80] ;  /* 0x000b8000018c7983 */ /* 0x000f220000300800 */
[----:B-1----:R-:W-:Y:S01]  /*5ed90*/  IMAD.U32 R23, RZ, RZ, UR11 ;  /* 0x0000000bff177e24 */ /* 0x002fe2000f8e00ff */
[----:B------:R-:W-:Y:S02]  /*5eda0*/  LOP3.LUT P3, RZ, R22, 0x20000000, RZ, 0xc0, !PT ;  /* 0x2000000016ff7812 */ /* 0x000fe4000786c0ff */
[----:B------:R-:W4:Y:S02]  /*5edb0*/  LDL.LU R141, [R1+0xb84] ;  /* 0x000b8400018d7983 */ /* 0x000f240000300800 */
[----:B------:R-:W-:-:S04]  /*5edc0*/  @!P4 IADD3 R23, P0, P5, R23, UR9, R26 ;  /* 0x000000091717cc10 */ /* 0x000fc8000fd1e01a */
[----:B------:R-:W-:Y:S02]  /*5edd0*/  @!P4 IADD3.X R35, R35, UR8, R31, P0, P5 ;  /* 0x000000082323cc10 */ /* 0x000fe400087ea41f */
[----:B0-----:R-:W-:Y:S02]  /*5ede0*/  @!P4 IADD3 R32, P0, R23, R32, RZ ;  /* 0x000000201720c210 */ /* 0x001fe40007f1e0ff */
[----:B------:R-:W-:-:S06]  /*5edf0*/  PRMT R23, RZ, 0x7610, R23 ;  /* 0x00007610ff177816 */ /* 0x000fcc0000000017 */
[----:B------:R-:W2:Y:S01]  /*5ee00*/  @!P4 LDG.E.U8 R23, desc[UR34][R16.64+0xb8] ;  /* 0x0000b8221017c981 */ /* 0x000ea2000c1e1100 */
[----:B------:R-:W-:Y:S01]  /*5ee10*/  @!P4 IMAD.X R33, R35, 0x1, R33, P0 ;  /* 0x000000012321c824 */ /* 0x000fe200000e0621 */
[----:B------:R-:W-:Y:S02]  /*5ee20*/  ISETP.LT.OR P0, PT, R30, 0xba, !P2 ;  /* 0x000000ba1e00780c */ /* 0x000fe40005701670 */
[----:B------:R-:W-:Y:S02]  /*5ee30*/  LOP3.LUT R22, R22, 0xffffffbf, RZ, 0xc0, !PT ;  /* 0xffffffbf16167812 */ /* 0x000fe400078ec0ff */
[----:B--2---:R-:W-:-:S09]  /*5ee40*/  LOP3.LUT R23, R23, 0xff, RZ, 0xc0, !PT ;  /* 0x000000ff17177812 */ /* 0x004fd200078ec0ff */
[----:B------:R-:W0:Y:S01]  /*5ee50*/  @!P0 LDC.64 R38, c[0x0][0x5c0] ;  /* 0x00017000ff268b82 */ /* 0x000e220000000a00 */
[----:B------:R-:W-:-:S05]  /*5ee60*/  F2FP.F16.E4M3.UNPACK_B R23, R23 ;  /* 0x00000017ff17723e */ /* 0x000fca00020006ff */
[----:B------:R-:W-:-:S05]  /*5ee70*/  HADD2.F32 R23, -RZ, R23.H0_H0 ;  /* 0x20000017ff177230 */ /* 0x000fca0000004100 */
[----:B------:R-:W-:-:S04]  /*5ee80*/  FMUL R23, R23, UR26 ;  /* 0x0000001a17177c20 */ /* 0x000fc80008400000 */
[----:B------:R-:W-:-:S05]  /*5ee90*/  FFMA R23, R135, UR27, R23 ;  /* 0x0000001b87177c23 */ /* 0x000fca0008000017 */
[----:B------:R-:W-:-:S05]  /*5eea0*/  F2FP.SATFINITE.E4M3.F32.PACK_AB_MERGE_C R23, RZ, R23, RZ ;  /* 0x00000017ff17723e */ /* 0x000fca00048070ff */
[----:B------:R1:W-:Y:S02]  /*5eeb0*/  @!P4 STG.E.U8 desc[UR34][R32.64+0xb8], R23 ;  /* 0x0000b8172000c986 */ /* 0x0003e4000c101122 */
[----:B-1----:R-:W-:-:S06]  /*5eec0*/  PRMT R23, RZ, 0x7610, R23 ;  /* 0x00007610ff177816 */ /* 0x002fcc0000000017 */
[----:B------:R-:W2:Y:S01]  /*5eed0*/  @!P0 LDG.E.U8 R23, desc[UR34][R16.64+0xb9] ;  /* 0x0000b92210178981 */ /* 0x000ea2000c1e1100 */
[----:B------:R-:W-:Y:S02]  /*5eee0*/  @P2 LOP3.LUT R22, R22, 0x40, RZ, 0xfc, !PT ;  /* 0x0000004016162812 */ /* 0x000fe400078efcff */
[----:B------:R-:W-:-:S13]  /*5eef0*/  ISETP.LT.OR P2, PT, R30, 0xb2, !P1 ;  /* 0x000000b21e00780c */ /* 0x000fda0004f41670 */
[----:B------:R-:W1:Y:S01]  /*5ef00*/  @!P2 LDC.64 R32, c[0x0][0x5c0] ;  /* 0x00017000ff20ab82 */ /* 0x000e620000000a00 */
[----:B------:R-:W-:-:S05]  /*5ef10*/  IMAD.U32 R35, RZ, RZ, UR11 ;  /* 0x0000000bff237e24 */ /* 0x000fca000f8e00ff */
[----:B------:R-:W-:-:S04]  /*5ef20*/  @!P0 IADD3 R35, P5, P6, R35, UR9, R26 ;  /* 0x0000000923238c10 */ /* 0x000fc8000febe01a */
[----:B------:R-:W-:Y:S02]  /*5ef30*/  @!P0 IADD3.X R40, R40, UR8, R31, P5, P6 ;  /* 0x0000000828288c10 */ /* 0x000fe4000afec41f */
[----:B0-----:R-:W-:-:S05]  /*5ef40*/  @!P0 IADD3 R38, P4, R35, R38, RZ ;  /* 0x0000002623268210 */ /* 0x001fca0007f9e0ff */
[----:B------:R-:W-:Y:S01]  /*5ef50*/  @!P0 IMAD.X R39, R40, 0x1, R39, P4 ;  /* 0x0000000128278824 */ /* 0x000fe200020e0627 */
[----:B-1----:R-:W-:-:S04]  /*5ef60*/  @!P2 IADD3 R60, P5, P6, R26, UR13, R32 ;  /* 0x0000000d1a3cac10 */ /* 0x002fc8000febe020 */
[----:B------:R-:W-:Y:S02]  /*5ef70*/  @!P2 IADD3.X R61, R31, UR12, R33, P5, P6 ;  /* 0x0000000c1f3dac10 */ /* 0x000fe4000afec421 */
        /* <DEDUP_REMOVED lines=10> */
[----:B------:R-:W-:-:S04]  /*5f020*/  @P2 LOP3.LUT R0, R0, 0x2000000, RZ, 0xfc, !PT ;  /* 0x0200000000002812 */ /* 0x000fc800078efcff */
[----:B------:R-:W-:Y:S02]  /*5f030*/  LOP3.LUT P2, RZ, R0, 0x10, RZ, 0xc0, !PT ;  /* 0x0000001000ff7812 */ /* 0x000fe4000784c0ff */
        /* <DEDUP_REMOVED lines=11> */
[----:B0-----:R-:W-:-:S04]  /*5f0f0*/  @!P5 IADD3 R134, P0, P4, R26, UR13, R32 ;  /* 0x0000000d1a86dc10 */ /* 0x001fc8000fc1e020 */
[----:B------:R-:W-:Y:S02]  /*5f100*/  @!P5 IADD3.X R135, R31, UR12, R33, P0, P4 ;  /* 0x0000000c1f87dc10 */ /* 0x000fe400087e8421 */
[----:B------:R-:W-:Y:S02]  /*5f110*/  ISETP.LT.OR P5, PT, R30, 0xba, !P1 ;  /* 0x000000ba1e00780c */ /* 0x000fe40004fa1670 */
[----:B------:R-:W-:-:S11]  /*5f120*/  LOP3.LUT R22, R22, 0xfffdffff, RZ, 0xc0, !PT ;  /* 0xfffdffff16167812 */ /* 0x000fd600078ec0ff */
[----:B------:R-:W0:Y:S01]  /*5f130*/  @!P5 LDC.64 R32, c[0x0][0x5c0] ;  /* 0x00017000ff20db82 */ /* 0x000e220000000a00 */
[----:B------:R-:W-:Y:S02]  /*5f140*/  @P1 LOP3.LUT R22, R22, 0x20000, RZ, 0xfc, !PT ;  /* 0x0002000016161812 */ /* 0x000fe400078efcff */
[----:B------:R-:W-:Y:S02]  /*5f150*/  ISETP.LT.OR P1, PT, R30, 0xc1, !P3 ;  /* 0x000000c11e00780c */ /* 0x000fe40005f21670 */
[----:B0-----:R-:W-:-:S04]  /*5f160*/  @!P5 IADD3 R136, P0, P4, R26, UR13, R32 ;  /* 0x0000000d1a88dc10 */ /* 0x001fc8000fc1e020 */
[----:B------:R-:W-:-:S07]  /*5f170*/  @!P5 IADD3.X R137, R31, UR12, R33, P0, P4 ;  /* 0x0000000c1f89dc10 */ /* 0x000fce00087e8421 */
[----:B------:R-:W0:Y:S02]  /*5f180*/  @!P1 LDC.64 R32, c[0x0][0x5c0] ;  /* 0x00017000ff209b82 */ /* 0x000e240000000a00 */
[----:B0-----:R-:W-:-:S04]  /*5f190*/  @!P1 IADD3 R138, P0, P4, R26, UR11, R32 ;  /* 0x0000000b1a8a9c10 */ /* 0x001fc8000fc1e020 */
[----:B------:R-:W-:Y:S02]  /*5f1a0*/  @!P1 IADD3.X R139, R31, UR10, R33, P0, P4 ;  /* 0x0000000a1f8b9c10 */ /* 0x000fe400087e8421 */
[----:B------:R-:W-:-:S04]  /*5f1b0*/  ISETP.GE.AND P0, PT, R11, 0x109, PT ;  /* 0x000001090b00780c */ /* 0x000fc80003f06270 */
[----:B------:R-:W-:-:S13]  /*5f1c0*/  ISETP.LT.OR P5, PT, R30, 0x1, !P0 ;  /* 0x000000011e00780c */ /* 0x000fda00047a1670 */
[----:B------:R-:W0:Y:S01]  /*5f1d0*/  @!P5 LDC.64 R32, c[0x0][0x5c0] ;  /* 0x00017000ff20db82 */ /* 0x000e220000000a00 */
[----:B------:R-:W-:Y:S01]  /*5f1e0*/  IMAD.U32 R35, RZ, RZ, UR10 ;  /* 0x0000000aff237e24 */ /* 0x000fe2000f8e00ff */
        /* <DEDUP_REMOVED lines=10> */
[----:B------:R1:W-:Y:S01]  /*5f290*/  @!P2 STG.E.U8 desc[UR34][R42.64+0x1], R23 ;  /* 0x000001172a00a986 */ /* 0x0003e2000c101122 */
[----:B------:R-:W-:-:S02]  /*5f2a0*/  @P1 LOP3.LUT R0, R0, 0x20, RZ, 0xfc, !PT ;  /* 0x0000002000001812 */ /* 0x000fc400078efcff */
[----:B------:R-:W-:Y:S01]  /*5f2b0*/  LOP3.LUT R22, R22, 0xefffffff, RZ, 0xc0, !PT ;  /* 0xefffffff16167812 */ /* 0x000fe200078ec0ff */
        /* <DEDUP_REMOVED lines=11> */
[----:B------:R-:W-:Y:S02]  /*5f370*/  @P1 LOP3.LUT R22, R22, 0x10000000, RZ, 0xfc, !PT ;  /* 0x1000000016161812 */ /* 0x000fe400078efcff */
        /* <DEDUP_REMOVED lines=10> */
[----:B------:R-:W-:-:S13]  /*5f420*/  ISETP.LT.OR P1, PT, R30, 0xc2, !P3 ;  /* 0x000000c21e00780c */ /* 0x000fda0005f21670 */
[----:B------:R-:W1:Y:S01]  /*5f430*/  @!P1 LDC.64 R32, c[0x0][0x5c0] ;  /* 0x00017000ff209b82 */ /* 0x000e620000000a00 */
[----:B------:R-:W-:-:S05]  /*5f440*/  IMAD.U32 R35, RZ, RZ, UR11 ;  /* 0x0000000bff237e24 */ /* 0x000fca000f8e00ff */
[----:B------:R-:W-:Y:S02]  /*5f450*/  @!P4 IADD3 R35, P2, P6, R35, UR13, R26 ;  /* 0x0000000d2323cc10 */ /* 0x000fe4000fe5e01a */
[----:B------:R-:W-:Y:S02]  /*5f460*/  LOP3.LUT R0, R0, 0xffffffef, RZ, 0xc0, !PT ;  /* 0xffffffef00007812 */ /* 0x000fe400078ec0ff */
[----:B------:R-:W-:Y:S02]  /*5f470*/  @!P4 IADD3.X R40, R40, UR12, R31, P2, P6 ;  /* 0x0000000c2828cc10 */ /* 0x000fe400097ec41f */
[----:B0-----:R-:W-:Y:S02]  /*5f480*/  @!P4 IADD3 R38, P2, R35, R38, RZ ;  /* 0x000000262326c210 */ /* 0x001fe40007f5e0ff */
[----:B------:R-:W-:-:S03]  /*5f490*/  @P1 LOP3.LUT R0, R0, 0x10, RZ, 0xfc, !PT ;  /* 0x0000001000001812 */ /* 0x000fc600078efcff */
        /* <DEDUP_REMOVED lines=29> */
[----:B------:R-:W-:-:S13]  /*5f670*/  ISETP.LT.OR P6, PT, R30, 0xca, !P3 ;  /* 0x000000ca1e00780c */ /* 0x000fda0005fc1670 */
[----:B------:R-:W0:Y:S01]  /*5f680*/  @!P6 LDC.64 R32, c[0x0][0x5c0] ;  /* 0x00017000ff20eb82 */ /* 0x000e220000000a00 */
[----:B------:R-:W-:Y:S02]  /*5f690*/  ISETP.LT.OR P1, PT, R30, 0xd1, !P3 ;  /* 0x000000d11e00780c */ /* 0x000fe40005f21670 */
[----:B0-----:R-:W-:-:S04]  /*5f6a0*/  @!P6 IADD3 R142, P4, P5, R26, UR11, R32 ;  /* 0x0000000b1a8eec10 */ /* 0x001fc8000fd9e020 */
[----:B------:R-:W-:-:S07]  /*5f6b0*/  @!P6 IADD3.X R143, R31, UR10, R33, P4, P5 ;  /* 0x0000000a1f8fec10 */ /* 0x000fce000a7ea421 */
        /* <DEDUP_REMOVED lines=184> */
[----:B------:R-:W-:Y:S02]  /*60240*/  F2FP.SATFINITE.E4M3.F32.PACK_AB_MERGE_C R23, RZ, R23, RZ ;  /* 0x00000017ff17723e */ /* 0x000fe400048070ff */
[----:B------:R-:W-:Y:S01]  /*60250*/  LOP3.LUT R9, R9, 0xfffffff7, RZ, 0xc0, !PT ;  /* 0xfffffff709097812 */ /* 0x000fe200078ec0ff */
[----:B------:R-:W-:Y:S01]  /*60260*/  IMAD.U32 R40, RZ, RZ, UR10 ;  /* 0x0000000aff287e24 */ /* 0x000fe2000f8e00ff */
[----:B------:R-:W-:Y:S01]  /*60270*/  LOP3.LUT R22, R22, 0xfdffffff, RZ, 0xc0, !PT ;  /* 0xfdffffff16167812 */ /* 0x000fe200078ec0ff */
[----:B------:R1:W-:Y:S01]  /*60280*/  @!P2 STG.E.U8 desc[UR34][R54.64+0x19], R23 ;  /* 0x000019173600a986 */ /* 0x0003e2000c101122 */
[----:B------:R-:W-:-:S03]  /*60290*/  LOP3.LUT R5, R5, 0xbfffffff, RZ, 0xc0, !PT ;  /* 0xbfffffff05057812 */ /* 0x000fc600078ec0ff */
[----:B------:R-:W3:Y:S01]  /*602a0*/  LDL.LU R156, [R1+0xbbc] ;  /* 0x000bbc00019c7983 */ /* 0x000ee20000300800 */
[----:B------:R-:W-:Y:S01]  /*602b0*/  @P1 LOP3.LUT R9, R9, 0x8, RZ, 0xfc, !PT ;  /* 0x0000000809091812 */ /* 0x000fe200078efcff */
[----:B-1----:R-:W-:Y:S02]  /*602c0*/  IMAD.U32 R23, RZ, RZ, UR11 ;  /* 0x0000000bff177e24 */ /* 0x002fe4000f8e00ff */
[----:B------:R-:W4:Y:S03]  /*602d0*/  LDL.LU R158, [R1+0xbc0] ;  /* 0x000bc000019e7983 */ /* 0x000f260000300800 */
[----:B------:R-:W-:Y:S01]  /*602e0*/  @!P5 IADD3 R23, P4, P6, R23, UR13, R26 ;  /* 0x0000000d1717dc10 */ /* 0x000fe2000fe9e01a */
[----:B------:R-:W4:Y:S03]  /*602f0*/  LDL.LU R159, [R1+0xbc4] ;  /* 0x000bc400019f7983 */ /* 0x000f260000300800 */
[----:B------:R-:W-:-:S02]  /*60300*/  @!P5 IADD3.X R35, R35, UR12, R31, P4, P6 ;  /* 0x0000000c2323dc10 */ /* 0x000fc4000a7ec41f */
[----:B0-----:R-:W-:Y:S02]  /*60310*/  @!P5 IADD3 R32, P4, R23, R32, RZ ;  /* 0x000000201720d210 */ /* 0x001fe40007f9e0ff */
[----:B------:R-:W-:-:S06]  /*60320*/  PRMT R23, RZ, 0x7610, R23 ;  /* 0x00007610ff177816 */ /* 0x000fcc0000000017 */
[----:B------:R-:W2:Y:S01]  /*60330*/  @!P5 LDG.E.U8 R23, desc[UR34][R20.64+0x18] ;  /* 0x000018221417d981 */ /* 0x000ea2000c1e1100 */
[----:B------:R-:W-:Y:S01]  /*60340*/  @!P5 IMAD.X R33, R35, 0x1, R33, P4 ;  /* 0x000000012321d824 */ /* 0x000fe200020e0621 */
[----:B------:R-:W-:Y:S02]  /*60350*/  ISETP.LT.OR P4, PT, R30, 0x1a, !P0 ;  /* 0x0000001a1e00780c */ /* 0x000fe40004781670 */
[----:B------:R-:W-:-:S11]  /*60360*/  LOP3.LUT P1, RZ, R0, 0x80, RZ, 0xc0, !PT ;  /* 0x0000008000ff7812 */ /* 0x000fd6000782c0ff */
        /* <DEDUP_REMOVED lines=209> */
[----:B---3--:R-:W-:Y:S01]  /*61080*/  FFMA R23, R164, UR27, R23 ;  /* 0x0000001ba4177c23 */ /* 0x008fe20008000017 */
[----:B0-----:R-:W-:Y:S01]  /*61090*/  @!P6 IADD3 R162, P4, P5, R26, UR11, R32 ;  /* 0x0000000b1aa2ec10 */ /* 0x001fe2000fd9e020 */
[----:B------:R-:W-:Y:S01]  /*610a0*/  IMAD.U32 R35, RZ, RZ, UR10 ;  /* 0x0000000aff237e24 */ /* 0x000fe2000f8e00ff */
[----:B------:R-:W-:Y:S01]  /*610b0*/  LOP3.LUT R9, R9, 0xfffdffff, RZ, 0xc0, !PT ;  /* 0xfffdffff09097812 */ /* 0x000fe200078ec0ff */
[----:B------:R-:W2:Y:S01]  /*610c0*/  LDL.LU R164, [R1+0xbe4] ;  /* 0x000be40001a47983 */ /* 0x000ea20000300800 */
[----:B------:R-:W-:Y:S02]  /*610d0*/  F2FP.SATFINITE.E4M3.F32.PACK_AB_MERGE_C R23, RZ, R23, RZ ;  /* 0x00000017ff17723e */ /* 0x000fe400048070ff */
[----:B------:R-:W-:Y:S01]  /*610e0*/  @!P6 IADD3.X R163, R31, UR10, R33, P4, P5 ;  /* 0x0000000a1fa3ec10 */ /* 0x000fe2000a7ea421 */
[----:B------:R-:W3:Y:S04]  /*610f0*/  LDL.LU R169, [R1+0xbe8] ;  /* 0x000be80001a97983 */ /* 0x000ee80000300800 */
[----:B------:R0:W-:Y:S01]  /*61100*/  @!P1 STG.E.U8 desc[UR34][R68.64+0x30], R23 ;  /* 0x0000301744009986 */ /* 0x0001e2000c101122 */
[----:B------:R-:W-:-:S02]  /*61110*/  ISETP.LT.OR P6, PT, R30, 0x11a, !P3 ;  /* 0x0000011a1e00780c */ /* 0x000fc40005fc1670 */
[----:B------:R-:W-:Y:S01]  /*61120*/  LOP3.LUT R22, R22, 0xffbfffff, RZ, 0xc0, !PT ;  /* 0xffbfffff16167812 */ /* 0x000fe200078ec0ff */
[----:B------:R-:W-:Y:S01]  /*61130*/  IMAD.U32 R40, RZ, RZ, UR10 ;  /* 0x0000000aff287e24 */ /* 0x000fe2000f8e00ff */
[----:B------:R-:W3:Y:S01]  /*61140*/  LDL.LU R168, [R1+0xbec] ;  /* 0x000bec0001a87983 */ /* 0x000ee20000300800 */
[----:B0-----:R-:W-:-:S03]  /*61150*/  PRMT R23, RZ, 0x7610, R23 ;  /* 0x00007610ff177816 */ /* 0x001fc60000000017 */
[----:B------:R-:W3:Y:S05]  /*61160*/  LDL.LU R175, [R1+0xbf0] ;  /* 0x000bf00001af7983 */ /* 0x000eea0000300800 */
[----:B------:R-:W0:Y:S01]  /*61170*/  @!P6 LDC.64 R32, c[0x0][0x5c0] ;  /* 0x00017000ff20eb82 */ /* 0x000e220000000a00 */
[----:B------:R-:W-:Y:S02]  /*61180*/  ISETP.LT.OR P1, PT, R30, 0x121, !P3 ;  /* 0x000001211e00780c */ /* 0x000fe40005f21670 */
[----:B------:R-:W-:Y:S01]  /*61190*/  @P6 LOP3.LUT R9, R9, 0x20000, RZ, 0xfc, !PT ;  /* 0x0002000009096812 */ /* 0x000fe200078efcff */
[----:B------:R-:W4:Y:S04]  /*611a0*/  @!P2 LDG.E.U8 R23, desc[UR34][R18.64+0x31] ;  /* 0x000031221217a981 */ /* 0x000f28000c1e1100 */
[----:B------:R-:W3:Y:S01]  /*611b0*/  LDL.LU R174, [R1+0xbf4] ;  /* 0x000bf40001ae7983 */ /* 0x000ee20000300800 */
[----:B0-----:R-:W-:-:S04]  /*611c0*/  @!P6 IADD3 R100, P4, P5, R26, UR11, R32 ;  /* 0x0000000b1a64ec10 */ /* 0x001fc8000fd9e020 */
[----:B------:R-:W-:Y:S02]  /*611d0*/  @!P6 IADD3.X R101, R31, UR10, R33, P4, P5 ;  /* 0x0000000a1f65ec10 */ /* 0x000fe4000a7ea421 */
[----:B------:R-:W0:Y:S02]  /*611e0*/  @!P1 LDC.64 R32, c[0x0][0x5c0] ;  /* 0x00017000ff209b82 */ /* 0x000e240000000a00 */
        /* <DEDUP_REMOVED lines=8> */
[----:B------:R-:W-:-:S05]  /*61270*/  FFMA R23, R165, UR27, R23 ;  /* 0x0000001ba5177c23 */ /* 0x000fca0008000017 */
[----:B------:R-:W-:-:S05]  /*61280*/  F2FP.SATFINITE.E4M3.F32.PACK_AB_MERGE_C R23, RZ, R23, RZ ;  /* 0x00000017ff17723e */ /* 0x000fca00048070ff */
[----:B------:R1:W-:Y:S02]  /*61290*/  @!P2 STG.E.U8 desc[UR34][R52.64+0x31], R23 ;  /* 0x000031173400a986 */ /* 0x0003e4000c101122 */
[----:B-1----:R-:W-:-:S05]  /*612a0*/  IMAD.U32 R23, RZ, RZ, UR11 ;  /* 0x0000000bff177e24 */ /* 0x002fca000f8e00ff */
[----:B------:R-:W-:-:S04]  /*612b0*/  @!P5 IADD3 R23, P4, P6, R23, UR13, R26 ;  /* 0x0000000d1717dc10 */ /* 0x000fc8000fe9e01a */
[----:B------:R-:W-:Y:S02]  /*612c0*/  @!P5 IADD3.X R35, R35, UR12, R31, P4, P6 ;  /* 0x0000000c2323dc10 */ /* 0x000fe4000a7ec41f */
[----:B0-----:R-:W-:Y:S02]  /*612d0*/  @!P5 IADD3 R32, P4, R23, R32, RZ ;  /* 0x000000201720d210 */ /* 0x001fe40007f9e0ff */
[----:B------:R-:W-:-:S06]  /*612e0*/  PRMT R23, RZ, 0x7610, R23 ;  /* 0x00007610ff177816 */ /* 0x000fcc0000000017 */
[----:B------:R-:W4:Y:S01]  /*612f0*/  @!P5 LDG.E.U8 R23, desc[UR34][R20.64+0x30] ;  /* 0x000030221417d981 */ /* 0x000f22000c1e1100 */
[----:B------:R-:W-:Y:S01]  /*61300*/  @!P5 IMAD.X R33, R35, 0x1, R33, P4 ;  /* 0x000000012321d824 */ /* 0x000fe200020e0621 */
[----:B------:R-:W-:Y:S02]  /*61310*/  ISETP.LT.OR P4, PT, R30, 0x32, !P0 ;  /* 0x000000321e00780c */ /* 0x000fe40004781670 */
[----:B------:R-:W-:Y:S02]  /*61320*/  LOP3.LUT R9, R9, 0xfffbffff, RZ, 0xc0, !PT ;  /* 0xfffbffff09097812 */ /* 0x000fe400078ec0ff */
[----:B----4-:R-:W-:-:S09]  /*61330*/  LOP3.LUT R23, R23, 0xff, RZ, 0xc0, !PT ;  /* 0x000000ff17177812 */ /* 0x010fd200078ec0ff */
[----:B------:R-:W0:Y:S01]  /*61340*/  @!P4 LDC.64 R38, c[0x0][0x5c0] ;  /* 0x00017000ff26cb82 */ /* 0x000e220000000a00 */
[----:B------:R-:W-:-:S05]  /*61350*/  F2FP.F16.E4M3.UNPACK_B R23, R23 ;  /* 0x00000017ff17723e */ /* 0x000fca00020006ff */
[----:B------:R-:W-:-:S05]  /*61360*/  HADD2.F32 R23, -RZ, R23.H0_H0 ;  /* 0x20000017ff177230 */ /* 0x000fca0000004100 */
[----:B------:R-:W-:-:S04]  /*61370*/  FMUL R23, R23, UR26 ;  /* 0x0000001a17177c20 */ /* 0x000fc80008400000 */
[----:B--2---:R-:W-:-:S05]  /*61380*/  FFMA R23, R164, UR27, R23 ;  /* 0x0000001ba4177c23 */ /* 0x004fca0008000017 */
[----:B------:R-:W-:-:S05]  /*61390*/  F2FP.SATFINITE.E4M3.F32.PACK_AB_MERGE_C R23, RZ, R23, RZ ;  /* 0x00000017ff17723e */ /* 0x000fca00048070ff */
[----:B------:R1:W-:Y:S02]  /*613a0*/  @!P5 STG.E.U8 desc[UR34][R32.64+0x30], R23 ;  /* 0x000030172000d986 */ /* 0x0003e4000c101122 */
[----:B-1----:R-:W-:-:S06]  /*613b0*/  PRMT R23, RZ, 0x7610, R23 ;  /* 0x00007610ff177816 */ /* 0x002fcc0000000017 */
[----:B------:R-:W2:Y:S01]  /*613c0*/  @!P4 LDG.E.U8 R23, desc[UR34][R20.64+0x31] ;  /* 0x000031221417c981 */ /* 0x000ea2000c1e1100 */
[----:B------:R-:W-:Y:S02]  /*613d0*/  @P1 LOP3.LUT R9, R9, 0x40000, RZ, 0xfc, !PT ;  /* 0x0004000009091812 */ /* 0x000fe400078efcff */
[----:B------:R-:W-:-:S13]  /*613e0*/  LOP3.LUT P1, RZ, R4, 0x4, RZ, 0xc0, !PT ;  /* 0x0000000404ff7812 */ /* 0x000fda000782c0ff */
        /* <DEDUP_REMOVED lines=66> */
[----:B------:R-:W-:Y:S02]  /*61810*/  ISETP.LT.OR P4, PT, R30, 0x3a, !P0 ;  /* 0x0000003a1e00780c */ /* 0x000fe40004781670 */
[----:B------:R-:W-:Y:S02]  /*61820*/  LOP3.LUT R9, R9, 0xfffff7ff, RZ, 0xc0, !PT ;  /* 0xfffff7ff09097812 */ /* 0x000fe400078ec0ff */
[----:B---3--:R-:W-:-:S09]  /*61830*/  LOP3.LUT R23, R23, 0xff, RZ, 0xc0, !PT ;  /* 0x000000ff17177812 */ /* 0x008fd200078ec0ff */
[----:B------:R-:W0:Y:S01]  /*61840*/  @!P4 LDC.64 R38, c[0x0][0x5c0] ;  /* 0x00017000ff26cb82 */ /* 0x000e220000000a00 */
[----:B------:R-:W-:-:S05]  /*61850*/  F2FP.F16.E4M3.UNPACK_B R23, R23 ;  /* 0x00000017ff17723e */ /* 0x000fca00020006ff */
[----:B------:R-:W-:-:S05]  /*61860*/  HADD2.F32 R23, -RZ, R23.H0_H0 ;  /* 0x20000017ff177230 */ /* 0x000fca0000004100 */
[----:B------:R-:W-:-:S04]  /*61870*/  FMUL R23, R23, UR26 ;  /* 0x0000001a17177c20 */ /* 0x000fc80008400000 */
[----:B------:R-:W-:Y:S01]  /*61880*/  FFMA R23, R174, UR27, R23 ;  /* 0x0000001bae177c23 */ /* 0x000fe20008000017 */
[----:B------:R-:W-:Y:S02]  /*61890*/  @P1 LOP3.LUT R9, R9, 0x800, RZ, 0xfc, !PT ;  /* 0x0000080009091812 */ /* 0x000fe400078efcff */
[----:B------:R-:W-:Y:S01]  /*618a0*/  LOP3.LUT R22, R22, 0xffdfffff, RZ, 0xc0, !PT ;  /* 0xffdfffff16167812 */ /* 0x000fe200078ec0ff */
[----:B------:R-:W-:Y:S01]  /*618b0*/  IMAD.U32 R35, RZ, RZ, UR11 ;  /* 0x0000000bff237e24 */ /* 0x000fe2000f8e00ff */
[----:B------:R-:W-:Y:S01]  /*618c0*/  F2FP.SATFINITE.E4M3.F32.PACK_AB_MERGE_C R23, RZ, R23, RZ ;  /* 0x00000017ff17723e */ /* 0x000fe200048070ff */
[----:B------:R-:W-:Y:S01]  /*618d0*/  IMAD.U32 R40, RZ, RZ, UR10 ;  /* 0x0000000aff287e24 */ /* 0x000fe2000f8e00ff */
[----:B------:R-:W3:Y:S04]  /*618e0*/  LDL.LU R174, [R1+0xbfc] ;  /* 0x000bfc0001ae7983 */ /* 0x000ee80000300800 */
[----:B------:R1:W-:Y:S01]  /*618f0*/  @!P5 STG.E.U8 desc[UR34][R32.64+0x38], R23 ;  /* 0x000038172000d986 */ /* 0x0003e2000c101122 */
[----:B------:R-:W-:-:S02]  /*61900*/  LOP3.LUT P1, RZ, R0, 0x40000, RZ, 0xc0, !PT ;  /* 0x0004000000ff7812 */ /* 0x000fc4000782c0ff */
[----:B------:R-:W-:Y:S01]  /*61910*/  @!P4 IADD3 R35, P2, P6, R35, UR13, R26 ;  /* 0x0000000d2323cc10 */ /* 0x000fe2000fe5e01a */
[----:B------:R-:W4:Y:S01]  /*61920*/  LDL.LU R181, [R1+0xc00] ;  /* 0x000c000001b57983 */ /* 0x000f220000300800 */
[----:B-1----:R-:W-:-:S03]  /*61930*/  PRMT R23, RZ, 0x7610, R23 ;  /* 0x00007610ff177816 */ /* 0x002fc60000000017 */
[----:B------:R-:W4:Y:S04]  /*61940*/  LDL.LU R180, [R1+0xc04] ;  /* 0x000c040001b47983 */ /* 0x000f280000300800 */
[----:B------:R-:W2:Y:S02]  /*61950*/  @!P4 LDG.E.U8 R23, desc[UR34][R20.64+0x39] ;  /* 0x000039221417c981 */ /* 0x000ea4000c1e1100 */
[----:B------:R-:W-:Y:S02]  /*61960*/  @P1 LOP3.LUT R22, R22, 0x200000, RZ, 0xfc, !PT ;  /* 0x0020000016161812 */ /* 0x000fe400078efcff */
[----:B------:R-:W-:-:S13]  /*61970*/  ISETP.LT.OR P1, PT, R30, 0x132, !P3 ;  /* 0x000001321e00780c */ /* 0x000fda0005f21670 */
[----:B------:R-:W1:Y:S01]  /*61980*/  @!P1 LDC.64 R32, c[0x0][0x5c0] ;  /* 0x00017000ff209b82 */ /* 0x000e620000000a00 */
[----:B------:R-:W-:Y:S02]  /*61990*/  @!P4 IADD3.X R40, R40, UR12, R31, P2, P6 ;  /* 0x0000000c2828cc10 */ /* 0x000fe400097ec41f */
[----:B------:R-:W-:Y:S02]  /*619a0*/  LOP3.LUT R9, R9, 0xfffffdff, RZ, 0xc0, !PT ;  /* 0xfffffdff09097812 */ /* 0x000fe400078ec0ff */
        /* <DEDUP_REMOVED lines=322> */
[----:B------:R-:W-:Y:S01]  /*62dd0*/  LOP3.LUT R5, R5, 0xffdfffff, RZ, 0xc0, !PT ;  /* 0xffdfffff05057812 */ /* 0x000fe200078ec0ff */
[----:B------:R-:W-:Y:S01]  /*62de0*/  IMAD.U32 R35, RZ, RZ, UR11 ;  /* 0x0000000bff237e24 */ /* 0x000fe2000f8e00ff */
[----:B------:R-:W3:Y:S02]  /*62df0*/  LDL.LU R198, [R1+0xc3c] ;  /* 0x000c3c0001c67983 */ /* 0x000ee40000300800 */
[----:B------:R-:W-:-:S05]  /*62e00*/  F2FP.SATFINITE.E4M3.F32.PACK_AB_MERGE_C R23, RZ, R23, RZ ;  /* 0x00000017ff17723e */ /* 0x000fca00048070ff */
[----:B------:R1:W-:Y:S02]  /*62e10*/  @!P5 STG.E.U8 desc[UR34][R32.64+0x58], R23 ;  /* 0x000058172000d986 */ /* 0x0003e4000c101122 */
[----:B-1----:R-:W-:Y:S01]  /*62e20*/  PRMT R23, RZ, 0x7610, R23 ;  /* 0x00007610ff177816 */ /* 0x002fe20000000017 */
[----:B------:R-:W1:Y:S05]  /*62e30*/  @!P2 LDC.64 R32, c[0x0][0x5c0] ;  /* 0x00017000ff20ab82 */ /* 0x000e6a0000000a00 */
[----:B------:R-:W4:Y:S01]  /*62e40*/  @!P4 LDG.E.U8 R23, desc[UR34][R20.64+0x59] ;  /* 0x000059221417c981 */ /* 0x000f22000c1e1100 */
[----:B------:R-:W-:Y:S01]  /*62e50*/  @P1 LOP3.LUT R5, R5, 0x200000, RZ, 0xfc, !PT ;  /* 0x0020000005051812 */ /* 0x000fe200078efcff */
[----:B------:R-:W-:Y:S01]  /*62e60*/  IMAD.U32 R40, RZ, RZ, UR10 ;  /* 0x0000000aff287e24 */ /* 0x000fe2000f8e00ff */
[----:B------:R-:W-:-:S04]  /*62e70*/  @!P4 IADD3 R35, P1, P6, R35, UR13, R26 ;  /* 0x0000000d2323cc10 */ /* 0x000fc8000fe3e01a */
[----:B------:R-:W-:Y:S02]  /*62e80*/  @!P4 IADD3.X R40, R40, UR12, R31, P1, P6 ;  /* 0x0000000c2828cc10 */ /* 0x000fe40008fec41f */
[----:B0-----:R-:W-:Y:S02]  /*62e90*/  @!P4 IADD3 R38, P1, R35, R38, RZ ;  /* 0x000000262326c210 */ /* 0x001fe40007f3e0ff */
[----:B-1----:R-:W-:-:S03]  /*62ea0*/  @!P2 IADD3 R112, P5, P6, R26, UR11, R32 ;  /* 0x0000000b1a70ac10 */ /* 0x002fc6000febe020 */
[----:B------:R-:W-:Y:S01]  /*62eb0*/  @!P4 IMAD.X R39, R40, 0x1, R39, P1 ;  /* 0x000000012827c824 */ /* 0x000fe200008e0627 */
[----:B------:R-:W-:Y:S02]  /*62ec0*/  @!P2 IADD3.X R113, R31, UR10, R33, P5, P6 ;  /* 0x0000000a1f71ac10 */ /* 0x000fe4000afec421 */
[----:B------:R-:W-:Y:S02]  /*62ed0*/  LOP3.LUT P6, RZ, R0, 0x400, RZ, 0xc0, !PT ;  /* 0x0000040000ff7812 */ /* 0x000fe400078cc0ff */
[----:B----4-:R-:W-:-:S04]  /*62ee0*/  LOP3.LUT R23, R23, 0xff, RZ, 0xc0, !PT ;  /* 0x000000ff17177812 */ /* 0x010fc800078ec0ff */
[----:B------:R-:W-:-:S05]  /*62ef0*/  F2FP.F16.E4M3.UNPACK_B R23, R23 ;  /* 0x00000017ff17723e */ /* 0x000fca00020006ff */
[----:B------:R-:W-:-:S05]  /*62f00*/  HADD2.F32 R23, -RZ, R23.H0_H0 ;  /* 0x20000017ff177230 */ /* 0x000fca0000004100 */
[----:B------:R-:W-:-:S04]  /*62f10*/  FMUL R23, R23, UR26 ;  /* 0x0000001a17177c20 */ /* 0x000fc80008400000 */
[----:B--2---:R-:W-:Y:S01]  /*62f20*/  FFMA R23, R199, UR27, R23 ;  /* 0x0000001bc7177c23 */ /* 0x004fe20008000017 */
[----:B------:R-:W-:Y:S01]  /*62f30*/  LOP3.LUT P1, RZ, R0, 0x200, RZ, 0xc0, !PT ;  /* 0x0000020000ff7812 */ /* 0x000fe2000782c0ff */
[----:B------:R-:W2:Y:S03]  /*62f40*/  LDL.LU R199, [R1+0xc40] ;  /* 0x000c400001c77983 */ /* 0x000ea60000300800 */
[----:B------:R-:W-:-:S05]  /*62f50*/  F2FP.SATFINITE.E4M3.F32.PACK_AB_MERGE_C R23, RZ, R23, RZ ;  /* 0x00000017ff17723e */ /* 0x000fca00048070ff */
[----:B------:R0:W-:Y:S02]  /*62f60*/  @!P4 STG.E.U8 desc[UR34][R38.64+0x59], R23 ;  /* 0x000059172600c986 */ /* 0x0001e4000c101122 */
[----:B0-----:R-:W-:-:S06]  /*62f70*/  PRMT R23, RZ, 0x7610, R23 ;  /* 0x00007610ff177816 */ /* 0x001fcc0000000017 */
[----:B------:R-:W4:Y:S01]  /*62f80*/  @!P6 LDG.E.U8 R23, desc[UR34][R18.64+0x60] ;  /* 0x000060221217e981 */ /* 0x000f22000c1e1100 */
[----:B------:R-:W-:-:S04]  /*62f90*/  LOP3.LUT R5, R5, 0xfffdffff, RZ, 0xc0, !PT ;  /* 0xfffdffff05057812 */ /* 0x000fc800078ec0ff */
[----:B------:R-:W-:Y:S02]  /*62fa0*/  @P2 LOP3.LUT R5, R5, 0x20000, RZ, 0xfc, !PT ;  /* 0x0002000005052812 */ /* 0x000fe400078efcff */
[----:B------:R-:W-:-:S13]  /*62fb0*/  ISETP.LT.OR P2, PT, R30, 0x179, !P3 ;  /* 0x000001791e00780c */ /* 0x000fda0005f41670 */
[----:B------:R-:W0:Y:S02]  /*62fc0*/  @!P2 LDC.64 R32, c[0x0][0x5c0] ;  /* 0x00017000ff20ab82 */ /* 0x000e240000000a00 */
[----:B0-----:R-:W-:-:S04]  /*62fd0*/  @!P2 IADD3 R204, P4, P5, R26, UR11, R32 ;  /* 0x0000000b1accac10 */ /* 0x001fc8000fd9e020 */
[----:B------:R-:W-:Y:S02]  /*62fe0*/  @!P2 IADD3.X R205, R31, UR10, R33, P4, P5 ;  /* 0x0000000a1fcdac10 */ /* 0x000fe4000a7ea421 */
[----:B----4-:R-:W-:-:S04]  /*62ff0*/  LOP3.LUT R23, R23, 0xff, RZ, 0xc0, !PT ;  /* 0x000000ff17177812 */ /* 0x010fc800078ec0ff */
[----:B------:R-:W-:-:S05]  /*63000*/  F2FP.F16.E4M3.UNPACK_B R23, R23 ;  /* 0x00000017ff17723e */ /* 0x000fca00020006ff */
[----:B------:R-:W-:-:S05]  /*63010*/  HADD2.F32 R23, -RZ, R23.H0_H0 ;  /* 0x20000017ff177230 */ /* 0x000fca0000004100 */
[----:B------:R-:W-:-:S04]  /*63020*/  FMUL R23, R23, UR26 ;  /* 0x0000001a17177c20 */ /* 0x000fc80008400000 */
[----:B---3--:R-:W-:Y:S01]  /*63030*/  FFMA R23, R198, UR27, R23 ;  /* 0x0000001bc6177c23 */ /* 0x008fe20008000017 */
[----:B------:R-:W-:Y:S01]  /*63040*/  ISETP.LT.OR P5, PT, R30, 0x17a, !P3 ;  /* 0x0000017a1e00780c */ /* 0x000fe20005fa1670 */
[----:B------:R-:W-:Y:S01]  /*63050*/  IMAD.U32 R35, RZ, RZ, UR10 ;  /* 0x0000000aff237e24 */ /* 0x000fe2000f8e00ff */
[----:B------:R-:W-:Y:S01]  /*63060*/  LOP3.LUT R5, R5, 0xfffeffff, RZ, 0xc0, !PT ;  /* 0xfffeffff05057812 */ /* 0x000fe200078ec0ff */
[----:B------:R-:W3:Y:S01]  /*63070*/  LDL.LU R198, [R1+0xc44] ;  /* 0x000c440001c67983 */ /* 0x000ee20000300800 */
[----:B------:R-:W-:-:S05]  /*63080*/  F2FP.SATFINITE.E4M3.F32.PACK_AB_MERGE_C R23, RZ, R23, RZ ;  /* 0x00000017ff17723e */ /* 0x000fca00048070ff */
[----:B------:R0:W-:Y:S04]  /*63090*/  @!P6 STG.E.U8 desc[UR34][R78.64+0x60], R23 ;  /* 0x000060174e00e986 */ /* 0x0001e8000c101122 */
[----:B------:R-:W1:Y:S01]  /*630a0*/  @!P5 LDC.64 R32, c[0x0][0x5c0] ;  /* 0x00017000ff20db82 */ /* 0x000e620000000a00 */
[----:B0-----:R-:W-:-:S06]  /*630b0*/  PRMT R23, RZ, 0x7610, R23 ;  /* 0x00007610ff177816 */ /* 0x001fcc0000000017 */
[----:B------:R-:W4:Y:S01]  /*630c0*/  @!P1 LDG.E.U8 R23, desc[UR34][R18.64+0x61] ;  /* 0x0000612212179981 */ /* 0x000f22000c1e1100 */
[----:B------:R-:W-:Y:S02]  /*630d0*/  @P2 LOP3.LUT R5, R5, 0x10000, RZ, 0xfc, !PT ;  /* 0x0001000005052812 */ /* 0x000fe400078efcff */
[----:B------:R-:W-:Y:S02]  /*630e0*/  ISETP.GE.AND P2, PT, R11, 0x81, PT ;  /* 0x000000810b00780c */ /* 0x000fe40003f46270 */
[----:B------:R-:W-:Y:S02]  /*630f0*/  LOP3.LUT R5, R5, 0xffff7fff, RZ, 0xc0, !PT ;  /* 0xffff7fff05057812 */ /* 0x000fe400078ec0ff */
[----:B-1----:R-:W-:Y:S02]  /*63100*/  @!P5 IADD3 R202, P3, P4, R26, UR11, R32 ;  /* 0x0000000b1acadc10 */ /* 0x002fe4000fc7e020 */
[----:B------:R-:W-:Y:S02]  /*63110*/  @P5 LOP3.LUT R5, R5, 0x8000, RZ, 0xfc, !PT ;  /* 0x0000800005055812 */ /* 0x000fe400078efcff */
[----:B------:R-:W-:-:S02]  /*63120*/  @!P5 IADD3.X R203, R31, UR10, R33, P3, P4 ;  /* 0x0000000a1fcbdc10 */ /* 0x000fc40009fe8421 */
        /* <DEDUP_REMOVED lines=23> */
[C---:B------:R-:W-:Y:S02]  /*632a0*/  ISETP.LT.OR P3, PT, R30.reuse, 0x62, !P0 ;  /* 0x000000621e00780c */ /* 0x040fe40004761670 */
[----:B------:R-:W-:-:S11]  /*632b0*/  ISETP.LT.OR P1, PT, R30, 0xc2, !P2 ;  /* 0x000000c21e00780c */ /* 0x000fd60005721670 */
[----:B------:R-:W0:Y:S01]  /*632c0*/  @!P3 LDC.64 R38, c[0x0][0x5c0] ;  /* 0x00017000ff26bb82 */ /* 0x000e220000000a00 */
[----:B----4-:R-:W-:-:S04]  /*632d0*/  LOP3.LUT R23, R23, 0xff, RZ, 0xc0, !PT ;  /* 0x000000ff17177812 */ /* 0x010fc800078ec0ff */
[----:B------:R-:W-:-:S05]  /*632e0*/  F2FP.F16.E4M3.UNPACK_B R23, R23 ;  /* 0x00000017ff17723e */ /* 0x000fca00020006ff */
[----:B------:R-:W-:-:S05]  /*632f0*/  HADD2.F32 R23, -RZ, R23.H0_H0 ;  /* 0x20000017ff177230 */ /* 0x000fca0000004100 */
[----:B------:R-:W-:-:S04]  /*63300*/  FMUL R23, R23, UR26 ;  /* 0x0000001a17177c20 */ /* 0x000fc80008400000 */
[----:B---3--:R-:W-:Y:S01]  /*63310*/  FFMA R23, R198, UR27, R23 ;  /* 0x0000001bc6177c23 */ /* 0x008fe20008000017 */
[----:B------:R-:W-:Y:S01]  /*63320*/  IMAD.U32 R35, RZ, RZ, UR11 ;  /* 0x0000000bff237e24 */ /* 0x000fe2000f8e00ff */
[----:B------:R-:W3:Y:S03]  /*63330*/  LDL.LU R198, [R1+0xc4c] ;  /* 0x000c4c0001c67983 */ /* 0x000ee60000300800 */
[----:B------:R-:W-:Y:S01]  /*63340*/  F2FP.SATFINITE.E4M3.F32.PACK_AB_MERGE_C R23, RZ, R23, RZ ;  /* 0x00000017ff17723e */ /* 0x000fe200048070ff */
[----:B------:R-:W-:Y:S01]  /*63350*/  IMAD.U32 R40, RZ, RZ, UR10 ;  /* 0x0000000aff287e24 */ /* 0x000fe2000f8e00ff */
[----:B------:R-:W-:Y:S01]  /*63360*/  @!P3 IADD3 R35, P5, P6, R35, UR13, R26 ;  /* 0x0000000d2323bc10 */ /* 0x000fe2000febe01a */
[----:B------:R-:W4:Y:S04]  /*63370*/  LDL.LU R210, [R1+0xc50] ;  /* 0x000c500001d27983 */ /* 0x000f280000300800 */
[----:B------:R1:W-:Y:S02]  /*63380*/  @!P4 STG.E.U8 desc[UR34][R32.64+0x60], R23 ;  /* 0x000060172000c986 */ /* 0x0003e4000c101122 */
[----:B-1----:R-:W-:Y:S01]  /*63390*/  PRMT R23, RZ, 0x7610, R23 ;  /* 0x00007610ff177816 */ /* 0x002fe20000000017 */
[----:B------:R-:W1:Y:S05]  /*633a0*/  @!P1 LDC.64 R32, c[0x0][0x5c0] ;  /* 0x00017000ff209b82 */ /* 0x000e6a0000000a00 */
[----:B------:R-:W2:Y:S01]  /*633b0*/  @!P3 LDG.E.U8 R23, desc[UR34][R20.64+0x61] ;  /* 0x000061221417b981 */ /* 0x000ea2000c1e1100 */
[----:B------:R-:W-:-:S02]  /*633c0*/  @!P3 IADD3.X R40, R40, UR12, R31, P5, P6 ;  /* 0x0000000c2828bc10 */ /* 0x000fc4000afec41f */
        /* <DEDUP_REMOVED lines=14> */
[----:B------:R-:W-:-:S04]  /*634b0*/  LOP3.LUT R5, R5, 0xfffff7ff, RZ, 0xc0, !PT ;  /* 0xfffff7ff05057812 */ /* 0x000fc800078ec0ff */
[----:B------:R-:W-:Y:S02]  /*634c0*/  @P1 LOP3.LUT R5, R5, 0x800, RZ, 0xfc, !PT ;  /* 0x0000080005051812 */ /* 0x000fe400078efcff */
[----:B------:R-:W-:Y:S02]  /*634d0*/  LOP3.LUT P1, RZ, R4, 0x80, RZ, 0xc0, !PT ;  /* 0x0000008004ff7812 */ /* 0x000fe4000782c0ff */
[----:B------:R-:W-:-:S13]  /*634e0*/  ISETP.LT.OR P5, PT, R30, 0xc9, !P2 ;  /* 0x000000c91e00780c */ /* 0x000fda00057a1670 */
[----:B------:R-:W0:Y:S01]  /*634f0*/  @!P5 LDC.64 R32, c[0x0][0x5c0] ;  /* 0x00017000ff20db82 */ /* 0x000e220000000a00 */
[----:B------:R-:W-:-:S04]  /*63500*/  LOP3.LUT R5, R5, 0xfffffbff, RZ, 0xc0, !PT ;  /* 0xfffffbff05057812 */ /* 0x000fc800078ec0ff */
[----:B------:R-:W-:Y:S02]  /*63510*/  @P5 LOP3.LUT R5, R5, 0x400, RZ, 0xfc, !PT ;  /* 0x0000040005055812 */ /* 0x000fe400078efcff */
[----:B0-----:R-:W-:Y:S02]  /*63520*/  @!P5 IADD3 R200, P3, P4, R26, UR9, R32 ;  /* 0x000000091ac8dc10 */ /* 0x001fe4000fc7e020 */
        /* <DEDUP_REMOVED lines=9> */
[----:B------:R-:W-:Y:S02]  /*635c0*/  @!P5 IADD3.X R201, R31, UR8, R33, P3, P4 ;  /* 0x000000081fc9dc10 */ /* 0x000fe40009fe8421 */
[----:B------:R-:W-:-:S13]  /*635d0*/  ISETP.LT.OR P5, PT, R30, 0xca, !P2 ;  /* 0x000000ca1e00780c */ /* 0x000fda00057a1670 */
[----:B------:R-:W0:Y:S01]  /*635e0*/  @!P5 LDC.64 R32, c[0x0][0x5c0] ;  /* 0x00017000ff20db82 */ /* 0x000e220000000a00 */
        /* <DEDUP_REMOVED lines=12> */
[----:B------:R-:W-:Y:S01]  /*636b0*/  @P5 LOP3.LUT R5, R5, 0x100, RZ, 0xfc, !PT ;  /* 0x0000010005055812 */ /* 0x000fe200078efcff */
[----:B------:R-:W-:Y:S04]  /*636c0*/  STL [R1+0x1640], R200 ;  /* 0x001640c801007387 */ /* 0x000fe80000100800 */
[----:B------:R-:W-:Y:S04]  /*636d0*/  STL [R1+0x163c], R201 ;  /* 0x00163cc901007387 */ /* 0x000fe80000100800 */
[----:B------:R-:W3:Y:S01]  /*636e0*/  LDL.LU R211, [R1+0xc54] ;  /* 0x000c540001d37983 */ /* 0x000ee20000300800 */
[----:B--2---:R-:W-:-:S04]  /*636f0*/  LOP3.LUT R23, R23, 0xff, RZ, 0xc0, !PT ;  /* 0x000000ff17177812 */ /* 0x004fc800078ec0ff */
[----:B------:R-:W-:-:S05]  /*63700*/  F2FP.F16.E4M3.UNPACK_B R23, R23 ;  /* 0x00000017ff17723e */ /* 0x000fca00020006ff */
[----:B------:R-:W-:-:S05]  /*63710*/  HADD2.F32 R23, -RZ, R23.H0_H0 ;  /* 0x20000017ff177230 */ /* 0x000fca0000004100 */
[----:B------:R-:W-:-:S04]  /*63720*/  FMUL R23, R23, UR26 ;  /* 0x0000001a17177c20 */ /* 0x000fc80008400000 */
[----:B----4-:R-:W-:-:S05]  /*63730*/  FFMA R23, R210, UR27, R23 ;  /* 0x0000001bd2177c23 */ /* 0x010fca0008000017 */
[----:B------:R-:W-:-:S05]  /*63740*/  F2FP.SATFINITE.E4M3.F32.PACK_AB_MERGE_C R23, RZ, R23, RZ ;  /* 0x00000017ff17723e */ /* 0x000fca00048070ff */
[----:B------:R1:W-:Y:S02]  /*63750*/  @!P1 STG.E.U8 desc[UR34][R114.64+0x69], R23 ;  /* 0x0000691772009986 */ /* 0x0003e4000c101122 */
        /* <DEDUP_REMOVED lines=8> */
[----:B------:R-:W-:Y:S04]  /*637e0*/  STL [R1+0x1648], R198 ;  /* 0x001648c601007387 */ /* 0x000fe80000100800 */
[----:B------:R-:W-:Y:S04]  /*637f0*/  STL [R1+0x1644], R199 ;  /* 0x001644c701007387 */ /* 0x000fe80000100800 */
[----:B------:R-:W-:Y:S01]  /*63800*/  STL [R1+0x1630], R214 ;  /* 0x001630d601007387 */ /* 0x000fe20000100800 */
[----:B------:R-:W-:-:S02]  /*63810*/  ISETP.LT.OR P1, PT, R30, 0xd2, !P2 ;  /* 0x000000d21e00780c */ /* 0x000fc40005721670 */
[----:B------:R-:W0:Y:S01]  /*63820*/  @!P3 LDC.64 R38, c[0x0][0x5c0] ;  /* 0x00017000ff26bb82 */ /* 0x000e220000000a00 */
[----:B------:R-:W-:Y:S04]  /*63830*/  STL [R1+0x162c], R215 ;  /* 0x00162cd701007387 */ /* 0x000fe80000100800 */
[----:B------:R-:W4:Y:S01]  /*63840*/  LDL.LU R210, [R1+0xc58] ;  /* 0x000c580001d27983 */ /* 0x000f220000300800 */
[----:B--2---:R-:W-:Y:S01]  /*63850*/  LOP3.LUT R23, R23, 0xff, RZ, 0xc0, !PT ;  /* 0x000000ff17177812 */ /* 0x004fe200078ec0ff */
[----:B------:R-:W-:Y:S02]  /*63860*/  IMAD.U32 R35, RZ, RZ, UR11 ;  /* 0x0000000bff237e24 */ /* 0x000fe4000f8e00ff */
[----:B------:R-:W2:Y:S01]  /*63870*/  LDL.LU R212, [R1+0xc5c] ;  /* 0x000c5c0001d47983 */ /* 0x000ea20000300800 */
[----:B------:R-:W-:-:S05]  /*63880*/  F2FP.F16.E4M3.UNPACK_B R23, R23 ;  /* 0x00000017ff17723e */ /* 0x000fca00020006ff */
[----:B------:R-:W-:-:S05]  /*63890*/  HADD2.F32 R23, -RZ, R23.H0_H0 ;  /* 0x20000017ff177230 */ /* 0x000fca0000004100 */
[----:B------:R-:W-:-:S04]  /*638a0*/  FMUL R23, R23, UR26 ;  /* 0x0000001a17177c20 */ /* 0x000fc80008400000 */
[----:B---3--:R-:W-:-:S05]  /*638b0*/  FFMA R23, R211, UR27, R23 ;  /* 0x0000001bd3177c23 */ /* 0x008fca0008000017 */
[----:B------:R-:W-:-:S05]  /*638c0*/  F2FP.SATFINITE.E4M3.F32.PACK_AB_MERGE_C R23, RZ, R23, RZ ;  /* 0x00000017ff17723e */ /* 0x000fca00048070ff */
[----:B------:R1:W-:Y:S02]  /*638d0*/  @!P4 STG.E.U8 desc[UR34][R32.64+0x68], R23 ;  /* 0x000068172000c986 */ /* 0x0003e4000c101122 */
[----:B-1----:R-:W-:Y:S01]  /*638e0*/  PRMT R23, RZ, 0x7610, R23 ;  /* 0x00007610ff177816 */ /* 0x002fe20000000017 */
[----:B------:R-:W1:Y:S05]  /*638f0*/  @!P1 LDC.64 R32, c[0x0][0x5c0] ;  /* 0x00017000ff209b82 */ /* 0x000e6a0000000a00 */
[----:B------:R-:W3:Y:S01]  /*63900*/  @!P3 LDG.E.U8 R23, desc[UR34][R20.64+0x69] ;  /* 0x000069221417b981 */ /* 0x000ee2000c1e1100 */
[----:B------:R-:W-:Y:S01]  /*63910*/  IMAD.U32 R40, RZ, RZ, UR10 ;  /* 0x0000000aff287e24 */ /* 0x000fe2000f8e00ff */
[----:B------:R-:W-:-:S04]  /*63920*/  @!P3 IADD3 R35, P5, P6, R35, UR13, R26 ;  /* 0x0000000d2323bc10 */ /* 0x000fc8000febe01a */
[----:B------:R-:W-:Y:S02]  /*63930*/  @!P3 IADD3.X R40, R40, UR12, R31, P5, P6 ;  /* 0x0000000c2828bc10 */ /* 0x000fe4000afec41f */
[----:B0-----:R-:W-:-:S05]  /*63940*/  @!P3 IADD3 R38, P4, R35, R38, RZ ;  /* 0x000000262326b210 */ /* 0x001fca0007f9e0ff */
[----:B------:R-:W-:Y:S01]  /*63950*/  @!P3 IMAD.X R39, R40, 0x1, R39, P4 ;  /* 0x000000012827b824 */ /* 0x000fe200020e0627 */
[----:B-1----:R-:W-:-:S04]  /*63960*/  @!P1 IADD3 R114, P5, P6, R26, UR9, R32 ;  /* 0x000000091a729c10 */ /* 0x002fc8000febe020 */
[----:B------:R-:W-:Y:S02]  /*63970*/  @!P1 IADD3.X R115, R31, UR8, R33, P5, P6 ;  /* 0x000000081f739c10 */ /* 0x000fe4000afec421 */
[----:B------:R-:W-:Y:S02]  /*63980*/  LOP3.LUT P6, RZ, R0, 0x400000, RZ, 0xc0, !PT ;  /* 0x0040000000ff7812 */ /* 0x000fe400078cc0ff */
[----:B---3--:R-:W-:-:S04]  /*63990*/  LOP3.LUT R23, R23, 0xff, RZ, 0xc0, !PT ;  /* 0x000000ff17177812 */ /* 0x008fc800078ec0ff */
[----:B------:R-:W-:-:S05]  /*639a0*/  F2FP.F16.E4M3.UNPACK_B R23, R23 ;  /* 0x00000017ff17723e */ /* 0x000fca00020006ff */
[----:B------:R-:W-:-:S05]  /*639b0*/  HADD2.F32 R23, -RZ, R23.H0_H0 ;  /* 0x20000017ff177230 */ /* 0x000fca0000004100 */
[----:B------:R-:W-:-:S04]  /*639c0*/  FMUL R23, R23, UR26 ;  /* 0x0000001a17177c20 */ /* 0x000fc80008400000 */
[----:B----4-:R-:W-:-:S05]  /*639d0*/  FFMA R23, R210, UR27, R23 ;  /* 0x0000001bd2177c23 */ /* 0x010fca0008000017 */
[----:B------:R-:W-:-:S05]  /*639e0*/  F2FP.SATFINITE.E4M3.F32.PACK_AB_MERGE_C R23, RZ, R23, RZ ;  /* 0x00000017ff17723e */ /* 0x000fca00048070ff */
[----:B------:R0:W-:Y:S02]  /*639f0*/  @!P3 STG.E.U8 desc[UR34][R38.64+0x69], R23 ;  /* 0x000069172600b986 */ /* 0x0001e4000c101122 */
[----:B0-----:R-:W-:-:S06]  /*63a00*/  PRMT R23, RZ, 0x7610, R23 ;  /* 0x00007610ff177816 */ /* 0x001fcc0000000017 */
[----:B------:R-:W3:Y:S01]  /*63a10*/  @!P6 LDG.E.U8 R23, desc[UR34][R18.64+0x70] ;  /* 0x000070221217e981 */ /* 0x000ee2000c1e1100 */
[----:B------:R-:W-:-:S04]  /*63a20*/  LOP3.LUT R5, R5, 0xffffff7f, RZ, 0xc0, !PT ;  /* 0xffffff7f05057812 */ /* 0x000fc800078ec0ff */
[----:B------:R-:W-:Y:S02]  /*63a30*/  @P1 LOP3.LUT R5, R5, 0x80, RZ, 0xfc, !PT ;  /* 0x0000008005051812 */ /* 0x000fe400078efcff */
[----:B------:R-:W-:Y:S01]  /*63a40*/  LOP3.LUT P1, RZ, R0, 0x200000, RZ, 0xc0, !PT ;  /* 0x0020000000ff7812 */ /* 0x000fe2000782c0ff */
[----:B------:R-:W-:Y:S04]  /*63a50*/  STL [R1+0x1638], R114 ;  /* 0x0016387201007387 */ /* 0x000fe80000100800 */
[----:B------:R-:W-:Y:S04]  /*63a60*/  STL [R1+0x1634], R115 ;  /* 0x0016347301007387 */ /* 0x000fe80000100800 */
[----:B------:R-:W4:Y:S01]  /*63a70*/  LDL.LU R213, [R1+0xc60] ;  /* 0x000c600001d57983 */ /* 0x000f220000300800 */
        /* <DEDUP_REMOVED lines=145> */
[----:B--2---:R-:W-:-:S04]  /*64390*/  LOP3.LUT R23, R23, 0xff, RZ, 0xc0, !PT ;  /* 0x000000ff17177812 */ /* 0x004fc800078ec0ff */
[----:B------:R-:W-:-:S05]  /*643a0*/  F2FP.F16.E4M3.UNPACK_B R23, R23 ;  /* 0x00000017ff17723e */ /* 0x000fca00020006ff */
[----:B------:R-:W-:-:S05]  /*643b0*/  HADD2.F32 R23, -RZ, R23.H0_H0 ;  /* 0x20000017ff177230 */ /* 0x000fca0000004100 */
[----:B------:R-:W-:-:S04]  /*643c0*/  FMUL R23, R23, UR26 ;  /* 0x0000001a17177c20 */ /* 0x000fc80008400000 */
[----:B---3--:R-:W-:Y:S01]  /*643d0*/  FFMA R23, R2, UR27, R23 ;  /* 0x0000001b02177c23 */ /* 0x008fe20008000017 */
[----:B------:R-:W-:Y:S01]  /*643e0*/  IMAD.U32 R35, RZ, RZ, UR11 ;  /* 0x0000000bff237e24 */ /* 0x000fe2000f8e00ff */
[----:B------:R-:W2:Y:S03]  /*643f0*/  LDL.LU R2, [R1+0xc7c] ;  /* 0x000c7c0001027983 */ /* 0x000ea60000300800 */
        /* <DEDUP_REMOVED lines=145> */
[----:B------:R-:W-:Y:S01]  /*64d10*/  STL [R1+0x15c0], R230 ;  /* 0x0015c0e601007387 */ /* 0x000fe20000100800 */
[----:B------:R-:W-:-:S03]  /*64d20*/  LOP3.LUT R6, R6, 0xfeffffff, RZ, 0xc0, !PT ;  /* 0xfeffffff06067812 */ /* 0x000fc600078ec0ff */
[----:B------:R-:W-:Y:S01]  /*64d30*/  STL [R1+0x15bc], R231 ;  /* 0x0015bce701007387 */ /* 0x000fe20000100800 */
[----:B------:R-:W-:-:S03]  /*64d40*/  @P5 LOP3.LUT R6, R6, 0x1000000, RZ, 0xfc, !PT ;  /* 0x0100000006065812 */ /* 0x000fc600078efcff */
[----:B------:R-:W3:Y:S01]  /*64d50*/  LDL.LU R2, [R1+0xc94] ;  /* 0x000c940001027983 */ /* 0x000ee20000300800 */
[----:B------:R-:W-:-:S03]  /*64d60*/  IMAD.U32 R35, RZ, RZ, UR10 ;  /* 0x0000000aff237e24 */ /* 0x000fc6000f8e00ff */
[----:B------:R-:W-:Y:S04]  /*64d70*/  STL [R1+0x15c8], R228 ;  /* 0x0015c8e401007387 */ /* 0x000fe80000100800 */
[----:B------:R-:W-:Y:S04]  /*64d80*/  STL [R1+0x15c4], R229 ;  /* 0x0015c4e501007387 */ /* 0x000fe80000100800 */
[----:B------:R-:W-:Y:S01]  /*64d90*/  @!P5 STL.64 [R1], R38 ;  /* 0x000000260100d387 */ /* 0x000fe20000100a00 */
        /* <DEDUP_REMOVED lines=25> */
[----:B------:R-:W-:-:S05]  /*64f30*/  F2FP.SATFINITE.E4M3.F32.PACK_AB_MERGE_C R23, RZ, R23, RZ ;  /* 0x00000017ff17723e */ /* 0x000fca00048070ff */
[----:B------:R1:W-:Y:S02]  /*64f40*/  @!P4 STG.E.U8 desc[UR34][R32.64+0x88], R23 ;  /* 0x000088172000c986 */ /* 0x0003e4000c101122 */
[----:B-1----:R-:W-:Y:S01]  /*64f50*/  PRMT R23, RZ, 0x7610, R23 ;  /* 0x00007610ff177816 */ /* 0x002fe20000000017 */
[----:B------:R-:W1:Y:S05]  /*64f60*/  @!P1 LDC.64 R32, c[0x0][0x5c0] ;  /* 0x00017000ff209b82 */ /* 0x000e6a0000000a00 */
[----:B------:R-:W4:Y:S01]  /*64f70*/  @!P3 LDG.E.U8 R23, desc[UR34][R20.64+0x89] ;  /* 0x000089221417b981 */ /* 0x000f22000c1e1100 */
        /* <DEDUP_REMOVED lines=8> */
[----:B----4-:R-:W-:-:S04]  /*65000*/  LOP3.LUT R23, R23, 0xff, RZ, 0xc0, !PT ;  /* 0x000000ff17177812 */ /* 0x010fc800078ec0ff */
[----:B------:R-:W-:-:S05]  /*65010*/  F2FP.F16.E4M3.UNPACK_B R23, R23 ;  /* 0x00000017ff17723e */ /* 0x000fca00020006ff */
[----:B------:R-:W-:-:S05]  /*65020*/  HADD2.F32 R23, -RZ, R23.H0_H0 ;  /* 0x20000017ff177230 */ /* 0x000fca0000004100 */
[----:B------:R-:W-:-:S04]  /*65030*/  FMUL R23, R23, UR26 ;  /* 0x0000001a17177c20 */ /* 0x000fc80008400000 */
[----:B--2---:R-:W-:-:S05]  /*65040*/  FFMA R23, R8, UR27, R23 ;  /* 0x0000001b08177c23 */ /* 0x004fca0008000017 */
[----:B------:R-:W-:-:S05]  /*65050*/  F2FP.SATFINITE.E4M3.F32.PACK_AB_MERGE_C R23, RZ, R23, RZ ;  /* 0x00000017ff17723e */ /* 0x000fca00048070ff */
[----:B------:R0:W-:Y:S02]  /*65060*/  @!P3 STG.E.U8 desc[UR34][R38.64+0x89], R23 ;  /* 0x000089172600b986 */ /* 0x0001e4000c101122 */
[----:B0-----:R-:W-:-:S06]  /*65070*/  PRMT R23, RZ, 0x7610, R23 ;  /* 0x00007610ff177816 */ /* 0x001fcc0000000017 */
[----:B------:R-:W2:Y:S01]  /*65080*/  @!P6 LDG.E.U8 R23, desc[UR34][R18.64+0x90] ;  /* 0x000090221217e981 */ /* 0x000ea2000c1e1100 */
        /* <DEDUP_REMOVED lines=41> */
[----:B------:R-:W-:Y:S01]  /*65320*/  @!P5 STL.64 [R1+0x18], R38 ;  /* 0x000018260100d387 */ /* 0x000fe20000100a00 */
        /* <DEDUP_REMOVED lines=47> */
[----:B0-----:R-:W-:-:S06]  /*65620*/  PRMT R23, RZ, 0x7610, R23 ;  /* 0x00007610ff177816 */ /* 0x001fcc0000000017 */
[----:B------:R-:W4:Y:S01]  /*65630*/  @!P6 LDG.E.U8 R23, desc[UR34][R18.64+0x98] ;  /* 0x000098221217e981 */ /* 0x000f22000c1e1100 */
[----:B------:R-:W-:Y:S02]  /*65640*/  @P1 LOP3.LUT R6, R6, 0x80000, RZ, 0xfc, !PT ;  /* 0x0008000006061812 */ /* 0x000fe400078efcff */
[----:B------:R-:W-:Y:S02]  /*65650*/  LOP3.LUT P1, RZ, R4, 0x4000, RZ, 0xc0, !PT ;  /* 0x0000400004ff7812 */ /* 0x000fe4000782c0ff */
[----:B------:R-:W-:-:S13]  /*65660*/  ISETP.LT.OR P5, PT, R30, 0x129, !P2 ;  /* 0x000001291e00780c */ /* 0x000fda00057a1670 */
[----:B------:R-:W0:Y:S01]  /*65670*/  @!P5 LDC.64 R32, c[0x0][0x5c0] ;  /* 0x00017000ff20db82 */ /* 0x000e220000000a00 */
[----:B------:R-:W-:-:S04]  /*65680*/  LOP3.LUT R6, R6, 0xfffbffff, RZ, 0xc0, !PT ;  /* 0xfffbffff06067812 */ /* 0x000fc800078ec0ff */
[----:B------:R-:W-:Y:S02]  /*65690*/  @P5 LOP3.LUT R6, R6, 0x40000, RZ, 0xfc, !PT ;  /* 0x0004000006065812 */ /* 0x000fe400078efcff */
[----:B0-----:R-:W-:-:S04]  /*656a0*/  @!P5 IADD3 R40, P3, P4, R26, UR9, R32 ;  /* 0x000000091a28dc10 */ /* 0x001fc8000fc7e020 */
[----:B------:R-:W-:-:S05]  /*656b0*/  @!P5 IADD3.X R41, R31, UR8, R33, P3, P4 ;  /* 0x000000081f29dc10 */ /* 0x000fca0009fe8421 */
[----:B------:R-:W-:Y:S01]  /*656c0*/  @!P5 STL.64 [R1+0x10], R40 ;  /* 0x000010280100d387 */ /* 0x000fe20000100a00 */
[----:B------:R-:W-:-:S13]  /*656d0*/  ISETP.LT.OR P5, PT, R30, 0x12a, !P2 ;  /* 0x0000012a1e00780c */ /* 0x000fda00057a1670 */
[----:B------:R-:W0:Y:S01]  /*656e0*/  @!P5 LDC.64 R32, c[0x0][0x5c0] ;  /* 0x00017000ff20db82 */ /* 0x000e220000000a00 */
[----:B----4-:R-:W-:-:S04]  /*656f0*/  LOP3.LUT R23, R23, 0xff, RZ, 0xc0, !PT ;  /* 0x000000ff17177812 */ /* 0x010fc800078ec0ff */
[----:B------:R-:W-:-:S05]  /*65700*/  F2FP.F16.E4M3.UNPACK_B R23, R23 ;  /* 0x00000017ff17723e */ /* 0x000fca00020006ff */
[----:B------:R-:W-:-:S05]  /*65710*/  HADD2.F32 R23, -RZ, R23.H0_H0 ;  /* 0x20000017ff177230 */ /* 0x000fca0000004100 */
[----:B------:R-:W-:-:S04]  /*65720*/  FMUL R23, R23, UR26 ;  /* 0x0000001a17177c20 */ /* 0x000fc80008400000 */
[----:B---3--:R-:W-:Y:S01]  /*65730*/  FFMA R23, R2, UR27, R23 ;  /* 0x0000001b02177c23 */ /* 0x008fe20008000017 */
[----:B0-----:R-:W-:Y:S01]  /*65740*/  @!P5 IADD3 R38, P3, P4, R26, UR9, R32 ;  /* 0x000000091a26dc10 */ /* 0x001fe2000fc7e020 */
[----:B------:R-:W3:Y:S03]  /*65750*/  LDL.LU R2, [R1+0xcb4] ;  /* 0x000cb40001027983 */ /* 0x000ee60000300800 */
[----:B------:R-:W-:-:S05]  /*65760*/  F2FP.SATFINITE.E4M3.F32.PACK_AB_MERGE_C R23, RZ, R23, RZ ;  /* 0x00000017ff17723e */ /* 0x000fca00048070ff */
[----:B------:R0:W-:Y:S02]  /*65770*/  @!P6 STG.E.U8 desc[UR34][R128.64+0x98], R23 ;  /* 0x000098178000e986 */ /* 0x0001e4000c101122 */
[----:B0-----:R-:W-:-:S06]  /*65780*/  PRMT R23, RZ, 0x7610, R23 ;  /* 0x00007610ff177816 */ /* 0x001fcc0000000017 */
[----:B------:R-:W4:Y:S01]  /*65790*/  @!P1 LDG.E.U8 R23, desc[UR34][R18.64+0x99] ;  /* 0x0000992212179981 */ /* 0x000f22000c1e1100 */
[----:B------:R-:W-:Y:S02]  /*657a0*/  @!P5 IADD3.X R39, R31, UR8, R33, P3, P4 ;  /* 0x000000081f27dc10 */ /* 0x000fe40009fe8421 */
[----:B------:R-:W-:-:S03]  /*657b0*/  LOP3.LUT R6, R6, 0xfffdffff, RZ, 0xc0, !PT ;  /* 0xfffdffff06067812 */ /* 0x000fc600078ec0ff */
[----:B------:R0:W-:Y:S01]  /*657c0*/  @!P5 STL.64 [R1+0x8], R38 ;  /* 0x000008260100d387 */ /* 0x0001e20000100a00 */
[----:B------:R-:W-:Y:S02]  /*657d0*/  @P5 LOP3.LUT R6, R6, 0x20000, RZ, 0xfc, !PT ;  /* 0x0002000006065812 */ /* 0x000fe400078efcff */
[----:B------:R-:W-:-:S13]  /*657e0*/  ISETP.LT.OR P5, PT, R30, 0x131, !P2 ;  /* 0x000001311e00780c */ /* 0x000fda00057a1670 */
[----:B------:R-:W0:Y:S02]  /*657f0*/  @!P5 LDC.64 R32, c[0x0][0x5c0] ;  /* 0x00017000ff20db82 */ /* 0x000e240000000a00 */
[----:B0-----:R-:W-:-:S04]  /*65800*/  @!P5 IADD3 R38, P3, P4, R26, UR9, R32 ;  /* 0x000000091a26dc10 */ /* 0x001fc8000fc7e020 */
[----:B------:R-:W-:Y:S02]  /*65810*/  @!P5 IADD3.X R39, R31, UR8, R33, P3, P4 ;  /* 0x000000081f27dc10 */ /* 0x000fe40009fe8421 */
[----:B------:R-:W-:-:S13]  /*65820*/  ISETP.LT.OR P4, PT, R30, 0x99, !P0 ;  /* 0x000000991e00780c */ /* 0x000fda0004781670 */
[----:B------:R-:W0:Y:S01]  /*65830*/  @!P4 LDC.64 R32, c[0x0][0x5c0] ;  /* 0x00017000ff20cb82 */ /* 0x000e220000000a00 */
[----:B------:R-:W-:Y:S01]  /*65840*/  LOP3.LUT R6, R6, 0xfffeffff, RZ, 0xc0, !PT ;  /* 0xfffeffff06067812 */ /* 0x000fe200078ec0ff */
[----:B------:R-:W-:Y:S01]  /*65850*/  @!P5 STL.64 [R1+0x38], R38 ;  /* 0x000038260100d387 */ /* 0x000fe20000100a00 */
[----:B------:R-:W-:Y:S02]  /*65860*/  IMAD.U32 R35, RZ, RZ, UR10 ;  /* 0x0000000aff237e24 */ /* 0x000fe4000f8e00ff */
        /* <DEDUP_REMOVED lines=68> */
[----:B------:R-:W2:Y:S04]  /*65cb0*/  @!P1 LDG.E.U8 R23, desc[UR34][R18.64+0xa1] ;  /* 0x0000a12212179981 */ /* 0x000ea8000c1e1100 */
[----:B------:R-:W-:Y:S01]  /*65cc0*/  @!P5 STL.64 [R1+0x28], R40 ;  /* 0x000028280100d387 */ /* 0x000fe20000100a00 */
[----:B------:R-:W-:Y:S02]  /*65cd0*/  ISETP.LT.OR P5, PT, R30, 0x13a, !P2 ;  /* 0x0000013a1e00780c */ /* 0x000fe400057a1670 */
[----:B------:R-:W-:Y:S01]  /*65ce0*/  LOP3.LUT R6, R6, 0xffffdfff, RZ, 0xc0, !PT ;  /* 0xffffdfff06067812 */ /* 0x000fe200078ec0ff */
[----:B------:R-:W3:Y:S10]  /*65cf0*/  LDL.LU R2, [R1+0xcc4] ;  /* 0x000cc40001027983 */ /* 0x000ef40000300800 */
[----:B------:R-:W0:Y:S01]  /*65d00*/  @!P5 LDC.64 R32, c[0x0][0x5c0] ;  /* 0x00017000ff20db82 */ /* 0x000e220000000a00 */
[----:B------:R-:W-:-:S02]  /*65d10*/  @P5 LOP3.LUT R6, R6, 0x2000, RZ, 0xfc, !PT ;  /* 0x0000200006065812 */ /* 0x000fc400078efcff */
[----:B0-----:R-:W-:-:S04]  /*65d20*/  @!P5 IADD3 R38, P3, P4, R26, UR9, R32 ;  /* 0x000000091a26dc10 */ /* 0x001fc8000fc7e020 */
[----:B------:R-:W-:-:S05]  /*65d30*/  @!P5 IADD3.X R39, R31, UR8, R33, P3, P4 ;  /* 0x000000081f27dc10 */ /* 0x000fca0009fe8421 */
[----:B------:R0:W-:Y:S01]  /*65d40*/  @!P5 STL.64 [R1+0x20], R38 ;  /* 0x000020260100d387 */ /* 0x0001e20000100a00 */
        /* <DEDUP_REMOVED lines=57> */
[----:B------:R-:W-:-:S03]  /*660e0*/  LOP3.LUT R7, R7, 0xf7ffffff, RZ, 0xc0, !PT ;  /* 0xf7ffffff07077812 */ /* 0x000fc600078ec0ff */
[----:B------:R-:W-:Y:S01]  /*660f0*/  @!P1 STL.64 [R1+0x30], R42 ;  /* 0x0000302a01009387 */ /* 0x000fe20000100a00 */
[----:B------:R-:W-:Y:S02]  /*66100*/  @P1 LOP3.LUT R7, R7, 0x8000000, RZ, 0xfc, !PT ;  /* 0x0800000007071812 */ /* 0x000fe400078efcff */
[----:B------:R-:W-:Y:S01]  /*66110*/  LOP3.LUT P1, RZ, R4, 0x10000, RZ, 0xc0, !PT ;  /* 0x0001000004ff7812 */ /* 0x000fe2000782c0ff */
        /* <DEDUP_REMOVED lines=58> */
[----:B------:R-:W-:Y:S02]  /*664c0*/  IMAD.U32 R35, RZ, RZ, UR11 ;  /* 0x0000000bff237e24 */ /* 0x000fe4000f8e00ff */
[----:B------:R-:W-:Y:S01]  /*664d0*/  IMAD.U32 R40, RZ, RZ, UR10 ;  /* 0x0000000aff287e24 */ /* 0x000fe2000f8e00ff */
[----:B------:R-:W3:Y:S01]  /*664e0*/  LDL.LU R2, [R1+0xcdc] ;  /* 0x000cdc0001027983 */ /* 0x000ee20000300800 */
[----:B------:R-:W-:-:S05]  /*664f0*/  F2FP.SATFINITE.E4M3.F32.PACK_AB_MERGE_C R23, RZ, R23, RZ ;  /* 0x00000017ff17723e */ /* 0x000fca00048070ff */
[----:B------:R1:W-:Y:S02]  /*66500*/  @!P4 STG.E.U8 desc[UR34][R32.64+0xa8], R23 ;  /* 0x0000a8172000c986 */ /* 0x0003e4000c101122 */
[----:B-1----:R-:W-:Y:S01]  /*66510*/  PRMT R23, RZ, 0x7610, R23 ;  /* 0x00007610ff177816 */ /* 0x002fe20000000017 */
[----:B------:R-:W1:Y:S05]  /*66520*/  @!P1 LDC.64 R32, c[0x0][0x5c0] ;  /* 0x00017000ff209b82 */ /* 0x000e6a0000000a00 */
[----:B------:R-:W4:Y:S01]  /*66530*/  @!P3 LDG.E.U8 R23, desc[UR34][R20.64+0xa9] ;  /* 0x0000a9221417b981 */ /* 0x000f22000c1e1100 */
        /* <DEDUP_REMOVED lines=17> */
[----:B------:R-:W-:Y:S04]  /*66650*/  @!P1 STL.64 [R1+0x50], R42 ;  /* 0x0000502a01009387 */ /* 0x000fe80000100a00 */
[----:B------:R-:W4:Y:S01]  /*66660*/  LDL.LU R8, [R1+0xce0] ;  /* 0x000ce00001087983 */ /* 0x000f220000300800 */
        /* <DEDUP_REMOVED lines=9> */
[----:B--2---:R-:W-:-:S04]  /*66700*/  LOP3.LUT R23, R23, 0xff, RZ, 0xc0, !PT ;  /* 0x000000ff17177812 */ /* 0x004fc800078ec0ff */
[----:B------:R-:W-:-:S05]  /*66710*/  F2FP.F16.E4M3.UNPACK_B R23, R23 ;  /* 0x00000017ff17723e */ /* 0x000fca00020006ff */
[----:B------:R-:W-:-:S05]  /*66720*/  HADD2.F32 R23, -RZ, R23.H0_H0 ;  /* 0x20000017ff177230 */ /* 0x000fca0000004100 */
[----:B------:R-:W-:-:S04]  /*66730*/  FMUL R23, R23, UR26 ;  /* 0x0000001a17177c20 */ /* 0x000fc80008400000 */
[----:B---3--:R-:W-:Y:S01]  /*66740*/  FFMA R23, R2, UR27, R23 ;  /* 0x0000001b02177c23 */ /* 0x008fe20008000017 */
[----:B------:R-:W-:Y:S02]  /*66750*/  ISETP.LT.OR P5, PT, R30, 0x15a, !P2 ;  /* 0x0000015a1e00780c */ /* 0x000fe400057a1670 */
        /* <DEDUP_REMOVED lines=21> */
[----:B---3--:R-:W-:-:S04]  /*668b0*/  LOP3.LUT R23, R23, 0xff, RZ, 0xc0, !PT ;  /* 0x000000ff17177812 */ /* 0x008fc800078ec0ff */
[----:B------:R-:W-:-:S05]  /*668c0*/  F2FP.F16.E4M3.UNPACK_B R23, R23 ;  /* 0x00000017ff17723e */ /* 0x000fca00020006ff */
[----:B------:R-:W-:-:S05]  /*668d0*/  HADD2.F32 R23, -RZ, R23.H0_H0 ;  /* 0x20000017ff177230 */ /* 0x000fca0000004100 */
[----:B------:R-:W-:-:S04]  /*668e0*/  FMUL R23, R23, UR26 ;  /* 0x0000001a17177c20 */ /* 0x000fc80008400000 */
[----:B----4-:R-:W-:Y:S02]  /*668f0*/  FFMA R23, R8, UR27, R23 ;  /* 0x0000001b08177c23 */ /* 0x010fe40008000017 */
[----:B------:R-:W3:Y:S03]  /*66900*/  LDL.LU R8, [R1+0xce8] ;  /* 0x000ce80001087983 */ /* 0x000ee60000300800 */
        /* <DEDUP_REMOVED lines=10> */
[----:B----4-:R-:W-:Y:S02]  /*669b0*/  LOP3.LUT R23, R23, 0xff, RZ, 0xc0, !PT ;  /* 0x000000ff17177812 */ /* 0x010fe400078ec0ff */
[----:B------:R-:W-:-:S09]  /*669c0*/  ISETP.LT.OR P1, PT, R30, 0x162, !P2 ;  /* 0x000001621e00780c */ /* 0x000fd20005721670 */
[----:B------:R-:W0:Y:S01]  /*669d0*/  @!P3 LDC.64 R38, c[0x0][0x5c0] ;  /* 0x00017000ff26bb82 */ /* 0x000e220000000a00 */
[----:B------:R-:W-:-:S05]  /*669e0*/  F2FP.F16.E4M3.UNPACK_B R23, R23 ;  /* 0x00000017ff17723e */ /* 0x000fca00020006ff */
[----:B------:R-:W-:-:S05]  /*669f0*/  HADD2.F32 R23, -RZ, R23.H0_H0 ;  /* 0x20000017ff177230 */ /* 0x000fca0000004100 */
[----:B------:R-:W-:-:S04]  /*66a00*/  FMUL R23, R23, UR26 ;  /* 0x0000001a17177c20 */ /* 0x000fc80008400000 */
[----:B--2---:R-:W-:Y:S01]  /*66a10*/  FFMA R23, R2, UR27, R23 ;  /* 0x0000001b02177c23 */ /* 0x004fe20008000017 */
[----:B------:R-:W-:Y:S02]  /*66a20*/  IMAD.U32 R35, RZ, RZ, UR11 ;  /* 0x0000000bff237e24 */ /* 0x000fe4000f8e00ff */
[----:B------:R-:W-:Y:S01]  /*66a30*/  IMAD.U32 R40, RZ, RZ, UR10 ;  /* 0x0000000aff287e24 */ /* 0x000fe2000f8e00ff */
[----:B------:R-:W-:Y:S01]  /*66a40*/  LOP3.LUT R7, R7, 0xfff7ffff, RZ, 0xc0, !PT ;  /* 0xfff7ffff07077812 */ /* 0x000fe200078ec0ff */
[----:B------:R-:W2:Y:S01]  /*66a50*/  LDL.LU R2, [R1+0xcec] ;  /* 0x000cec0001027983 */ /* 0x000ea20000300800 */
[----:B------:R-:W-:-:S05]  /*66a60*/  F2FP.SATFINITE.E4M3.F32.PACK_AB_MERGE_C R23, RZ, R23, RZ ;  /* 0x00000017ff17723e */ /* 0x000fca00048070ff */
[----:B------:R1:W-:Y:S02]  /*66a70*/  @!P4 STG.E.U8 desc[UR34][R32.64+0xb0], R23 ;  /* 0x0000b0172000c986 */ /* 0x0003e4000c101122 */
[----:B-1----:R-:W-:Y:S01]  /*66a80*/  PRMT R23, RZ, 0x7610, R23 ;  /* 0x00007610ff177816 */ /* 0x002fe20000000017 */
[----:B------:R-:W1:Y:S05]  /*66a90*/  @!P1 LDC.64 R32, c[0x0][0x5c0] ;  /* 0x00017000ff209b82 */ /* 0x000e6a0000000a00 */
[----:B------:R-:W4:Y:S01]  /*66aa0*/  @!P3 LDG.E.U8 R23, desc[UR34][R20.64+0xb1] ;  /* 0x0000b1221417b981 */ /* 0x000f22000c1e1100 */
[----:B------:R-:W-:-:S04]  /*66ab0*/  @!P3 IADD3 R35, P5, P6, R35, UR13, R26 ;  /* 0x0000000d2323bc10 */ /* 0x000fc8000febe01a */
[----:B------:R-:W-:Y:S02]  /*66ac0*/  @!P3 IADD3.X R40, R40, UR12, R31, P5, P6 ;  /* 0x0000000c2828bc10 */ /* 0x000fe4000afec41f */
[----:B------:R-:W-:Y:S02]  /*66ad0*/  @P1 LOP3.LUT R7, R7, 0x80000, RZ, 0xfc, !PT ;  /* 0x0008000007071812 */ /* 0x000fe400078efcff */
[----:B0-----:R-:W-:Y:S02]  /*66ae0*/  @!P3 IADD3 R38, P4, R35, R38, RZ ;  /* 0x000000262326b210 */ /* 0x001fe40007f9e0ff */
[----:B-1----:R-:W-:-:S04]  /*66af0*/  @!P1 IADD3 R42, P5, P6, R26, UR9, R32 ;  /* 0x000000091a2a9c10 */ /* 0x002fc8000febe020 */
[----:B------:R-:W-:-:S05]  /*66b00*/  @!P1 IADD3.X R43, R31, UR8, R33, P5, P6 ;  /* 0x000000081f2b9c10 */ /* 0x000fca000afec421 */
[----:B------:R-:W-:Y:S01]  /*66b10*/  @!P1 STL.64 [R1+0x70], R42 ;  /* 0x0000702a01009387 */ /* 0x000fe20000100a00 */
[----:B------:R-:W-:Y:S01]  /*66b20*/  LOP3.LUT P1, RZ, R22, 0x20000, RZ, 0xc0, !PT ;  /* 0x0002000016ff7812 */ /* 0x000fe2000782c0ff */
[----:B------:R-:W-:-:S03]  /*66b30*/  @!P3 IMAD.X R39, R40, 0x1, R39, P4 ;  /* 0x000000012827b824 */ /* 0x000fc600020e0627 */
[----:B------:R-:W-:Y:S02]  /*66b40*/  ISETP.LT.OR P6, PT, R30, 0xb9, !P1 ;  /* 0x000000b91e00780c */ /* 0x000fe40004fc1670 */
[----:B----4-:R-:W-:-:S04]  /*66b50*/  LOP3.LUT R23, R23, 0xff, RZ, 0xc0, !PT ;  /* 0x000000ff17177812 */ /* 0x010fc800078ec0ff */
[----:B------:R-:W-:-:S05]  /*66b60*/  F2FP.F16.E4M3.UNPACK_B R23, R23 ;  /* 0x00000017ff17723e */ /* 0x000fca00020006ff */
[----:B------:R-:W-:-:S05]  /*66b70*/  HADD2.F32 R23, -RZ, R23.H0_H0 ;  /* 0x20000017ff177230 */ /* 0x000fca0000004100 */
[----:B------:R-:W-:-:S04]  /*66b80*/  FMUL R23, R23, UR26 ;  /* 0x0000001a17177c20 */ /* 0x000fc80008400000 */
[----:B---3--:R-:W-:Y:S02]  /*66b90*/  FFMA R23, R8, UR27, R23 ;  /* 0x0000001b08177c23 */ /* 0x008fe40008000017 */
[----:B------:R-:W3:Y:S03]  /*66ba0*/  LDL.LU R8, [R1+0xcf0] ;  /* 0x000cf00001087983 */ /* 0x000ee60000300800 */
[----:B------:R-:W-:-:S05]  /*66bb0*/  F2FP.SATFINITE.E4M3.F32.PACK_AB_MERGE_C R23, RZ, R23, RZ ;  /* 0x00000017ff17723e */ /* 0x000fca00048070ff */
[----:B------:R0:W-:Y:S02]  /*66bc0*/  @!P3 STG.E.U8 desc[UR34][R38.64+0xb1], R23 ;  /* 0x0000b1172600b986 */ /* 0x0001e4000c101122 */
[----:B0-----:R-:W-:-:S06]  /*66bd0*/  PRMT R23, RZ, 0x7610, R23 ;  /* 0x00007610ff177816 */ /* 0x001fcc0000000017 */
[----:B------:R-:W4:Y:S01]  /*66be0*/  @!P6 LDG.E.U8 R23, desc[UR34][R18.64+0xb8] ;  /* 0x0000b8221217e981 */ /* 0x000f22000c1e1100 */
[----:B------:R-:W-:-:S13]  /*66bf0*/  ISETP.LT.OR P5, PT, R30, 0x169, !P2 ;  /* 0x000001691e00780c */ /* 0x000fda00057a1670 */
[----:B------:R-:W0:Y:S01]  /*66c00*/  @!P5 LDC.64 R32, c[0x0][0x5c0] ;  /* 0x00017000ff20db82 */ /* 0x000e220000000a00 */
[----:B------:R-:W-:-:S04]  /*66c10*/  LOP3.LUT R7, R7, 0xfffbffff, RZ, 0xc0, !PT ;  /* 0xfffbffff07077812 */ /* 0x000fc800078ec0ff */
[----:B------:R-:W-:Y:S02]  /*66c20*/  @P5 LOP3.LUT R7, R7, 0x40000, RZ, 0xfc, !PT ;  /* 0x0004000007075812 */ /* 0x000fe400078efcff */
[----:B0-----:R-:W-:-:S04]  /*66c30*/  @!P5 IADD3 R40, P3, P4, R26, UR9, R32 ;  /* 0x000000091a28dc10 */ /* 0x001fc8000fc7e020 */
[----:B------:R-:W-:Y:S02]  /*66c40*/  @!P5 IADD3.X R41, R31, UR8, R33, P3, P4 ;  /* 0x000000081f29dc10 */ /* 0x000fe40009fe8421 */
[----:B----4-:R-:W-:-:S04]  /*66c50*/  LOP3.LUT R23, R23, 0xff, RZ, 0xc0, !PT ;  /* 0x000000ff17177812 */ /* 0x010fc800078ec0ff */
[----:B------:R-:W-:-:S05]  /*66c60*/  F2FP.F16.E4M3.UNPACK_B R23, R23 ;  /* 0x00000017ff17723e */ /* 0x000fca00020006ff */
[----:B------:R-:W-:-:S05]  /*66c70*/  HADD2.F32 R23, -RZ, R23.H0_H0 ;  /* 0x20000017ff177230 */ /* 0x000fca0000004100 */
[----:B------:R-:W-:-:S04]  /*66c80*/  FMUL R23, R23, UR26 ;  /* 0x0000001a17177c20 */ /* 0x000fc80008400000 */
[----:B--2---:R-:W-:-:S05]  /*66c90*/  FFMA R23, R2, UR27, R23 ;  /* 0x0000001b02177c23 */ /* 0x004fca0008000017 */
[----:B------:R-:W-:-:S05]  /*66ca0*/  F2FP.SATFINITE.E4M3.F32.PACK_AB_MERGE_C R23, RZ, R23, RZ ;  /* 0x00000017ff17723e */ /* 0x000fca00048070ff */
[----:B------:R0:W-:Y:S01]  /*66cb0*/  @!P6 STG.E.U8 desc[UR34][R134.64+0xb8], R23 ;  /* 0x0000b8178600e986 */ /* 0x0001e2000c101122 */
[----:B------:R-:W-:Y:S02]  /*66cc0*/  ISETP.LT.OR P6, PT, R30, 0xba, !P1 ;  /* 0x000000ba1e00780c */ /* 0x000fe40004fc1670 */
[----:B0-----:R-:W-:-:S11]  /*66cd0*/  PRMT R23, RZ, 0x7610, R23 ;  /* 0x00007610ff177816 */ /* 0x001fd60000000017 */
[----:B------:R-:W2:Y:S04]  /*66ce0*/  @!P6 LDG.E.U8 R23, desc[UR34][R18.64+0xb9] ;  /* 0x0000b9221217e981 */ /* 0x000ea8000c1e1100 */
[----:B------:R-:W-:Y:S01]  /*66cf0*/  @!P5 STL.64 [R1+0x90], R40 ;  /* 0x000090280100d387 */ /* 0x000fe20000100a00 */
[----:B------:R-:W-:Y:S02]  /*66d00*/  ISETP.LT.OR P5, PT, R30, 0x16a, !P2 ;  /* 0x0000016a1e00780c */ /* 0x000fe400057a1670 */
[----:B------:R-:W-:Y:S01]  /*66d10*/  LOP3.LUT R7, R7, 0xfffdffff, RZ, 0xc0, !PT ;  /* 0xfffdffff07077812 */ /* 0x000fe200078ec0ff */
[----:B------:R-:W4:Y:S10]  /*66d20*/  LDL.LU R2, [R1+0xcf4] ;  /* 0x000cf40001027983 */ /* 0x000f340000300800 */
        /* <DEDUP_REMOVED lines=12> */
[----:B------:R-:W-:Y:S04]  /*66df0*/  STL [R1+0x157c], R18 ;  /* 0x00157c1201007387 */ /* 0x000fe80000100800 */
[----:B------:R-:W-:Y:S01]  /*66e00*/  @!P5 STL.64 [R1+0xc8], R38 ;  /* 0x0000c8260100d387 */ /* 0x000fe20000100a00 */
[----:B------:R-:W-:Y:S01]  /*66e10*/  IMAD.U32 R35, RZ, RZ, UR10 ;  /* 0x0000000aff237e24 */ /* 0x000fe2000f8e00ff */
        /* <DEDUP_REMOVED lines=16> */
[----:B------:R-:W-:Y:S04]  /*66f20*/  STL [R1+0x1578], R19 ;  /* 0x0015781301007387 */ /* 0x000fe80000100800 */
[----:B------:R-:W3:Y:S01]  /*66f30*/  LDL.LU R8, [R1+0xcf8] ;  /* 0x000cf80001087983 */ /* 0x000ee20000300800 */
[----:B--2---:R-:W-:-:S04]  /*66f40*/  LOP3.LUT R23, R23, 0xff, RZ, 0xc0, !PT ;  /* 0x000000ff17177812 */ /* 0x004fc800078ec0ff */
[----:B------:R-:W-:-:S05]  /*66f50*/  F2FP.F16.E4M3.UNPACK_B R23, R23 ;  /* 0x00000017ff17723e */ /* 0x000fca00020006ff */
[----:B------:R-:W-:-:S05]  /*66f60*/  HADD2.F32 R23, -RZ, R23.H0_H0 ;  /* 0x20000017ff177230 */ /* 0x000fca0000004100 */
[----:B------:R-:W-:-:S04]  /*66f70*/  FMUL R23, R23, UR26 ;  /* 0x0000001a17177c20 */ /* 0x000fc80008400000 */
[----:B----4-:R-:W-:Y:S02]  /*66f80*/  FFMA R23, R2, UR27, R23 ;  /* 0x0000001b02177c23 */ /* 0x010fe40008000017 */
[----:B------:R-:W2:Y:S04]  /*66f90*/  LDL.LU R2, [R1+0xcfc] ;  /* 0x000cfc0001027983 */ /* 0x000ea80000300800 */
[----:B------:R-:W4:Y:S01]  /*66fa0*/  LDL.64 R42, [R1+0x98] ;  /* 0x00009800012a7983 */ /* 0x000f220000100a00 */
[----:B------:R-:W-:-:S05]  /*66fb0*/  F2FP.SATFINITE.E4M3.F32.PACK_AB_MERGE_C R23, RZ, R23, RZ ;  /* 0x00000017ff17723e */ /* 0x000fca00048070ff */
[----:B------:R0:W-:Y:S02]  /*66fc0*/  @!P3 STG.E.U8 desc[UR34][R32.64+0xb8], R23 ;  /* 0x0000b8172000b986 */ /* 0x0001e4000c101122 */
[----:B0-----:R-:W-:Y:S01]  /*66fd0*/  PRMT R23, RZ, 0x7610, R23 ;  /* 0x00007610ff177816 */ /* 0x001fe20000000017 */
[----:B------:R-:W0:Y:S05]  /*66fe0*/  @!P4 LDC.64 R32, c[0x0][0x5c0] ;  /* 0x00017000ff20cb82 */ /* 0x000e2a0000000a00 */
[----:B------:R-:W3:Y:S01]  /*66ff0*/  @!P4 LDG.E.U8 R23, desc[UR34][R20.64+0xb9] ;  /* 0x0000b9221417c981 */ /* 0x000ee2000c1e1100 */
[----:B------:R-:W-:Y:S02]  /*67000*/  IMAD.U32 R35, RZ, RZ, UR11 ;  /* 0x0000000bff237e24 */ /* 0x000fe4000f8e00ff */
[----:B------:R-:W-:-:S03]  /*67010*/  IMAD.U32 R38, RZ, RZ, UR10 ;  /* 0x0000000aff267e24 */ /* 0x000fc6000f8e00ff */
[----:B------:R-:W-:-:S04]  /*67020*/  @!P4 IADD3 R35, P5, P6, R35, UR13, R26 ;  /* 0x0000000d2323cc10 */ /* 0x000fc8000febe01a */
[----:B------:R-:W-:Y:S02]  /*67030*/  @!P4 IADD3.X R38, R38, UR12, R31, P5, P6 ;  /* 0x0000000c2626cc10 */ /* 0x000fe4000afec41f */
[----:B0-----:R-:W-:-:S05]  /*67040*/  @!P4 IADD3 R32, P3, R35, R32, RZ ;  /* 0x000000202320c210 */ /* 0x001fca0007f7e0ff */
[----:B------:R-:W-:Y:S01]  /*67050*/  @!P4 IMAD.X R33, R38, 0x1, R33, P3 ;  /* 0x000000012621c824 */ /* 0x000fe200018e0621 */
[----:B------:R-:W-:Y:S02]  /*67060*/  ISETP.GE.AND P3, PT, R11, 0x181, PT ;  /* 0x000001810b00780c */ /* 0x000fe40003f66270 */
        /* <DEDUP_REMOVED lines=8> */
[----:B0-----:R-:W0:Y:S01]  /*670f0*/  @!P4 LDC.64 R32, c[0x0][0x5c0] ;  /* 0x00017000ff20cb82 */ /* 0x001e220000000a00 */
[----:B------:R-:W-:Y:S02]  /*67100*/  @!P4 IMAD.MOV.U32 R38, RZ, RZ, R26 ;  /* 0x000000ffff26c224 */ /* 0x000fe400078e001a */
[----:B------:R-:W-:Y:S02]  /*67110*/  @!P4 IMAD.MOV.U32 R39, RZ, RZ, R31 ;  /* 0x000000ffff27c224 */ /* 0x000fe400078e001f */
[----:B------:R-:W-:-:S04]  /*67120*/  @!P4 IMAD.WIDE.U32 R38, R24, 0x180, R38 ;  /* 0x000001801826c825 */ /* 0x000fc800078e0026 */
[----:B------:R-:W-:Y:S01]  /*67130*/  @!P4 IMAD R23, R25, 0x180, RZ ;  /* 0x000001801917c824 */ /* 0x000fe200078e02ff */
[----:B0-----:R-:W-:-:S04]  /*67140*/  @!P4 IADD3 R38, P5, R38, R32, RZ ;  /* 0x000000202626c210 */ /* 0x001fc80007fbe0ff */
[----:B------:R-:W-:Y:S02]  /*67150*/  @!P4 IADD3.X R39, R33, R39, R23, P5, !PT ;  /* 0x000000272127c210 */ /* 0x000fe40002ffe417 */
[----:B------:R-:W-:-:S05]  /*67160*/  IADD3 R32, P5, R34, 0x180, RZ ;  /* 0x0000018022207810 */ /* 0x000fca0007fbe0ff */
[----:B----4-:R-:W-:-:S04]  /*67170*/  IMAD.X R23, RZ, RZ, R43, P5 ;  /* 0x000000ffff177224 */ /* 0x010fc800028e062b */
[----:B------:R-:W-:-:S04]  /*67180*/  IMAD R23, R23, UR14, RZ ;  /* 0x0000000e17177c24 */ /* 0x000fc8000f8e02ff */
[C---:B------:R-:W-:Y:S02]  /*67190*/  IMAD R23, R32.reuse, UR15, R23 ;  /* 0x0000000f20177c24 */ /* 0x040fe4000f8e0217 */
[----:B------:R-:W-:-:S03]  /*671a0*/  IMAD.WIDE.U32 R32, R32, UR14, R36 ;  /* 0x0000000e20207c25 */ /* 0x000fc6000f8e0024 */
[----:B------:R-:W-:-:S04]  /*671b0*/  IADD3 R32, P5, R32, UR16, RZ ;  /* 0x0000001020207c10 */ /* 0x000fc8000ffbe0ff */
[--C-:B------:R-:W-:Y:S02]  /*671c0*/  IADD3.X R33, R33, UR17, R23.reuse, P5, !PT ;  /* 0x0000001121217c10 */ /* 0x100fe4000affe417 */
[----:B------:R-:W-:-:S06]  /*671d0*/  PRMT R23, RZ, 0x7610, R23 ;  /* 0x00007610ff177816 */ /* 0x000fcc0000000017 */
[----:B------:R-:W3:Y:S04]  /*671e0*/  @!P4 LDG.E.U8 R23, desc[UR34][R32.64] ;  /* 0x000000222017c981 */ /* 0x000ee8000c1e1100 */
[----:B------:R-:W-:Y:S04]  /*671f0*/  STL.64 [R1+0x1570], R20 ;  /* 0x0015701401007387 */ /* 0x000fe80000100a00 */
[----:B------:R-:W4:Y:S01]  /*67200*/  LDL.LU R8, [R1+0xd00] ;  /* 0x000d000001087983 */ /* 0x000f220000300800 */
        /* <DEDUP_REMOVED lines=16> */
[--C-:B------:R-:W-:Y:S02]  /*67310*/  @!P4 IADD3.X R41, R39, R41, R23.reuse, P5, !PT ;  /* 0x000000292729c210 */ /* 0x100fe40002ffe417 */
[----:B------:R-:W-:-:S06]  /*67320*/  PRMT R23, RZ, 0x7610, R23 ;  /* 0x00007610ff177816 */ /* 0x000fcc0000000017 */
[----:B------:R-:W2:Y:S01]  /*67330*/  @!P4 LDG.E.U8 R23, desc[UR34][R32.64+0x1] ;  /* 0x000001222017c981 */ /* 0x000ea2000c1e1100 */
        /* <DEDUP_REMOVED lines=11> */
[----:B------:R-:W-:-:S04]  /*673f0*/  LOP3.LUT R7, R7, 0xffff7fff, RZ, 0xc0, !PT ;  /* 0xffff7fff07077812 */ /* 0x000fc800078ec0ff */
[----:B------:R-:W-:-:S04]  /*67400*/  @P0 LOP3.LUT R7, R7, 0x8000, RZ, 0xfc, !PT ;  /* 0x0000800007070812 */ /* 0x000fc800078efcff */
[----:B------:R-:W-:Y:S01]  /*67410*/  LOP3.LUT R7, R7, 0xffffbfff, RZ, 0xc0, !PT ;  /* 0xffffbfff07077812 */ /* 0x000fe200078ec0ff */
[----:B------:R-:W-:Y:S04]  /*67420*/  STL [R1+0x1594], R132 ;  /* 0x0015948401007387 */ /* 0x000fe80000100800 */
[----:B------:R-:W-:Y:S01]  /*67430*/  STL [R1+0x1590], R133 ;  /* 0x0015908501007387 */ /* 0x000fe20000100800 */
[----:B------:R-:W-:-:S04]  /*67440*/  @P2 LOP3.LUT R7, R7, 0x4000, RZ, 0xfc, !PT ;  /* 0x0000400007072812 */ /* 0x000fc800078efcff */
[----:B------:R-:W-:-:S04]  /*67450*/  LOP3.LUT R7, R7, 0xffffdfff, RZ, 0xc0, !PT ;  /* 0xffffdfff07077812 */ /* 0x000fc800078ec0ff */
[----:B------:R-:W-:Y:S02]  /*67460*/  @P6 LOP3.LUT R7, R7, 0x2000, RZ, 0xfc, !PT ;  /* 0x0000200007076812 */ /* 0x000fe400078efcff */
[----:B------:R-:W-:Y:S02]  /*67470*/  LOP3.LUT P0, RZ, R4, 0x200000, RZ, 0xc0, !PT ;  /* 0x0020000004ff7812 */ /* 0x000fe4000780c0ff */
[----:B--2---:R-:W-:-:S04]  /*67480*/  LOP3.LUT R23, R23, 0xff, RZ, 0xc0, !PT ;  /* 0x000000ff17177812 */ /* 0x004fc800078ec0ff */
[----:B------:R-:W-:-:S05]  /*67490*/  F2FP.F16.E4M3.UNPACK_B R23, R23 ;  /* 0x00000017ff17723e */ /* 0x000fca00020006ff */
[----:B------:R-:W-:-:S05]  /*674a0*/  HADD2.F32 R23, -RZ, R23.H0_H0 ;  /* 0x20000017ff177230 */ /* 0x000fca0000004100 */
[----:B------:R-:W-:-:S04]  /*674b0*/  FMUL R23, R23, UR26 ;  /* 0x0000001a17177c20 */ /* 0x000fc80008400000 */
[----:B----4-:R-:W-:Y:S02]  /*674c0*/  FFMA R23, R8, UR27, R23 ;  /* 0x0000001b08177c23 */ /* 0x010fe40008000017 */
[----:B------:R-:W2:Y:S04]  /*674d0*/  LDL.LU R8, [R1+0xd04] ;  /* 0x000d040001087983 */ /* 0x000ea80000300800 */
[----:B------:R-:W3:Y:S01]  /*674e0*/  LDL.64 R54, [R1+0xa8] ;  /* 0x0000a80001367983 */ /* 0x000ee20000100a00 */
[----:B------:R-:W-:-:S05]  /*674f0*/  F2FP.SATFINITE.E4M3.F32.PACK_AB_MERGE_C R23, RZ, R23, RZ ;  /* 0x00000017ff17723e */ /* 0x000fca00048070ff */
[----:B------:R1:W-:Y:S01]  /*67500*/  @!P4 STG.E.U8 desc[UR34][R40.64+0x1], R23 ;  /* 0x000001172800c986 */ /* 0x0003e2000c101122 */
[----:B0-----:R-:W-:-:S03]  /*67510*/  @!P6 IADD3 R18, P4, P5, R26, UR9, R38 ;  /* 0x000000091a12ec10 */ /* 0x001fc6000fd9e026 */
[----:B------:R-:W-:Y:S01]  /*67520*/  STL [R1+0x158c], R136 ;  /* 0x00158c8801007387 */ /* 0x000fe20000100800 */
[----:B------:R-:W-:-:S03]  /*67530*/  @!P6 IADD3.X R19, R31, UR8, R39, P4, P5 ;  /* 0x000000081f13ec10 */ /* 0x000fc6000a7ea427 */
[----:B------:R-:W-:Y:S04]  /*67540*/  STL [R1+0x1588], R137 ;  /* 0x0015888901007387 */ /* 0x000fe80000100800 */
[----:B------:R-:W4:Y:S04]  /*67550*/  LDL.LU R2, [R1+0xd08] ;  /* 0x000d080001027983 */ /* 0x000f280000300800 */
[----:B------:R-:W-:Y:S01]  /*67560*/  @!P6 STL.64 [R1+0x78], R18 ;  /* 0x000078120100e387 */ /* 0x000fe20000100a00 */
[----:B------:R-:W-:Y:S02]  /*67570*/  ISETP.LT.OR P6, PT, R30, 0xc1, !P1 ;  /* 0x000000c11e00780c */ /* 0x000fe40004fc1670 */
[----:B-1----:R-:W-:-:S11]  /*67580*/  IADD3 R23, P4, R34, 0x188, RZ ;  /* 0x0000018822177810 */ /* 0x002fd60007f9e0ff */
[----:B------:R-:W0:Y:S01]  /*67590*/  @!P6 LDC.64 R34, c[0x0][0x5c0] ;  /* 0x00017000ff22eb82 */ /* 0x000e220000000a00 */
[----:B------:R-:W-:Y:S02]  /*675a0*/  IMAD.X R38, RZ, RZ, R43, P4 ;  /* 0x000000ffff267224 */ /* 0x000fe400020e062b */
[----:B------:R-:W-:Y:S01]  /*675b0*/  IMAD.WIDE.U32 R36, R23, UR14, R36 ;  /* 0x0000000e17247c25 */ /* 0x000fe2000f8e0024 */
[----:B------:R-:W-:Y:S01]  /*675c0*/  LOP3.LUT P2, RZ, R4, 0x100000, RZ, 0xc0, !PT ;  /* 0x0010000004ff7812 */ /* 0x000fe2000784c0ff */
[----:B------:R-:W4:Y:S01]  /*675d0*/  LDL.64 R42, [R1+0xc0] ;  /* 0x0000c000012a7983 */ /* 0x000f220000100a00 */
[----:B0-----:R-:W-:Y:S01]  /*675e0*/  @!P6 IADD3 R20, P4, P5, R26, UR13, R34 ;  /* 0x0000000d1a14ec10 */ /* 0x001fe2000fd9e022 */
[----:B------:R-:W-:-:S03]  /*675f0*/  IMAD R34, R38, UR14, RZ ;  /* 0x0000000e26227c24 */ /* 0x000fc6000f8e02ff */
[----:B------:R-:W-:Y:S01]  /*67600*/  @!P6 IADD3.X R21, R31, UR12, R35, P4, P5 ;  /* 0x0000000c1f15ec10 */ /* 0x000fe2000a7ea423 */
[----:B------:R-:W-:Y:S01]  /*67610*/  IMAD R23, R23, UR15, R34 ;  /* 0x0000000f17177c24 */ /* 0x000fe2000f8e0222 */
[----:B------:R-:W-:-:S04]  /*67620*/  IADD3 R34, P4, R36, UR16, RZ ;  /* 0x0000001024227c10 */ /* 0x000fc8000ff9e0ff */
[--C-:B------:R-:W-:Y:S02]  /*67630*/  IADD3.X R35, R37, UR17, R23.reuse, P4, !PT ;  /* 0x0000001125237c10 */ /* 0x100fe4000a7fe417 */
[----:B------:R-:W-:-:S06]  /*67640*/  PRMT R23, RZ, 0x7610, R23 ;  /* 0x00007610ff177816 */ /* 0x000fcc0000000017 */
[----:B------:R-:W2:Y:S01]  /*67650*/  @!P0 LDG.E.U8 R23, desc[UR34][R34.64] ;  /* 0x0000002222178981 */ /* 0x000ea2000c1e1100 */
        /* <DEDUP_REMOVED lines=8> */
[----:B---3--:R1:W-:Y:S02]  /*676e0*/  @!P0 STG.E.U8 desc[UR34][R54.64], R23 ;  /* 0x0000001736008986 */ /* 0x0083e4000c101122 */
[----:B-1----:R-:W-:-:S06]  /*676f0*/  PRMT R23, RZ, 0x7610, R23 ;  /* 0x00007610ff177816 */ /* 0x002fcc0000000017 */
[----:B------:R-:W2:Y:S01]  /*67700*/  @!P2 LDG.E.U8 R23, desc[UR34][R34.64+0x1] ;  /* 0x000001222217a981 */ /* 0x000ea2000c1e1100 */
[----:B0-----:R-:W-:-:S04]  /*67710*/  @!P6 IADD3 R18, P4, P5, R26, UR13, R36 ;  /* 0x0000000d1a12ec10 */ /* 0x001fc8000fd9e024 */
[----:B------:R-:W-:Y:S02]  /*67720*/  @!P6 IADD3.X R19, R31, UR12, R37, P4, P5 ;  /* 0x0000000c1f13ec10 */ /* 0x000fe4000a7ea425 */
[----:B------:R-:W-:-:S13]  /*67730*/  ISETP.LT.OR P4, PT, R30, 0x9, !P3 ;  /* 0x000000091e00780c */ /* 0x000fda0005f81670 */
[----:B------:R-:W0:Y:S01]  /*67740*/  @!P4 LDC.64 R36, c[0x0][0x5c0] ;  /* 0x00017000ff24cb82 */ /* 0x000e220000000a00 */
[----:B------:R-:W-:Y:S02]  /*67750*/  @!P4 IMAD.MOV.U32 R38, RZ, RZ, R26 ;  /* 0x000000ffff26c224 */ /* 0x000fe400078e001a */
[----:B------:R-:W-:Y:S02]  /*67760*/  @!P4 IMAD.MOV.U32 R39, RZ, RZ, R31 ;  /* 0x000000ffff27c224 */ /* 0x000fe400078e001f */
[----:B------:R-:W-:-:S03]  /*67770*/  @!P4 IMAD.WIDE.U32 R38, R24, 0x180, R38 ;  /* 0x000001801826c825 */ /* 0x000fc600078e0026 */
[----:B0-----:R-:W-:Y:S01]  /*67780*/  @!P4 IADD3 R38, P5, R38, R36, RZ ;  /* 0x000000242626c210 */ /* 0x001fe20007fbe0ff */
        /* <DEDUP_REMOVED lines=10> */
[----:B0-----:R-:W-:-:S05]  /*67830*/  @!P4 IMAD R23, R25, 0x180, RZ ;  /* 0x000001801917c824 */ /* 0x001fca00078e02ff */
[--C-:B------:R-:W-:Y:S02]  /*67840*/  @!P4 IADD3.X R39, R37, R39, R23.reuse, P5, !PT ;  /* 0x000000272527c210 */ /* 0x100fe40002ffe417 */
[----:B------:R-:W-:-:S06]  /*67850*/  PRMT R23, RZ, 0x7610, R23 ;  /* 0x00007610ff177816 */ /* 0x000fcc0000000017 */
[----:B------:R-:W2:Y:S01]  /*67860*/  @!P4 LDG.E.U8 R23, desc[UR34][R32.64+0x8] ;  /* 0x000008222017c981 */ /* 0x000ea2000c1e1100 */
[----:B------:R-:W-:-:S13]  /*67870*/  ISETP.LT.OR P0, PT, R30, 0xc9, !P1 ;  /* 0x000000c91e00780c */ /* 0x000fda0004f01670 */
[----:B------:R-:W0:Y:S01]  /*67880*/  @!P0 LDC.64 R36, c[0x0][0x5c0] ;  /* 0x00017000ff248b82 */ /* 0x000e220000000a00 */
[----:B------:R0:W-:Y:S04]  /*67890*/  @!P6 STL.64 [R1+0x98], R18 ;  /* 0x000098120100e387 */ /* 0x0001e80000100a00 */
[----:B------:R-:W4:Y:S01]  /*678a0*/  LDL.LU R69, [R1+0xd10] ;  /* 0x000d100001457983 */ /* 0x000f220000300800 */
        /* <DEDUP_REMOVED lines=18> */
[----:B------:R-:W2:Y:S04]  /*679d0*/  @!P4 LDG.E.U8 R23, desc[UR34][R32.64+0x9] ;  /* 0x000009222017c981 */ /* 0x000ea8000c1e1100 */
[----:B------:R0:W-:Y:S01]  /*679e0*/  @!P0 STL.64 [R1+0xc0], R18 ;  /* 0x0000c01201008387 */ /* 0x0001e20000100a00 */
[----:B------:R-:W-:Y:S02]  /*679f0*/  LOP3.LUT P0, RZ, R3, 0x1000, RZ, 0xc0, !PT ;  /* 0x0000100003ff7812 */ /* 0x000fe4000780c0ff */
[----:B------:R-:W-:Y:S01]  /*67a00*/  LOP3.LUT R22, R22, 0xfffeffff, RZ, 0xc0, !PT ;  /* 0xfffeffff16167812 */ /* 0x000fe200078ec0ff */
[----:B------:R-:W3:Y:S04]  /*67a10*/  LDL.LU R8, [R1+0xd14] ;  /* 0x000d140001087983 */ /* 0x000ee80000300800 */
[----:B------:R-:W3:Y:S04]  /*67a20*/  LDL.64 R54, [R1+0xe0] ;  /* 0x0000e00001367983 */ /* 0x000ee80000100a00 */
[----:B------:R-:W3:Y:S04]  /*67a30*/  LDL.LU R2, [R1+0xd18] ;  /* 0x000d180001027983 */ /* 0x000ee80000300800 */
[----:B------:R-:W3:Y:S01]  /*67a40*/  LDL.64 R42, [R1+0xe8] ;  /* 0x0000e800012a7983 */ /* 0x000ee20000100a00 */
[----:B------:R-:W-:-:S02]  /*67a50*/  @P0 LOP3.LUT R22, R22, 0x10000, RZ, 0xfc, !PT ;  /* 0x0001000016160812 */ /* 0x000fc400078efcff */
[----:B------:R-:W-:-:S13]  /*67a60*/  ISETP.LT.OR P0, PT, R30, 0xca, !P1 ;  /* 0x000000ca1e00780c */ /* 0x000fda0004f01670 */
[----:B------:R-:W0:Y:S02]  /*67a70*/  @!P0 LDC.64 R36, c[0x0][0x5c0] ;  /* 0x00017000ff248b82 */ /* 0x000e240000000a00 */
[----:B0-----:R-:W-:-:S04]  /*67a80*/  @!P0 IADD3 R18, P5, P6, R26, UR13, R36 ;  /* 0x0000000d1a128c10 */ /* 0x001fc8000febe024 */
[----:B------:R-:W-:-:S05]  /*67a90*/  @!P0 IADD3.X R19, R31, UR12, R37, P5, P6 ;  /* 0x0000000c1f138c10 */ /* 0x000fca000afec425 */
[----:B------:R-:W-:Y:S01]  /*67aa0*/  @!P0 STL.64 [R1+0xa8], R18 ;  /* 0x0000a81201008387 */ /* 0x000fe20000100a00 */
[----:B------:R-:W-:Y:S02]  /*67ab0*/  LOP3.LUT P0, RZ, R22, 0x10000, RZ, 0xc0, !PT ;  /* 0x0001000016ff7812 */ /* 0x000fe4000780c0ff */
[----:B--2---:R-:W-:-:S04]  /*67ac0*/  LOP3.LUT R23, R23, 0xff, RZ, 0xc0, !PT ;  /* 0x000000ff17177812 */ /* 0x004fc800078ec0ff */
[----:B------:R-:W-:-:S05]  /*67ad0*/  F2FP.F16.E4M3.UNPACK_B R23, R23 ;  /* 0x00000017ff17723e */ /* 0x000fca00020006ff */
[----:B------:R-:W-:-:S05]  /*67ae0*/  HADD2.F32 R23, -RZ, R23.H0_H0 ;  /* 0x20000017ff177230 */ /* 0x000fca0000004100 */
[----:B------:R-:W-:-:S04]  /*67af0*/  FMUL R23, R23, UR26 ;  /* 0x0000001a17177c20 */ /* 0x000fc80008400000 */
[----:B----4-:R-:W-:-:S05]  /*67b00*/  FFMA R23, R69, UR27, R23 ;  /* 0x0000001b45177c23 */ /* 0x010fca0008000017 */
[----:B------:R-:W-:-:S05]  /*67b10*/  F2FP.SATFINITE.E4M3.F32.PACK_AB_MERGE_C R23, RZ, R23, RZ ;  /* 0x00000017ff17723e */ /* 0x000fca00048070ff */
[----:B------:R0:W-:Y:S02]  /*67b20*/  @!P4 STG.E.U8 desc[UR34][R38.64+0x9], R23 ;  /* 0x000009172600c986 */ /* 0x0001e4000c101122 */
[----:B0-----:R-:W-:-:S06]  /*67b30*/  PRMT R23, RZ, 0x7610, R23 ;  /* 0x00007610ff177816 */ /* 0x001fcc0000000017 */
[----:B------:R-:W2:Y:S01]  /*67b40*/  @!P0 LDG.E.U8 R23, desc[UR34][R34.64+0x8] ;  /* 0x0000082222178981 */ /* 0x000ea2000c1e1100 */
        /* <DEDUP_REMOVED lines=13> */
[----:B------:R-:W-:-:S05]  /*67c20*/  @!P6 IADD3.X R19, R31, UR12, R37, P4, P5 ;  /* 0x0000000c1f13ec10 */ /* 0x000fca000a7ea425 */
[----:B------:R0:W-:Y:S01]  /*67c30*/  @!P6 STL.64 [R1+0xd8], R18 ;  /* 0x0000d8120100e387 */ /* 0x0001e20000100a00 */
[----:B------:R-:W-:-:S03]  /*67c40*/  ISETP.LT.OR P6, PT, R30, 0xd2, !P1 ;  /* 0x000000d21e00780c */ /* 0x000fc60004fc1670 */
[----:B------:R-:W3:Y:S10]  /*67c50*/  LDL.LU R8, [R1+0xd1c] ;  /* 0x000d1c0001087983 */ /* 0x000ef40000300800 */
[----:B------:R-:W0:Y:S02]  /*67c60*/  @!P6 LDC.64 R36, c[0x0][0x5c0] ;  /* 0x00017000ff24eb82 */ /* 0x000e240000000a00 */
[----:B0-----:R-:W-:-:S04]  /*67c70*/  @!P6 IADD3 R18, P4, P5, R26, UR13, R36 ;  /* 0x0000000d1a12ec10 */ /* 0x001fc8000fd9e024 */
[----:B------:R-:W-:Y:S02]  /*67c80*/  @!P6 IADD3.X R19, R31, UR12, R37, P4, P5 ;  /* 0x0000000c1f13ec10 */ /* 0x000fe4000a7ea425 */
[----:B------:R-:W-:-:S13]  /*67c90*/  ISETP.LT.OR P4, PT, R30, 0x11, !P3 ;  /* 0x000000111e00780c */ /* 0x000fda0005f81670 */
[----:B------:R-:W0:Y:S01]  /*67ca0*/  @!P4 LDC.64 R36, c[0x0][0x5c0] ;  /* 0x00017000ff24cb82 */ /* 0x000e220000000a00 */
[----:B------:R-:W-:Y:S02]  /*67cb0*/  @!P4 IMAD.MOV.U32 R38, RZ, RZ, R26 ;  /* 0x000000ffff26c224 */ /* 0x000fe400078e001a */
[----:B------:R-:W-:Y:S02]  /*67cc0*/  @!P4 IMAD.MOV.U32 R39, RZ, RZ, R31 ;  /* 0x000000ffff27c224 */ /* 0x000fe400078e001f */
[----:B------:R-:W-:-:S03]  /*67cd0*/  @!P4 IMAD.WIDE.U32 R38, R24, 0x180, R38 ;  /* 0x000001801826c825 */ /* 0x000fc600078e0026 */
        /* <DEDUP_REMOVED lines=367> */
[----:B------:R-:W-:Y:S01]  /*693d0*/  @!P0 STL.64 [R1+0xb8], R18 ;  /* 0x0000b81201008387 */ /* 0x000fe20000100a00 */
[----:B------:R-:W-:Y:S02]  /*693e0*/  LOP3.LUT P0, RZ, R4, 0x8000000, RZ, 0xc0, !PT ;  /* 0x0800000004ff7812 */ /* 0x000fe4000780c0ff */
[----:B------:R-:W-:Y:S01]  /*693f0*/  LOP3.LUT R22, R22, 0xfffff7ff, RZ, 0xc0, !PT ;  /* 0xfffff7ff16167812 */ /* 0x000fe200078ec0ff */
[----:B------:R-:W3:Y:S04]  /*69400*/  LDL.LU R8, [R1+0xd64] ;  /* 0x000d640001087983 */ /* 0x000ee80000300800 */
[----:B------:R-:W3:Y:S06]  /*69410*/  LDL.64 R54, [R1+0x208] ;  /* 0x0002080001367983 */ /* 0x000eec0000100a00 */
[----:B------:R-:W-:-:S02]  /*69420*/  @P0 LOP3.LUT R22, R22, 0x800, RZ, 0xfc, !PT ;  /* 0x0000080016160812 */ /* 0x000fc400078efcff */
[----:B------:R-:W-:-:S13]  /*69430*/  ISETP.LT.OR P0, PT, R30, 0x11a, !P1 ;  /* 0x0000011a1e00780c */ /* 0x000fda0004f01670 */
[----:B------:R-:W0:Y:S02]  /*69440*/  @!P0 LDC.64 R36, c[0x0][0x5c0] ;  /* 0x00017000ff248b82 */ /* 0x000e240000000a00 */
[----:B0-----:R-:W-:-:S04]  /*69450*/  @!P0 IADD3 R134, P5, P6, R26, UR13, R36 ;  /* 0x0000000d1a868c10 */ /* 0x001fc8000febe024 */
[----:B------:R-:W-:Y:S02]  /*69460*/  @!P0 IADD3.X R135, R31, UR12, R37, P5, P6 ;  /* 0x0000000c1f878c10 */ /* 0x000fe4000afec425 */
        /* <DEDUP_REMOVED lines=10> */
[----:B------:R-:W-:-:S03]  /*69510*/  LOP3.LUT P2, RZ, R4, 0x800000, RZ, 0xc0, !PT ;  /* 0x0080000004ff7812 */ /* 0x000fc6000784c0ff */
[----:B------:R-:W-:Y:S04]  /*69520*/  STL [R1+0x14d0], R134 ;  /* 0x0014d08601007387 */ /* 0x000fe80000100800 */
[----:B------:R-:W-:Y:S04]  /*69530*/  STL [R1+0x14cc], R135 ;  /* 0x0014cc8701007387 */ /* 0x000fe80000100800 */
[----:B------:R-:W4:Y:S04]  /*69540*/  LDL.LU R2, [R1+0xd68] ;  /* 0x000d680001027983 */ /* 0x000f280000300800 */
[----:B------:R-:W4:Y:S01]  /*69550*/  LDL.LU.64 R42, [R1+0x1a8] ;  /* 0x0001a800012a7983 */ /* 0x000f220000300a00 */
        /* <DEDUP_REMOVED lines=25> */
[----:B------:R-:W-:Y:S04]  /*696f0*/  STL [R1+0x14c8], R126 ;  /* 0x0014c87e01007387 */ /* 0x000fe80000100800 */
[----:B------:R-:W-:Y:S04]  /*69700*/  STL [R1+0x14c4], R127 ;  /* 0x0014c47f01007387 */ /* 0x000fe80000100800 */
[----:B------:R-:W3:Y:S01]  /*69710*/  LDL.LU R8, [R1+0xd6c] ;  /* 0x000d6c0001087983 */ /* 0x000ee20000300800 */
[----:B--2---:R-:W-:-:S04]  /*69720*/  LOP3.LUT R23, R23, 0xff, RZ, 0xc0, !PT ;  /* 0x000000ff17177812 */ /* 0x004fc800078ec0ff */
[----:B------:R-:W-:-:S05]  /*69730*/  F2FP.F16.E4M3.UNPACK_B R23, R23 ;  /* 0x00000017ff17723e */ /* 0x000fca00020006ff */
[----:B------:R-:W-:-:S05]  /*69740*/  HADD2.F32 R23, -RZ, R23.H0_H0 ;  /* 0x20000017ff177230 */ /* 0x000fca0000004100 */
[----:B------:R-:W-:-:S04]  /*69750*/  FMUL R23, R23, UR26 ;  /* 0x0000001a17177c20 */ /* 0x000fc80008400000 */
[----:B----4-:R-:W-:Y:S01]  /*69760*/  FFMA R23, R2, UR27, R23 ;  /* 0x0000001b02177c23 */ /* 0x010fe20008000017 */
[----:B------:R-:W-:Y:S01]  /*69770*/  ISETP.LT.OR P0, PT, R30, 0x129, !P1 ;  /* 0x000001291e00780c */ /* 0x000fe20004f01670 */
[----:B------:R-:W2:Y:S03]  /*69780*/  LDL.LU R2, [R1+0xd70] ;  /* 0x000d700001027983 */ /* 0x000ea60000300800 */
[----:B------:R-:W-:-:S05]  /*69790*/  F2FP.SATFINITE.E4M3.F32.PACK_AB_MERGE_C R23, RZ, R23, RZ ;  /* 0x00000017ff17723e */ /* 0x000fca00048070ff */
[----:B------:R0:W-:Y:S02]  /*697a0*/  @!P2 STG.E.U8 desc[UR34][R42.64+0x31], R23 ;  /* 0x000031172a00a986 */ /* 0x0001e4000c101122 */
[----:B0-----:R-:W-:-:S05]  /*697b0*/  @!P4 IMAD R23, R25, 0x180, RZ ;  /* 0x000001801917c824 */ /* 0x001fca00078e02ff */
[--C-:B------:R-:W-:Y:S02]  /*697c0*/  @!P4 IADD3.X R39, R37, R39, R23.reuse, P5, !PT ;  /* 0x000000272527c210 */ /* 0x100fe40002ffe417 */
[----:B------:R-:W-:Y:S01]  /*697d0*/  PRMT R23, RZ, 0x7610, R23 ;  /* 0x00007610ff177816 */ /* 0x000fe20000000017 */
[----:B------:R-:W0:Y:S05]  /*697e0*/  @!P0 LDC.64 R36, c[0x0][0x5c0] ;  /* 0x00017000ff248b82 */ /* 0x000e2a0000000a00 */
[----:B------:R-:W4:Y:S01]  /*697f0*/  @!P4 LDG.E.U8 R23, desc[UR34][R32.64+0x38] ;  /* 0x000038222017c981 */ /* 0x000f22000c1e1100 */
[----:B0-----:R-:W-:-:S04]  /*69800*/  @!P0 IADD3 R86, P5, P6, R26, UR13, R36 ;  /* 0x0000000d1a568c10 */ /* 0x001fc8000febe024 */
[----:B------:R-:W-:Y:S02]  /*69810*/  @!P0 IADD3.X R87, R31, UR12, R37, P5, P6 ;  /* 0x0000000c1f578c10 */ /* 0x000fe4000afec425 */
[----:B----4-:R-:W-:-:S04]  /*69820*/  LOP3.LUT R23, R23, 0xff, RZ, 0xc0, !PT ;  /* 0x000000ff17177812 */ /* 0x010fc800078ec0ff */
        /* <DEDUP_REMOVED lines=15> */
[----:B------:R-:W3:Y:S01]  /*69920*/  @!P4 LDG.E.U8 R23, desc[UR34][R32.64+0x39] ;  /* 0x000039222017c981 */ /* 0x000ee2000c1e1100 */
[----:B------:R-:W-:Y:S02]  /*69930*/  LOP3.LUT P0, RZ, R4, 0x20000000, RZ, 0xc0, !PT ;  /* 0x2000000004ff7812 */ /* 0x000fe4000780c0ff */
[----:B------:R-:W-:-:S11]  /*69940*/  LOP3.LUT R22, R22, 0xfffffbff, RZ, 0xc0, !PT ;  /* 0xfffffbff16167812 */ /* 0x000fd600078ec0ff */
[----:B------:R-:W-:Y:S02]  /*69950*/  @P0 LOP3.LUT R22, R22, 0x400, RZ, 0xfc, !PT ;  /* 0x0000040016160812 */ /* 0x000fe400078efcff */
[----:B------:R-:W-:-:S13]  /*69960*/  ISETP.LT.OR P0, PT, R30, 0x12a, !P1 ;  /* 0x0000012a1e00780c */ /* 0x000fda0004f01670 */
[----:B------:R-:W0:Y:S02]  /*69970*/  @!P0 LDC.64 R36, c[0x0][0x5c0] ;  /* 0x00017000ff248b82 */ /* 0x000e240000000a00 */
[----:B0-----:R-:W-:-:S04]  /*69980*/  @!P0 IADD3 R84, P5, P6, R26, UR13, R36 ;  /* 0x0000000d1a548c10 */ /* 0x001fc8000febe024 */
[----:B------:R-:W-:Y:S02]  /*69990*/  @!P0 IADD3.X R85, R31, UR12, R37, P5, P6 ;  /* 0x0000000c1f558c10 */ /* 0x000fe4000afec425 */
[----:B------:R-:W-:Y:S01]  /*699a0*/  LOP3.LUT P0, RZ, R22, 0x400, RZ, 0xc0, !PT ;  /* 0x0000040016ff7812 */ /* 0x000fe2000780c0ff */
[----:B------:R-:W-:Y:S04]  /*699b0*/  STL [R1+0x14b0], R86 ;  /* 0x0014b05601007387 */ /* 0x000fe80000100800 */
[----:B------:R-:W-:Y:S04]  /*699c0*/  STL [R1+0x14ac], R87 ;  /* 0x0014ac5701007387 */ /* 0x000fe80000100800 */
[----:B------:R-:W4:Y:S04]  /*699d0*/  LDL.LU R8, [R1+0xd74] ;  /* 0x000d740001087983 */ /* 0x000f280000300800 */
[----:B------:R-:W4:Y:S01]  /*699e0*/  LDL.LU.64 R54, [R1+0x1e8] ;  /* 0x0001e80001367983 */ /* 0x000f220000300a00 */
[----:B---3--:R-:W-:-:S04]  /*699f0*/  LOP3.LUT R23, R23, 0xff, RZ, 0xc0, !PT ;  /* 0x000000ff17177812 */ /* 0x008fc800078ec0ff */
        /* <DEDUP_REMOVED lines=8> */
[----:B------:R-:W-:-:S03]  /*69a80*/  LOP3.LUT P2, RZ, R4, 0x1000000, RZ, 0xc0, !PT ;  /* 0x0100000004ff7812 */ /* 0x000fc6000784c0ff */
[----:B------:R-:W-:Y:S04]  /*69a90*/  STL [R1+0x14b8], R84 ;  /* 0x0014b85401007387 */ /* 0x000fe80000100800 */
[----:B------:R-:W-:Y:S04]  /*69aa0*/  STL [R1+0x14b4], R85 ;  /* 0x0014b45501007387 */ /* 0x000fe80000100800 */
[----:B------:R-:W3:Y:S04]  /*69ab0*/  LDL.LU R2, [R1+0xd78] ;  /* 0x000d780001027983 */ /* 0x000ee80000300800 */
[----:B------:R-:W3:Y:S01]  /*69ac0*/  LDL.LU.64 R42, [R1+0x188] ;  /* 0x00018800012a7983 */ /* 0x000ee20000300a00 */
        /* <DEDUP_REMOVED lines=27> */
[----:B------:R-:W4:Y:S01]  /*69c80*/  LDL.LU R8, [R1+0xd7c] ;  /* 0x000d7c0001087983 */ /* 0x000f220000300800 */
[----:B--2---:R-:W-:-:S04]  /*69c90*/  LOP3.LUT R23, R23, 0xff, RZ, 0xc0, !PT ;  /* 0x000000ff17177812 */ /* 0x004fc800078ec0ff */
[----:B------:R-:W-:-:S05]  /*69ca0*/  F2FP.F16.E4M3.UNPACK_B R23, R23 ;  /* 0x00000017ff17723e */ /* 0x000fca00020006ff */
[----:B------:R-:W-:-:S05]  /*69cb0*/  HADD2.F32 R23, -RZ, R23.H0_H0 ;  /* 0x20000017ff177230 */ /* 0x000fca0000004100 */
[----:B------:R-:W-:-:S04]  /*69cc0*/  FMUL R23, R23, UR26 ;  /* 0x0000001a17177c20 */ /* 0x000fc80008400000 */
[----:B---3--:R-:W-:Y:S01]  /*69cd0*/  FFMA R23, R2, UR27, R23 ;  /* 0x0000001b02177c23 */ /* 0x008fe20008000017 */
        /* <DEDUP_REMOVED lines=8> */
[----:B------:R-:W3:Y:S01]  /*69d60*/  @!P4 LDG.E.U8 R23, desc[UR34][R32.64+0x40] ;  /* 0x000040222017c981 */ /* 0x000ee2000c1e1100 */
[----:B0-----:R-:W-:-:S04]  /*69d70*/  @!P0 IADD3 R78, P5, P6, R26, UR13, R36 ;  /* 0x0000000d1a4e8c10 */ /* 0x001fc8000febe024 */
[----:B------:R-:W-:Y:S02]  /*69d80*/  @!P0 IADD3.X R79, R31, UR12, R37, P5, P6 ;  /* 0x0000000c1f4f8c10 */ /* 0x000fe4000afec425 */
[----:B---3--:R-:W-:-:S04]  /*69d90*/  LOP3.LUT R23, R23, 0xff, RZ, 0xc0, !PT ;  /* 0x000000ff17177812 */ /* 0x008fc800078ec0ff */
[----:B------:R-:W-:-:S05]  /*69da0*/  F2FP.F16.E4M3.UNPACK_B R23, R23 ;  /* 0x00000017ff17723e */ /* 0x000fca00020006ff */
[----:B------:R-:W-:-:S05]  /*69db0*/  HADD2.F32 R23, -RZ, R23.H0_H0 ;  /* 0x20000017ff177230 */ /* 0x000fca0000004100 */
[----:B------:R-:W-:-:S04]  /*69dc0*/  FMUL R23, R23, UR26 ;  /* 0x0000001a17177c20 */ /* 0x000fc80008400000 */
[----:B----4-:R-:W-:-:S05]  /*69dd0*/  FFMA R23, R8, UR27, R23 ;  /* 0x0000001b08177c23 */ /* 0x010fca0008000017 */
        /* <DEDUP_REMOVED lines=329> */
[----:B------:R-:W-:Y:S02]  /*6b270*/  LOP3.LUT R10, R10, 0xff7fffff, RZ, 0xc0, !PT ;  /* 0xff7fffff0a0a7812 */ /* 0x000fe400078ec0ff */
[----:B------:R-:W-:Y:S01]  /*6b280*/  LOP3.LUT P2, RZ, R22, 0x40, RZ, 0xc0, !PT ;  /* 0x0000004016ff7812 */ /* 0x000fe2000784c0ff */
[----:B------:R-:W2:Y:S01]  /*6b290*/  LDL.LU R2, [R1+0xdc0] ;  /* 0x000dc00001027983 */ /* 0x000ea20000300800 */
[----:B------:R-:W-:-:S05]  /*6b2a0*/  F2FP.SATFINITE.E4M3.F32.PACK_AB_MERGE_C R23, RZ, R23, RZ ;  /* 0x00000017ff17723e */ /* 0x000fca00048070ff */
[----:B------:R0:W-:Y:S02]  /*6b2b0*/  @!P0 STG.E.U8 desc[UR34][R200.64+0x59], R23 ;  /* 0x00005917c8008986 */ /* 0x0001e4000c101122 */
[----:B0-----:R-:W-:-:S05]  /*6b2c0*/  @!P4 IMAD R23, R25, 0x180, RZ ;  /* 0x000001801917c824 */ /* 0x001fca00078e02ff */
[--C-:B------:R-:W-:Y:S02]  /*6b2d0*/  @!P4 IADD3.X R39, R37, R39, R23.reuse, P5, !PT ;  /* 0x000000272527c210 */ /* 0x100fe40002ffe417 */
[----:B------:R-:W-:-:S06]  /*6b2e0*/  PRMT R23, RZ, 0x7610, R23 ;  /* 0x00007610ff177816 */ /* 0x000fcc0000000017 */
[----:B------:R-:W3:Y:S01]  /*6b2f0*/  @!P4 LDG.E.U8 R23, desc[UR34][R32.64+0x60] ;  /* 0x000060222017c981 */ /* 0x000ee2000c1e1100 */
[----:B------:R-:W-:-:S13]  /*6b300*/  ISETP.LT.OR P0, PT, R30, 0x179, !P1 ;  /* 0x000001791e00780c */ /* 0x000fda0004f01670 */
[----:B------:R-:W0:Y:S01]  /*6b310*/  @!P0 LDC.64 R36, c[0x0][0x5c0] ;  /* 0x00017000ff248b82 */ /* 0x000e220000000a00 */
[----:B------:R-:W-:Y:S02]  /*6b320*/  @P1 LOP3.LUT R10, R10, 0x800000, RZ, 0xfc, !PT ;  /* 0x008000000a0a1812 */ /* 0x000fe400078efcff */
[----:B------:R-:W-:Y:S02]  /*6b330*/  LOP3.LUT P1, RZ, R3, 0x100, RZ, 0xc0, !PT ;  /* 0x0000010003ff7812 */ /* 0x000fe4000782c0ff */
[----:B------:R-:W-:-:S11]  /*6b340*/  LOP3.LUT R22, R22, 0xffffffdf, RZ, 0xc0, !PT ;  /* 0xffffffdf16167812 */ /* 0x000fd600078ec0ff */
[----:B------:R-:W-:Y:S02]  /*6b350*/  @P1 LOP3.LUT R22, R22, 0x20, RZ, 0xfc, !PT ;  /* 0x0000002016161812 */ /* 0x000fe400078efcff */
[----:B------:R-:W-:Y:S02]  /*6b360*/  ISETP.LT.OR P1, PT, R30, 0xc1, !P2 ;  /* 0x000000c11e00780c */ /* 0x000fe40005721670 */
        /* <DEDUP_REMOVED lines=15> */
[----:B0-----:R-:W-:Y:S01]  /*6b460*/  @!P4 IADD3 R36, P5, R36, R38, RZ ;  /* 0x000000262424c210 */ /* 0x001fe20007fbe0ff */
[----:B------:R-:W-:-:S03]  /*6b470*/  IMAD.U32 R38, RZ, RZ, UR11 ;  /* 0x0000000bff267e24 */ /* 0x000fc6000f8e00ff */
[----:B------:R-:W-:Y:S01]  /*6b480*/  @!P4 IADD3.X R37, R39, R37, R23, P5, !PT ;  /* 0x000000252725c210 */ /* 0x000fe20002ffe417 */
[----:B------:R-:W-:Y:S01]  /*6b490*/  IMAD.U32 R23, RZ, RZ, UR10 ;  /* 0x0000000aff177e24 */ /* 0x000fe2000f8e00ff */
[----:B------:R-:W-:-:S04]  /*6b4a0*/  @!P1 IADD3 R198, P5, P6, R38, UR9, R26 ;  /* 0x0000000926c69c10 */ /* 0x000fc8000febe01a */
[----:B------:R-:W-:Y:S02]  /*6b4b0*/  @!P1 IADD3.X R199, R23, UR8, R31, P5, P6 ;  /* 0x0000000817c79c10 */ /* 0x000fe4000afec41f */
[----:B------:R-:W-:-:S06]  /*6b4c0*/  PRMT R23, RZ, 0x7610, R23 ;  /* 0x00007610ff177816 */ /* 0x000fcc0000000017 */
[----:B------:R-:W3:Y:S01]  /*6b4d0*/  @!P4 LDG.E.U8 R23, desc[UR34][R32.64+0x61] ;  /* 0x000061222017c981 */ /* 0x000ee2000c1e1100 */
[----:B------:R-:W-:Y:S02]  /*6b4e0*/  ISETP.LT.OR P6, PT, R30, 0xc2, !P2 ;  /* 0x000000c21e00780c */ /* 0x000fe400057c1670 */
[C---:B------:R-:W-:Y:S02]  /*6b4f0*/  LOP3.LUT P0, RZ, R3.reuse, 0x2, RZ, 0xc0, !PT ;  /* 0x0000000203ff7812 */ /* 0x040fe4000780c0ff */
[----:B------:R-:W-:-:S04]  /*6b500*/  LOP3.LUT R3, R3, 0xdfffffff, RZ, 0xc0, !PT ;  /* 0xdfffffff03037812 */ /* 0x000fc800078ec0ff */
[----:B------:R-:W-:Y:S02]  /*6b510*/  @P1 LOP3.LUT R3, R3, 0x20000000, RZ, 0xfc, !PT ;  /* 0x2000000003031812 */ /* 0x000fe400078efcff */
        /* <DEDUP_REMOVED lines=9> */
[----:B--2---:R-:W-:Y:S02]  /*6b5b0*/  FFMA R23, R2, UR27, R23 ;  /* 0x0000001b02177c23 */ /* 0x004fe40008000017 */
[----:B------:R-:W2:Y:S04]  /*6b5c0*/  LDL.LU R2, [R1+0xdc8] ;  /* 0x000dc80001027983 */ /* 0x000ea80000300800 */
[----:B------:R-:W3:Y:S01]  /*6b5d0*/  LDL.LU.64 R214, [R1+0x170] ;  /* 0x0001700001d67983 */ /* 0x000ee20000300a00 */
[----:B------:R-:W-:-:S05]  /*6b5e0*/  F2FP.SATFINITE.E4M3.F32.PACK_AB_MERGE_C R23, RZ, R23, RZ ;  /* 0x00000017ff17723e */ /* 0x000fca00048070ff */
[----:B------:R0:W-:Y:S02]  /*6b5f0*/  @!P4 STG.E.U8 desc[UR34][R36.64+0x61], R23 ;  /* 0x000061172400c986 */ /* 0x0001e4000c101122 */
[----:B0-----:R-:W-:Y:S02]  /*6b600*/  IMAD.U32 R36, RZ, RZ, UR11 ;  /* 0x0000000bff247e24 */ /* 0x001fe4000f8e00ff */
[----:B------:R-:W-:-:S03]  /*6b610*/  IMAD.U32 R23, RZ, RZ, UR10 ;  /* 0x0000000aff177e24 */ /* 0x000fc6000f8e00ff */
[----:B------:R-:W-:-:S04]  /*6b620*/  @!P6 IADD3 R200, P4, P5, R36, UR9, R26 ;  /* 0x0000000924c8ec10 */ /* 0x000fc8000fd9e01a */
[----:B------:R-:W-:Y:S02]  /*6b630*/  @!P6 IADD3.X R201, R23, UR8, R31, P4, P5 ;  /* 0x0000000817c9ec10 */ /* 0x000fe4000a7ea41f */
[----:B------:R-:W-:-:S06]  /*6b640*/  PRMT R23, RZ, 0x7610, R23 ;  /* 0x00007610ff177816 */ /* 0x000fcc0000000017 */
[----:B------:R-:W4:Y:S02]  /*6b650*/  @!P1 LDG.E.U8 R23, desc[UR34][R34.64+0x60] ;  /* 0x0000602222179981 */ /* 0x000f24000c1e1100 */
[----:B----4-:R-:W-:-:S04]  /*6b660*/  LOP3.LUT R23, R23, 0xff, RZ, 0xc0, !PT ;  /* 0x000000ff17177812 */ /* 0x010fc800078ec0ff */
[----:B------:R-:W-:-:S05]  /*6b670*/  F2FP.F16.E4M3.UNPACK_B R23, R23 ;  /* 0x00000017ff17723e */ /* 0x000fca00020006ff */
[----:B------:R-:W-:-:S05]  /*6b680*/  HADD2.F32 R23, -RZ, R23.H0_H0 ;  /* 0x20000017ff177230 */ /* 0x000fca0000004100 */
[----:B------:R-:W-:-:S04]  /*6b690*/  FMUL R23, R23, UR26 ;  /* 0x0000001a17177c20 */ /* 0x000fc80008400000 */
[----:B------:R-:W-:Y:S01]  /*6b6a0*/  FFMA R23, R8, UR27, R23 ;  /* 0x0000001b08177c23 */ /* 0x000fe20008000017 */
[----:B------:R-:W-:Y:S01]  /*6b6b0*/  LOP3.LUT R3, R3, 0xefffffff, RZ, 0xc0, !PT ;  /* 0xefffffff03037812 */ /* 0x000fe200078ec0ff */
[----:B------:R-:W-:Y:S02]  /*6b6c0*/  IMAD.U32 R37, RZ, RZ, UR11 ;  /* 0x0000000bff257e24 */ /* 0x000fe4000f8e00ff */
[----:B------:R-:W-:Y:S01]  /*6b6d0*/  IMAD.U32 R36, RZ, RZ, UR10 ;  /* 0x0000000aff247e24 */ /* 0x000fe2000f8e00ff */
[----:B------:R-:W4:Y:S01]  /*6b6e0*/  LDL.LU R8, [R1+0xdcc] ;  /* 0x000dcc0001087983 */ /* 0x000f220000300800 */
[----:B------:R-:W-:-:S05]  /*6b6f0*/  F2FP.SATFINITE.E4M3.F32.PACK_AB_MERGE_C R23, RZ, R23, RZ ;  /* 0x00000017ff17723e */ /* 0x000fca00048070ff */
[----:B------:R0:W-:Y:S02]  /*6b700*/  @!P1 STG.E.U8 desc[UR34][R210.64+0x60], R23 ;  /* 0x00006017d2009986 */ /* 0x0001e4000c101122 */
[----:B0-----:R-:W-:-:S06]  /*6b710*/  PRMT R23, RZ, 0x7610, R23 ;  /* 0x00007610ff177816 */ /* 0x001fcc0000000017 */
[----:B------:R-:W2:Y:S01]  /*6b720*/  @!P0 LDG.E.U8 R23, desc[UR34][R34.64+0x61] ;  /* 0x0000612222178981 */ /* 0x000ea2000c1e1100 */
[----:B------:R-:W-:Y:S02]  /*6b730*/  @P6 LOP3.LUT R3, R3, 0x10000000, RZ, 0xfc, !PT ;  /* 0x1000000003036812 */ /* 0x000fe400078efcff */
[----:B------:R-:W-:-:S13]  /*6b740*/  ISETP.LT.OR P6, PT, R30, 0xc9, !P2 ;  /* 0x000000c91e00780c */ /* 0x000fda00057c1670 */
[----:B------:R-:W-:-:S04]  /*6b750*/  @!P6 IADD3 R114, P4, P5, R37, UR9, R26 ;  /* 0x000000092572ec10 */ /* 0x000fc8000fd9e01a */
[----:B------:R-:W-:Y:S02]  /*6b760*/  @!P6 IADD3.X R115, R36, UR8, R31, P4, P5 ;  /* 0x000000082473ec10 */ /* 0x000fe4000a7ea41f */
[----:B------:R-:W-:-:S13]  /*6b770*/  ISETP.LT.OR P4, PT, R30, 0x69, !P3 ;  /* 0x000000691e00780c */ /* 0x000fda0005f81670 */
[----:B------:R-:W0:Y:S01]  /*6b780*/  @!P4 LDC.64 R38, c[0x0][0x5c0] ;  /* 0x00017000ff26cb82 */ /* 0x000e220000000a00 */
[----:B------:R-:W-:Y:S02]  /*6b790*/  @!P4 IMAD.MOV.U32 R36, RZ, RZ, R26 ;  /* 0x000000ffff24c224 */ /* 0x000fe400078e001a */
[----:B------:R-:W-:Y:S02]  /*6b7a0*/  @!P4 IMAD.MOV.U32 R37, RZ, RZ, R31 ;  /* 0x000000ffff25c224 */ /* 0x000fe400078e001f */
[----:B------:R-:W-:Y:S01]  /*6b7b0*/  @!P4 IMAD.WIDE.U32 R36, R24, 0x180, R36 ;  /* 0x000001801824c825 */ /* 0x000fe200078e0024 */
[----:B------:R-:W-:-:S04]  /*6b7c0*/  LOP3.LUT R3, R3, 0xf7ffffff, RZ, 0xc0, !PT ;  /* 0xf7ffffff03037812 */ /* 0x000fc800078ec0ff */
[----:B------:R-:W-:Y:S02]  /*6b7d0*/  @P6 LOP3.LUT R3, R3, 0x8000000, RZ, 0xfc, !PT ;  /* 0x0800000003036812 */ /* 0x000fe400078efcff */
[----:B0-----:R-:W-:Y:S01]  /*6b7e0*/  @!P4 IADD3 R36, P5, R36, R38, RZ ;  /* 0x000000262424c210 */ /* 0x001fe20007fbe0ff */
[----:B------:R-:W-:Y:S01]  /*6b7f0*/  IMAD.U32 R38, RZ, RZ, UR11 ;  /* 0x0000000bff267e24 */ /* 0x000fe2000f8e00ff */
[----:B--2---:R-:W-:-:S04]  /*6b800*/  LOP3.LUT R23, R23, 0xff, RZ, 0xc0, !PT ;  /* 0x000000ff17177812 */ /* 0x004fc800078ec0ff */
[----:B------:R-:W-:-:S05]  /*6b810*/  F2FP.F16.E4M3.UNPACK_B R23, R23 ;  /* 0x00000017ff17723e */ /* 0x000fca00020006ff */
[----:B------:R-:W-:-:S05]  /*6b820*/  HADD2.F32 R23, -RZ, R23.H0_H0 ;  /* 0x20000017ff177230 */ /* 0x000fca0000004100 */
[----:B------:R-:W-:-:S04]  /*6b830*/  FMUL R23, R23, UR26 ;  /* 0x0000001a17177c20 */ /* 0x000fc80008400000 */
[----:B------:R-:W-:Y:S01]  /*6b840*/  FFMA R23, R2, UR27, R23 ;  /* 0x0000001b02177c23 */ /* 0x000fe20008000017 */
[----:B------:R-:W-:Y:S02]  /*6b850*/  LOP3.LUT R3, R3, 0xfbffffff, RZ, 0xc0, !PT ;  /* 0xfbffffff03037812 */ /* 0x000fe400078ec0ff */
[----:B------:R-:W-:Y:S01]  /*6b860*/  LOP3.LUT R22, R22, 0xffffffef, RZ, 0xc0, !PT ;  /* 0xffffffef16167812 */ /* 0x000fe200078ec0ff */
[----:B------:R-:W2:Y:S01]  /*6b870*/  LDL.LU R2, [R1+0xdd0] ;  /* 0x000dd00001027983 */ /* 0x000ea20000300800 */
[----:B------:R-:W-:-:S05]  /*6b880*/  F2FP.SATFINITE.E4M3.F32.PACK_AB_MERGE_C R23, RZ, R23, RZ ;  /* 0x00000017ff17723e */ /* 0x000fca00048070ff */
[----:B---3--:R0:W-:Y:S01]  /*6b890*/  @!P0 STG.E.U8 desc[UR34][R214.64+0x61], R23 ;  /* 0x00006117d6008986 */ /* 0x0081e2000c101122 */
[----:B------:R-:W-:Y:S01]  /*6b8a0*/  ISETP.LT.OR P0, PT, R30, 0xca, !P2 ;  /* 0x000000ca1e00780c */ /* 0x000fe20005701670 */
[----:B0-----:R-:W-:-:S05]  /*6b8b0*/  @!P4 IMAD R23, R25, 0x180, RZ ;  /* 0x000001801917c824 */ /* 0x001fca00078e02ff */
[----:B------:R-:W-:Y:S01]  /*6b8c0*/  @!P4 IADD3.X R37, R39, R37, R23, P5, !PT ;  /* 0x000000252725c210 */ /* 0x000fe20002ffe417 */
[----:B------:R-:W-:-:S06]  /*6b8d0*/  IMAD.U32 R23, RZ, RZ, UR10 ;  /* 0x0000000aff177e24 */ /* 0x000fcc000f8e00ff */
[----:B------:R-:W-:-:S04]  /*6b8e0*/  @!P0 IADD3 R214, P5, P6, R38, UR9, R26 ;  /* 0x0000000926d68c10 */ /* 0x000fc8000febe01a */
[----:B------:R-:W-:Y:S02]  /*6b8f0*/  @!P0 IADD3.X R215, R23, UR8, R31, P5, P6 ;  /* 0x0000000817d78c10 */ /* 0x000fe4000afec41f */
[----:B------:R-:W-:-:S06]  /*6b900*/  PRMT R23, RZ, 0x7610, R23 ;  /* 0x00007610ff177816 */ /* 0x000fcc0000000017 */
[----:B------:R-:W3:Y:S01]  /*6b910*/  @!P4 LDG.E.U8 R23, desc[UR34][R32.64+0x68] ;  /* 0x000068222017c981 */ /* 0x000ee2000c1e1100 */
[----:B------:R-:W-:-:S04]  /*6b920*/  @P0 LOP3.LUT R3, R3, 0x4000000, RZ, 0xfc, !PT ;  /* 0x0400000003030812 */ /* 0x000fc800078efcff */
[----:B------:R-:W-:-:S13]  /*6b930*/  LOP3.LUT P1, RZ, R3, 0x400, RZ, 0xc0, !PT ;  /* 0x0000040003ff7812 */ /* 0x000fda000782c0ff */
[----:B------:R-:W-:Y:S02]  /*6b940*/  @P1 LOP3.LUT R22, R22, 0x10, RZ, 0xfc, !PT ;  /* 0x0000001016161812 */ /* 0x000fe400078efcff */
[----:B------:R-:W-:Y:S02]  /*6b950*/  ISETP.LT.OR P1, PT, R30, 0xd1, !P2 ;  /* 0x000000d11e00780c */ /* 0x000fe40005721670 */
[----:B---3--:R-:W-:-:S04]  /*6b960*/  LOP3.LUT R23, R23, 0xff, RZ, 0xc0, !PT ;  /* 0x000000ff17177812 */ /* 0x008fc800078ec0ff */
[----:B------:R-:W-:-:S05]  /*6b970*/  F2FP.F16.E4M3.UNPACK_B R23, R23 ;  /* 0x00000017ff17723e */ /* 0x000fca00020006ff */
[----:B------:R-:W-:-:S05]  /*6b980*/  HADD2.F32 R23, -RZ, R23.H0_H0 ;  /* 0x20000017ff177230 */ /* 0x000fca0000004100 */
[----:B------:R-:W-:-:S04]  /*6b990*/  FMUL R23, R23, UR26 ;  /* 0x0000001a17177c20 */ /* 0x000fc80008400000 */
[----:B----4-:R-:W-:Y:S01]  /*6b9a0*/  FFMA R23, R8, UR27, R23 ;  /* 0x0000001b08177c23 */ /* 0x010fe20008000017 */
[C---:B------:R-:W-:Y:S01]  /*6b9b0*/  LOP3.LUT P0, RZ, R3.reuse, 0x8, RZ, 0xc0, !PT ;  /* 0x0000000803ff7812 */ /* 0x040fe2000780c0ff */
[----:B------:R-:W3:Y:S03]  /*6b9c0*/  LDL.LU R8, [R1+0xdd4] ;  /* 0x000dd40001087983 */ /* 0x000ee60000300800 */
[----:B------:R-:W-:Y:S02]  /*6b9d0*/  F2FP.SATFINITE.E4M3.F32.PACK_AB_MERGE_C R23, RZ, R23, RZ ;  /* 0x00000017ff17723e */ /* 0x000fe400048070ff */
[----:B------:R-:W-:Y:S01]  /*6b9e0*/  LOP3.LUT R3, R3, 0xfdffffff, RZ, 0xc0, !PT ;  /* 0xfdffffff03037812 */ /* 0x000fe200078ec0ff */
[----:B------:R-:W4:Y:S04]  /*6b9f0*/  LDL.LU.64 R218, [R1+0x1c0] ;  /* 0x0001c00001da7983 */ /* 0x000f280000300a00 */
[----:B------:R0:W-:Y:S01]  /*6ba00*/  @!P4 STG.E.U8 desc[UR34][R36.64+0x68], R23 ;  /* 0x000068172400c986 */ /* 0x0001e2000c101122 */
[----:B------:R-:W-:-:S13]  /*6ba10*/  ISETP.LT.OR P4, PT, R30, 0x6a, !P3 ;  /* 0x0000006a1e00780c */ /* 0x000fda0005f81670 */
[----:B------:R-:W1:Y:S01]  /*6ba20*/  @!P4 LDC.64 R38, c[0x0][0x5c0] ;  /* 0x00017000ff26cb82 */ /* 0x000e620000000a00 */
[----:B0-----:R-:W-:Y:S02]  /*6ba30*/  @!P4 IMAD.MOV.U32 R36, RZ, RZ, R26 ;  /* 0x000000ffff24c224 */ /* 0x001fe400078e001a */
[----:B------:R-:W-:Y:S02]  /*6ba40*/  @!P4 IMAD.MOV.U32 R37, RZ, RZ, R31 ;  /* 0x000000ffff25c224 */ /* 0x000fe400078e001f */
[----:B------:R-:W-:-:S04]  /*6ba50*/  @!P4 IMAD.WIDE.U32 R36, R24, 0x180, R36 ;  /* 0x000001801824c825 */ /* 0x000fc800078e0024 */
[----:B------:R-:W-:Y:S01]  /*6ba60*/  @!P4 IMAD R23, R25, 0x180, RZ ;  /* 0x000001801917c824 */ /* 0x000fe200078e02ff */
[----:B-1----:R-:W-:Y:S01]  /*6ba70*/  @!P4 IADD3 R36, P5, R36, R38, RZ ;  /* 0x000000262424c210 */ /* 0x002fe20007fbe0ff */
[----:B------:R-:W-:-:S03]  /*6ba80*/  IMAD.U32 R38, RZ, RZ, UR11 ;  /* 0x0000000bff267e24 */ /* 0x000fc6000f8e00ff */
[----:B------:R-:W-:Y:S01]  /*6ba90*/  @!P4 IADD3.X R37, R39, R37, R23, P5, !PT ;  /* 0x000000252725c210 */ /* 0x000fe20002ffe417 */
[----:B------:R-:W-:Y:S01]  /*6baa0*/  IMAD.U32 R23, RZ, RZ, UR10 ;  /* 0x0000000aff177e24 */ /* 0x000fe2000f8e00ff */
[----:B------:R-:W-:-:S04]  /*6bab0*/  @!P1 IADD3 R116, P5, P6, R38, UR9, R26 ;  /* 0x0000000926749c10 */ /* 0x000fc8000febe01a */
[----:B------:R-:W-:Y:S02]  /*6bac0*/  @!P1 IADD3.X R117, R23, UR8, R31, P5, P6 ;  /* 0x0000000817759c10 */ /* 0x000fe4000afec41f */
[----:B------:R-:W-:-:S06]  /*6bad0*/  PRMT R23, RZ, 0x7610, R23 ;  /* 0x00007610ff177816 */ /* 0x000fcc0000000017 */
[----:B------:R-:W2:Y:S01]  /*6bae0*/  @!P4 LDG.E.U8 R23, desc[UR34][R32.64+0x69] ;  /* 0x000069222017c981 */ /* 0x000ea2000c1e1100 */
[----:B------:R-:W-:Y:S02]  /*6baf0*/  ISETP.LT.OR P6, PT, R30, 0xd2, !P2 ;  /* 0x000000d21e00780c */ /* 0x000fe400057c1670 */
[----:B------:R-:W-:Y:S02]  /*6bb00*/  @P1 LOP3.LUT R3, R3, 0x2000000, RZ, 0xfc, !PT ;  /* 0x0200000003031812 */ /* 0x000fe400078efcff */
[----:B------:R-:W-:Y:S02]  /*6bb10*/  LOP3.LUT P1, RZ, R22, 0x10, RZ, 0xc0, !PT ;  /* 0x0000001016ff7812 */ /* 0x000fe4000782c0ff */
[----:B--2---:R-:W-:-:S04]  /*6bb20*/  LOP3.LUT R23, R23, 0xff, RZ, 0xc0, !PT ;  /* 0x000000ff17177812 */ /* 0x004fc800078ec0ff */
[----:B------:R-:W-:-:S05]  /*6bb30*/  F2FP.F16.E4M3.UNPACK_B R23, R23 ;  /* 0x00000017ff17723e */ /* 0x000fca00020006ff */
[----:B------:R-:W-:-:S05]  /*6bb40*/  HADD2.F32 R23, -RZ, R23.H0_H0 ;  /* 0x20000017ff177230 */ /* 0x000fca0000004100 */
[----:B------:R-:W-:-:S04]  /*6bb50*/  FMUL R23, R23, UR26 ;  /* 0x0000001a17177c20 */ /* 0x000fc80008400000 */
[----:B------:R-:W-:Y:S02]  /*6bb60*/  FFMA R23, R2, UR27, R23 ;  /* 0x0000001b02177c23 */ /* 0x000fe40008000017 */
[----:B------:R-:W2:Y:S04]  /*6bb70*/  LDL.LU R2, [R1+0xdd8] ;  /* 0x000dd80001027983 */ /* 0x000ea80000300800 */
[----:B------:R-:W2:Y:S01]  /*6bb80*/  LDL.LU.64 R220, [R1+0x190] ;  /* 0x0001900001dc7983 */ /* 0x000ea20000300a00 */
[----:B------:R-:W-:-:S05]  /*6bb90*/  F2FP.SATFINITE.E4M3.F32.PACK_AB_MERGE_C R23, RZ, R23, RZ ;  /* 0x00000017ff17723e */ /* 0x000fca00048070ff */
[----:B------:R0:W-:Y:S02]  /*6bba0*/  @!P4 STG.E.U8 desc[UR34][R36.64+0x69], R23 ;  /* 0x000069172400c986 */ /* 0x0001e4000c101122 */
[----:B0-----:R-:W-:Y:S02]  /*6bbb0*/  IMAD.U32 R36, RZ, RZ, UR11 ;  /* 0x0000000bff247e24 */ /* 0x001fe4000f8e00ff */
[----:B------:R-:W-:-:S03]  /*6bbc0*/  IMAD.U32 R23, RZ, RZ, UR10 ;  /* 0x0000000aff177e24 */ /* 0x000fc6000f8e00ff */
[----:B------:R-:W-:-:S04]  /*6bbd0*/  @!P6 IADD3 R210, P4, P5, R36, UR9, R26 ;  /* 0x0000000924d2ec10 */ /* 0x000fc8000fd9e01a */
[----:B------:R-:W-:Y:S02]  /*6bbe0*/  @!P6 IADD3.X R211, R23, UR8, R31, P4, P5 ;  /* 0x0000000817d3ec10 */ /* 0x000fe4000a7ea41f */
[----:B------:R-:W-:-:S06]  /*6bbf0*/  PRMT R23, RZ, 0x7610, R23 ;  /* 0x00007610ff177816 */ /* 0x000fcc0000000017 */
[----:B------:R-:W3:Y:S02]  /*6bc00*/  @!P1 LDG.E.U8 R23, desc[UR34][R34.64+0x68] ;  /* 0x0000682222179981 */ /* 0x000ee4000c1e1100 */
[----:B---3--:R-:W-:-:S04]  /*6bc10*/  LOP3.LUT R23, R23, 0xff, RZ, 0xc0, !PT ;  /* 0x000000ff17177812 */ /* 0x008fc800078ec0ff */
[----:B------:R-:W-:-:S05]  /*6bc20*/  F2FP.F16.E4M3.UNPACK_B R23, R23 ;  /* 0x00000017ff17723e */ /* 0x000fca00020006ff */
[----:B------:R-:W-:-:S05]  /*6bc30*/  HADD2.F32 R23, -RZ, R23.H0_H0 ;  /* 0x20000017ff177230 */ /* 0x000fca0000004100 */
[----:B------:R-:W-:-:S04]  /*6bc40*/  FMUL R23, R23, UR26 ;  /* 0x0000001a17177c20 */ /* 0x000fc80008400000 */
[----:B------:R-:W-:Y:S01]  /*6bc50*/  FFMA R23, R8, UR27, R23 ;  /* 0x0000001b08177c23 */ /* 0x000fe20008000017 */
[----:B------:R-:W-:Y:S01]  /*6bc60*/  LOP3.LUT R3, R3, 0xfeffffff, RZ, 0xc0, !PT ;  /* 0xfeffffff03037812 */ /* 0x000fe200078ec0ff */
[----:B------:R-:W-:Y:S02]  /*6bc70*/  IMAD.U32 R37, RZ, RZ, UR11 ;  /* 0x0000000bff257e24 */ /* 0x000fe4000f8e00ff */
[----:B------:R-:W-:Y:S01]  /*6bc80*/  IMAD.U32 R36, RZ, RZ, UR10 ;  /* 0x0000000aff247e24 */ /* 0x000fe2000f8e00ff */
[----:B------:R-:W3:Y:S01]  /*6bc90*/  LDL.LU R8, [R1+0xddc] ;  /* 0x000ddc0001087983 */ /* 0x000ee20000300800 */
[----:B------:R-:W-:-:S05]  /*6bca0*/  F2FP.SATFINITE.E4M3.F32.PACK_AB_MERGE_C R23, RZ, R23, RZ ;  /* 0x00000017ff17723e */ /* 0x000fca00048070ff */
[----:B----4-:R0:W-:Y:S02]  /*6bcb0*/  @!P1 STG.E.U8 desc[UR34][R218.64+0x68], R23 ;  /* 0x00006817da009986 */ /* 0x0101e4000c101122 */
[----:B0-----:R-:W-:-:S06]  /*6bcc0*/  PRMT R23, RZ, 0x7610, R23 ;  /* 0x00007610ff177816 */ /* 0x001fcc0000000017 */
[----:B------:R-:W4:Y:S01]  /*6bcd0*/  @!P0 LDG.E.U8 R23, desc[UR34][R34.64+0x69] ;  /* 0x0000692222178981 */ /* 0x000f22000c1e1100 */
        /* <DEDUP_REMOVED lines=13> */
[----:B----4-:R-:W-:-:S04]  /*6bdb0*/  LOP3.LUT R23, R23, 0xff, RZ, 0xc0, !PT ;  /* 0x000000ff17177812 */ /* 0x010fc800078ec0ff */
[----:B------:R-:W-:-:S05]  /*6bdc0*/  F2FP.F16.E4M3.UNPACK_B R23, R23 ;  /* 0x00000017ff17723e */ /* 0x000fca00020006ff */
[----:B------:R-:W-:-:S05]  /*6bdd0*/  HADD2.F32 R23, -RZ, R23.H0_H0 ;  /* 0x20000017ff177230 */ /* 0x000fca0000004100 */
[----:B------:R-:W-:-:S04]  /*6bde0*/  FMUL R23, R23, UR26 ;  /* 0x0000001a17177c20 */ /* 0x000fc80008400000 */
[----:B--2---:R-:W-:Y:S01]  /*6bdf0*/  FFMA R23, R2, UR27, R23 ;  /* 0x0000001b02177c23 */ /* 0x004fe20008000017 */
[----:B------:R-:W-:Y:S02]  /*6be00*/  LOP3.LUT R3, R3, 0xffbfffff, RZ, 0xc0, !PT ;  /* 0xffbfffff03037812 */ /* 0x000fe400078ec0ff */
[----:B------:R-:W-:Y:S01]  /*6be10*/  LOP3.LUT R22, R22, 0xfffffff7, RZ, 0xc0, !PT ;  /* 0xfffffff716167812 */ /* 0x000fe200078ec0ff */
[----:B------:R-:W2:Y:S01]  /*6be20*/  LDL.LU R2, [R1+0xde0] ;  /* 0x000de00001027983 */ /* 0x000ea20000300800 */
[----:B------:R-:W-:-:S05]  /*6be30*/  F2FP.SATFINITE.E4M3.F32.PACK_AB_MERGE_C R23, RZ, R23, RZ ;  /* 0x00000017ff17723e */ /* 0x000fca00048070ff */
[----:B------:R0:W-:Y:S01]  /*6be40*/  @!P0 STG.E.U8 desc[UR34][R220.64+0x69], R23 ;  /* 0x00006917dc008986 */ /* 0x0001e2000c101122 */
[----:B------:R-:W-:Y:S01]  /*6be50*/  ISETP.LT.OR P0, PT, R30, 0xda, !P2 ;  /* 0x000000da1e00780c */ /* 0x000fe20005701670 */
[----:B0-----:R-:W-:-:S05]  /*6be60*/  @!P4 IMAD R23, R25, 0x180, RZ ;  /* 0x000001801917c824 */ /* 0x001fca00078e02ff */
[----:B------:R-:W-:Y:S01]  /*6be70*/  @!P4 IADD3.X R37, R39, R37, R23, P5, !PT ;  /* 0x000000252725c210 */ /* 0x000fe20002ffe417 */
[----:B------:R-:W-:-:S06]  /*6be80*/  IMAD.U32 R23, RZ, RZ, UR10 ;  /* 0x0000000aff177e24 */ /* 0x000fcc000f8e00ff */
[----:B------:R-:W-:-:S04]  /*6be90*/  @!P0 IADD3 R220, P5, P6, R38, UR9, R26 ;  /* 0x0000000926dc8c10 */ /* 0x000fc8000febe01a */
[----:B------:R-:W-:Y:S02]  /*6bea0*/  @!P0 IADD3.X R221, R23, UR8, R31, P5, P6 ;  /* 0x0000000817dd8c10 */ /* 0x000fe4000afec41f */
[----:B------:R-:W-:-:S06]  /*6beb0*/  PRMT R23, RZ, 0x7610, R23 ;  /* 0x00007610ff177816 */ /* 0x000fcc0000000017 */
[----:B------:R-:W4:Y:S01]  /*6bec0*/  @!P4 LDG.E.U8 R23, desc[UR34][R32.64+0x70] ;  /* 0x000070222017c981 */ /* 0x000f22000c1e1100 */
[----:B------:R-:W-:-:S04]  /*6bed0*/  @P0 LOP3.LUT R3, R3, 0x400000, RZ, 0xfc, !PT ;  /* 0x0040000003030812 */ /* 0x000fc800078efcff */
[----:B------:R-:W-:-:S13]  /*6bee0*/  LOP3.LUT P1, RZ, R3, 0x2000, RZ, 0xc0, !PT ;  /* 0x0000200003ff7812 */ /* 0x000fda000782c0ff */
[----:B------:R-:W-:Y:S02]  /*6bef0*/  @P1 LOP3.LUT R22, R22, 0x8, RZ, 0xfc, !PT ;  /* 0x0000000816161812 */ /* 0x000fe400078efcff */
[----:B------:R-:W-:Y:S02]  /*6bf00*/  ISETP.LT.OR P1, PT, R30, 0xe1, !P2 ;  /* 0x000000e11e00780c */ /* 0x000fe40005721670 */
[----:B----4-:R-:W-:-:S04]  /*6bf10*/  LOP3.LUT R23, R23, 0xff, RZ, 0xc0, !PT ;  /* 0x000000ff17177812 */ /* 0x010fc800078ec0ff */
[----:B------:R-:W-:-:S05]  /*6bf20*/  F2FP.F16.E4M3.UNPACK_B R23, R23 ;  /* 0x00000017ff17723e */ /* 0x000fca00020006ff */
[----:B------:R-:W-:-:S05]  /*6bf30*/  HADD2.F32 R23, -RZ, R23.H0_H0 ;  /* 0x20000017ff177230 */ /* 0x000fca0000004100 */
[----:B------:R-:W-:-:S04]  /*6bf40*/  FMUL R23, R23, UR26 ;  /* 0x0000001a17177c20 */ /* 0x000fc80008400000 */
[----:B---3--:R-:W-:Y:S01]  /*6bf50*/  FFMA R23, R8, UR27, R23 ;  /* 0x0000001b08177c23 */ /* 0x008fe20008000017 */
        /* <DEDUP_REMOVED lines=69> */
[----:B------:R-:W-:Y:S02]  /*6c3b0*/  LOP3.LUT P1, RZ, R7, 0x40000000, RZ, 0xc0, !PT ;  /* 0x4000000007ff7812 */ /* 0x000fe4000782c0ff */
        /* <DEDUP_REMOVED lines=12> */
[----:B------:R-:W-:Y:S02]  /*6c480*/  @P1 LOP3.LUT R22, R22, 0x4, RZ, 0xfc, !PT ;  /* 0x0000000416161812 */ /* 0x000fe400078efcff */
[----:B------:R-:W-:Y:S02]  /*6c490*/  ISETP.LT.OR P1, PT, R30, 0xf1, !P2 ;  /* 0x000000f11e00780c */ /* 0x000fe40005721670 */
[----:B----4-:R-:W-:-:S04]  /*6c4a0*/  LOP3.LUT R23, R23, 0xff, RZ, 0xc0, !PT ;  /* 0x000000ff17177812 */ /* 0x010fc800078ec0ff */
[----:B------:R-:W-:-:S05]  /*6c4b0*/  F2FP.F16.E4M3.UNPACK_B R23, R23 ;  /* 0x00000017ff17723e */ /* 0x000fca00020006ff */
[----:B------:R-:W-:-:S05]  /*6c4c0*/  HADD2.F32 R23, -RZ, R23.H0_H0 ;  /* 0x20000017ff177230 */ /* 0x000fca0000004100 */
[----:B------:R-:W-:-:S04]  /*6c4d0*/  FMUL R23, R23, UR26 ;  /* 0x0000001a17177c20 */ /* 0x000fc80008400000 */
[----:B---3--:R-:W-:Y:S01]  /*6c4e0*/  FFMA R23, R8, UR27, R23 ;  /* 0x0000001b08177c23 */ /* 0x008fe20008000017 */
[----:B------:R-:W-:Y:S01]  /*6c4f0*/  LOP3.LUT R3, R3, 0xfffbffff, RZ, 0xc0, !PT ;  /* 0xfffbffff03037812 */ /* 0x000fe200078ec0ff */
[----:B------:R-:W3:Y:S04]  /*6c500*/  LDL.LU R8, [R1+0xdf4] ;  /* 0x000df40001087983 */ /* 0x000ee80000300800 */
[----:B------:R-:W4:Y:S01]  /*6c510*/  LDL.LU.64 R230, [R1+0x1f8] ;  /* 0x0001f80001e67983 */ /* 0x000f220000300a00 */
[----:B------:R-:W-:-:S05]  /*6c520*/  F2FP.SATFINITE.E4M3.F32.PACK_AB_MERGE_C R23, RZ, R23, RZ ;  /* 0x00000017ff17723e */ /* 0x000fca00048070ff */
        /* <DEDUP_REMOVED lines=16> */
[----:B------:R-:W-:-:S04]  /*6c630*/  @P0 LOP3.LUT R3, R3, 0x40000, RZ, 0xfc, !PT ;  /* 0x0004000003030812 */ /* 0x000fc800078efcff */
[C---:B------:R-:W-:Y:S02]  /*6c640*/  LOP3.LUT P0, RZ, R3.reuse, 0x80, RZ, 0xc0, !PT ;  /* 0x0000008003ff7812 */ /* 0x040fe4000780c0ff */
[----:B------:R-:W-:-:S04]  /*6c650*/  LOP3.LUT R3, R3, 0xfffdffff, RZ, 0xc0, !PT ;  /* 0xfffdffff03037812 */ /* 0x000fc800078ec0ff */
        /* <DEDUP_REMOVED lines=112> */
[----:B------:R-:W-:-:S05]  /*6cd60*/  FFMA R23, R8, UR27, R23 ;  /* 0x0000001b08177c23 */ /* 0x000fca0008000017 */
[----:B------:R-:W-:-:S05]  /*6cd70*/  F2FP.SATFINITE.E4M3.F32.PACK_AB_MERGE_C R23, RZ, R23, RZ ;  /* 0x00000017ff17723e */ /* 0x000fca00048070ff */
[----:B----4-:R0:W-:Y:S02]  /*6cd80*/  @!P1 STG.E.U8 desc[UR34][R234.64+0x80], R23 ;  /* 0x00008017ea009986 */ /* 0x0101e4000c101122 */
[----:B0-----:R-:W-:-:S06]  /*6cd90*/  PRMT R23, RZ, 0x7610, R23 ;  /* 0x00007610ff177816 */ /* 0x001fcc0000000017 */
[----:B------:R-:W3:Y:S01]  /*6cda0*/  @!P0 LDG.E.U8 R23, desc[UR34][R34.64+0x81] ;  /* 0x0000812222178981 */ /* 0x000ee2000c1e1100 */
[----:B------:R-:W-:-:S04]  /*6cdb0*/  LOP3.LUT R3, R3, 0xffffefff, RZ, 0xc0, !PT ;  /* 0xffffefff03037812 */ /* 0x000fc800078ec0ff */
[----:B------:R-:W-:Y:S02]  /*6cdc0*/  @P6 LOP3.LUT R3, R3, 0x1000, RZ, 0xfc, !PT ;  /* 0x0000100003036812 */ /* 0x000fe400078efcff */
[----:B------:R-:W-:Y:S01]  /*6cdd0*/  ISETP.LT.OR P6, PT, R30, 0x109, !P2 ;  /* 0x000001091e00780c */ /* 0x000fe200057c1670 */
[----:B------:R-:W-:Y:S02]  /*6cde0*/  IMAD.U32 R37, RZ, RZ, UR11 ;  /* 0x0000000bff257e24 */ /* 0x000fe4000f8e00ff */
[----:B------:R-:W-:-:S10]  /*6cdf0*/  IMAD.U32 R36, RZ, RZ, UR10 ;  /* 0x0000000aff247e24 */ /* 0x000fd4000f8e00ff */
[----:B------:R-:W-:-:S04]  /*6ce00*/  @!P6 IADD3 R18, P4, P5, R37, UR9, R26 ;  /* 0x000000092512ec10 */ /* 0x000fc8000fd9e01a */
[----:B------:R-:W-:Y:S02]  /*6ce10*/  @!P6 IADD3.X R8, R36, UR8, R31, P4, P5 ;  /* 0x000000082408ec10 */ /* 0x000fe4000a7ea41f */
[----:B------:R-:W-:-:S13]  /*6ce20*/  ISETP.LT.OR P4, PT, R30, 0x89, !P3 ;  /* 0x000000891e00780c */ /* 0x000fda0005f81670 */
[----:B------:R-:W0:Y:S01]  /*6ce30*/  @!P4 LDC.64 R38, c[0x0][0x5c0] ;  /* 0x00017000ff26cb82 */ /* 0x000e220000000a00 */
[----:B------:R-:W-:Y:S02]  /*6ce40*/  @!P4 IMAD.MOV.U32 R36, RZ, RZ, R26 ;  /* 0x000000ffff24c224 */ /* 0x000fe400078e001a */
[----:B------:R-:W-:Y:S02]  /*6ce50*/  @!P4 IMAD.MOV.U32 R37, RZ, RZ, R31 ;  /* 0x000000ffff25c224 */ /* 0x000fe400078e001f */
[----:B------:R-:W-:Y:S01]  /*6ce60*/  @!P4 IMAD.WIDE.U32 R36, R24, 0x180, R36 ;  /* 0x000001801824c825 */ /* 0x000fe200078e0024 */
[----:B------:R-:W-:Y:S01]  /*6ce70*/  LOP3.LUT R3, R3, 0xfffff7ff, RZ, 0xc0, !PT ;  /* 0xfffff7ff03037812 */ /* 0x000fe200078ec0ff */
[----:B------:R-:W-:Y:S04]  /*6ce80*/  @!P6 STL [R1+0x208], R18 ;  /* 0x000208120100e387 */ /* 0x000fe80000100800 */
[----:B------:R1:W-:Y:S01]  /*6ce90*/  @!P6 STL [R1+0x20c], R8 ;  /* 0x00020c080100e387 */ /* 0x0003e20000100800 */
[----:B------:R-:W-:-:S03]  /*6cea0*/  @P6 LOP3.LUT R3, R3, 0x800, RZ, 0xfc, !PT ;  /* 0x0000080003036812 */ /* 0x000fc600078efcff */
[----:B-1----:R-:W4:Y:S01]  /*6ceb0*/  LDL.LU R8, [R1+0xe0c] ;  /* 0x000e0c0001087983 */ /* 0x002f220000300800 */
[----:B0-----:R-:W-:Y:S01]  /*6cec0*/  @!P4 IADD3 R36, P5, R36, R38, RZ ;  /* 0x000000262424c210 */ /* 0x001fe20007fbe0ff */
[----:B------:R-:W-:Y:S01]  /*6ced0*/  IMAD.U32 R38, RZ, RZ, UR11 ;  /* 0x0000000bff267e24 */ /* 0x000fe2000f8e00ff */
[----:B---3--:R-:W-:-:S04]  /*6cee0*/  LOP3.LUT R23, R23, 0xff, RZ, 0xc0, !PT ;  /* 0x000000ff17177812 */ /* 0x008fc800078ec0ff */
[----:B------:R-:W-:-:S05]  /*6cef0*/  F2FP.F16.E4M3.UNPACK_B R23, R23 ;  /* 0x00000017ff17723e */ /* 0x000fca00020006ff */
[----:B------:R-:W-:-:S05]  /*6cf00*/  HADD2.F32 R23, -RZ, R23.H0_H0 ;  /* 0x20000017ff177230 */ /* 0x000fca0000004100 */
[----:B------:R-:W-:-:S04]  /*6cf10*/  FMUL R23, R23, UR26 ;  /* 0x0000001a17177c20 */ /* 0x000fc80008400000 */
[----:B--2---:R-:W-:Y:S01]  /*6cf20*/  FFMA R23, R2, UR27, R23 ;  /* 0x0000001b02177c23 */ /* 0x004fe20008000017 */
[----:B------:R-:W-:Y:S02]  /*6cf30*/  LOP3.LUT P1, RZ, R6, 0x4, RZ, 0xc0, !PT ;  /* 0x0000000406ff7812 */ /* 0x000fe4000782c0ff */
        /* <DEDUP_REMOVED lines=13> */
[----:B------:R-:W-:Y:S02]  /*6d010*/  @P1 LOP3.LUT R22, R22, 0x1, RZ, 0xfc, !PT ;  /* 0x0000000116161812 */ /* 0x000fe400078efcff */
[----:B------:R-:W-:Y:S02]  /*6d020*/  ISETP.LT.OR P1, PT, R30, 0x111, !P2 ;  /* 0x000001111e00780c */ /* 0x000fe40005721670 */
[----:B------:R-:W-:-:S04]  /*6d030*/  @P0 LOP3.LUT R3, R3, 0x400, RZ, 0xfc, !PT ;  /* 0x0000040003030812 */ /* 0x000fc800078efcff */
[----:B------:R-:W-:-:S07]  /*6d040*/  LOP3.LUT R3, R3, 0xfffffdff, RZ, 0xc0, !PT ;  /* 0xfffffdff03037812 */ /* 0x000fce00078ec0ff */
[----:B------:R-:W-:Y:S02]  /*6d050*/  @P1 LOP3.LUT R3, R3, 0x200, RZ, 0xfc, !PT ;  /* 0x0000020003031812 */ /* 0x000fe400078efcff */
[----:B---3--:R-:W-:-:S04]  /*6d060*/  LOP3.LUT R23, R23, 0xff, RZ, 0xc0, !PT ;  /* 0x000000ff17177812 */ /* 0x008fc800078ec0ff */
[----:B------:R-:W-:-:S05]  /*6d070*/  F2FP.F16.E4M3.UNPACK_B R23, R23 ;  /* 0x00000017ff17723e */ /* 0x000fca00020006ff */
[----:B------:R-:W-:-:S05]  /*6d080*/  HADD2.F32 R23, -RZ, R23.H0_H0 ;  /* 0x20000017ff177230 */ /* 0x000fca0000004100 */
[----:B------:R-:W-:-:S04]  /*6d090*/  FMUL R23, R23, UR26 ;  /* 0x0000001a17177c20 */ /* 0x000fc80008400000 */
[----:B----4-:R-:W-:Y:S02]  /*6d0a0*/  FFMA R23, R8, UR27, R23 ;  /* 0x0000001b08177c23 */ /* 0x010fe40008000017 */
[----:B------:R-:W3:Y:S04]  /*6d0b0*/  LDL.LU R8, [R1+0xe14] ;  /* 0x000e140001087983 */ /* 0x000ee80000300800 */
[----:B------:R-:W4:Y:S01]  /*6d0c0*/  LDL.64 R18, [R1+0x218] ;  /* 0x0002180001127983 */ /* 0x000f220000100a00 */
        /* <DEDUP_REMOVED lines=14> */
[----:B------:R-:W-:Y:S02]  /*6d1b0*/  LOP3.LUT P1, RZ, R22, 0x1, RZ, 0xc0, !PT ;  /* 0x0000000116ff7812 */ /* 0x000fe4000782c0ff */
[----:B------:R-:W-:-:S06]  /*6d1c0*/  PRMT R22, RZ, 0x7610, R22 ;  /* 0x00007610ff167816 */ /* 0x000fcc0000000016 */
[----:B------:R-:W2:Y:S01]  /*6d1d0*/  @!P4 LDG.E.U8 R22, desc[UR34][R32.64+0x89] ;  /* 0x000089222016c981 */ /* 0x000ea2000c1e1100 */
[----:B------:R-:W-:Y:S01]  /*6d1e0*/  ISETP.LT.OR P6, PT, R30, 0x112, !P2 ;  /* 0x000001121e00780c */ /* 0x000fe200057c1670 */
[----:B------:R-:W-:Y:S01]  /*6d1f0*/  IMAD.U32 R23, RZ, RZ, UR11 ;  /* 0x0000000bff177e24 */ /* 0x000fe2000f8e00ff */
[----:B--2---:R-:W-:-:S04]  /*6d200*/  LOP3.LUT R22, R22, 0xff, RZ, 0xc0, !PT ;  /* 0x000000ff16167812 */ /* 0x004fc800078ec0ff */
[----:B------:R-:W-:-:S05]  /*6d210*/  F2FP.F16.E4M3.UNPACK_B R22, R22 ;  /* 0x00000016ff16723e */ /* 0x000fca00020006ff */
[----:B------:R-:W-:-:S05]  /*6d220*/  HADD2.F32 R22, -RZ, R22.H0_H0 ;  /* 0x20000016ff167230 */ /* 0x000fca0000004100 */
[----:B------:R-:W-:-:S04]  /*6d230*/  FMUL R22, R22, UR26 ;  /* 0x0000001a16167c20 */ /* 0x000fc80008400000 */
[----:B------:R-:W-:Y:S01]  /*6d240*/  FFMA R22, R2, UR27, R22 ;  /* 0x0000001b02167c23 */ /* 0x000fe20008000016 */
[----:B------:R-:W-:Y:S01]  /*6d250*/  LOP3.LUT P0, RZ, R7, 0x10000000, RZ, 0xc0, !PT ;  /* 0x1000000007ff7812 */ /* 0x000fe2000780c0ff */
[----:B------:R-:W2:Y:S04]  /*6d260*/  LDL.LU R2, [R1+0xe18] ;  /* 0x000e180001027983 */ /* 0x000ea80000300800 */
[----:B------:R-:W2:Y:S01]  /*6d270*/  LDL.64 R128, [R1+0x210] ;  /* 0x0002100001807983 */ /* 0x000ea20000100a00 */
[----:B------:R-:W-:-:S05]  /*6d280*/  F2FP.SATFINITE.E4M3.F32.PACK_AB_MERGE_C R22, RZ, R22, RZ ;  /* 0x00000016ff16723e */ /* 0x000fca00048070ff */
[----:B------:R0:W-:Y:S01]  /*6d290*/  @!P4 STG.E.U8 desc[UR34][R36.64+0x89], R22 ;  /* 0x000089162400c986 */ /* 0x0001e2000c101122 */
[----:B------:R-:W-:Y:S01]  /*6d2a0*/  @!P6 IADD3 R234, P4, P5, R23, UR9, R26 ;  /* 0x0000000917eaec10 */ /* 0x000fe2000fd9e01a */
[----:B0-----:R-:W-:-:S05]  /*6d2b0*/  IMAD.U32 R22, RZ, RZ, UR10 ;  /* 0x0000000aff167e24 */ /* 0x001fca000f8e00ff */
        /* <DEDUP_REMOVED lines=22> */
[----:B------:R-:W-:Y:S01]  /*6d420*/  @!P4 IMAD R38, R25, 0x180, RZ ;  /* 0x000001801926c824 */ /* 0x000fe200078e02ff */
[----:B------:R-:W-:Y:S01]  /*6d430*/  LOP3.LUT R3, R3, 0xffffff7f, RZ, 0xc0, !PT ;  /* 0xffffff7f03037812 */ /* 0x000fe200078ec0ff */
[----:B------:R-:W-:Y:S04]  /*6d440*/  @!P6 STL [R1+0x228], R20 ;  /* 0x000228140100e387 */ /* 0x000fe80000100800 */
[----:B------:R1:W-:Y:S01]  /*6d450*/  @!P6 STL [R1+0x22c], R8 ;  /* 0x00022c080100e387 */ /* 0x0003e20000100800 */
[----:B------:R-:W-:-:S03]  /*6d460*/  @P6 LOP3.LUT R3, R3, 0x80, RZ, 0xfc, !PT ;  /* 0x0000008003036812 */ /* 0x000fc600078efcff */
[----:B-1----:R-:W4:Y:S01]  /*6d470*/  LDL.LU R8, [R1+0xe1c] ;  /* 0x000e1c0001087983 */ /* 0x002f220000300800 */
[----:B---3--:R-:W-:-:S04]  /*6d480*/  LOP3.LUT R22, R22, 0xff, RZ, 0xc0, !PT ;  /* 0x000000ff16167812 */ /* 0x008fc800078ec0ff */
        /* <DEDUP_REMOVED lines=10> */
[----:B-1----:R-:W-:-:S04]  /*6d530*/  @!P4 IMAD.MOV.U32 R22, RZ, RZ, R26 ;  /* 0x000000ffff16c224 */ /* 0x002fc800078e001a */
[----:B------:R-:W-:-:S03]  /*6d540*/  @!P4 IMAD.WIDE.U32 R22, R24, 0x180, R22 ;  /* 0x000001801816c825 */ /* 0x000fc600078e0016 */
[----:B0-----:R-:W-:-:S04]  /*6d550*/  @!P4 IADD3 R22, P5, R22, R36, RZ ;  /* 0x000000241616c210 */ /* 0x001fc80007fbe0ff */
[----:B------:R-:W-:Y:S01]  /*6d560*/  @!P4 IADD3.X R23, R37, R23, R38, P5, !PT ;  /* 0x000000172517c210 */ /* 0x000fe20002ffe426 */
[----:B------:R-:W-:Y:S02]  /*6d570*/  IMAD.U32 R37, RZ, RZ, UR11 ;  /* 0x0000000bff257e24 */ /* 0x000fe4000f8e00ff */
[----:B------:R-:W-:-:S03]  /*6d580*/  IMAD.U32 R36, RZ, RZ, UR10 ;  /* 0x0000000aff247e24 */ /* 0x000fc6000f8e00ff */
[----:B------:R-:W-:-:S04]  /*6d590*/  @!P0 IADD3 R19, P5, P6, R37, UR9, R26 ;  /* 0x0000000925138c10 */ /* 0x000fc8000febe01a */
[----:B------:R-:W-:Y:S02]  /*6d5a0*/  @!P0 IADD3.X R18, R36, UR8, R31, P5, P6 ;  /* 0x0000000824128c10 */ /* 0x000fe4000afec41f */
[----:B------:R-:W-:-:S06]  /*6d5b0*/  PRMT R36, RZ, 0x7610, R36 ;  /* 0x00007610ff247816 */ /* 0x000fcc0000000024 */
[----:B------:R-:W3:Y:S01]  /*6d5c0*/  @!P4 LDG.E.U8 R36, desc[UR34][R32.64+0x90] ;  /* 0x000090222024c981 */ /* 0x000ee2000c1e1100 */
[----:B------:R-:W-:Y:S02]  /*6d5d0*/  @P1 LOP3.LUT R10, R10, 0x80000000, RZ, 0xfc, !PT ;  /* 0x800000000a0a1812 */ /* 0x000fe400078efcff */
[----:B------:R-:W-:Y:S02]  /*6d5e0*/  ISETP.LT.OR P1, PT, R30, 0x121, !P2 ;  /* 0x000001211e00780c */ /* 0x000fe40005721670 */
        /* <DEDUP_REMOVED lines=21> */
[----:B------:R-:W-:Y:S02]  /*6d740*/  LOP3.LUT R3, R3, 0xffffffbf, RZ, 0xc0, !PT ;  /* 0xffffffbf03037812 */ /* 0x000fe400078ec0ff */
[----:B------:R-:W-:Y:S02]  /*6d750*/  ISETP.LT.OR P6, PT, R30, 0x122, !P2 ;  /* 0x000001221e00780c */ /* 0x000fe400057c1670 */
[----:B------:R-:W-:Y:S01]  /*6d760*/  @P0 LOP3.LUT R3, R3, 0x40, RZ, 0xfc, !PT ;  /* 0x0000004003030812 */ /* 0x000fe200078efcff */
[----:B------:R-:W-:Y:S04]  /*6d770*/  @!P0 STL [R1+0x210], R19 ;  /* 0x0002101301008387 */ /* 0x000fe80000100800 */
[----:B------:R0:W-:Y:S04]  /*6d780*/  @!P0 STL [R1+0x214], R18 ;  /* 0x0002141201008387 */ /* 0x0001e80000100800 */
[----:B------:R-:W4:Y:S01]  /*6d790*/  LDL.LU R8, [R1+0xe24] ;  /* 0x000e240001087983 */ /* 0x000f220000300800 */
[----:B------:R-:W-:-:S04]  /*6d7a0*/  LOP3.LUT R3, R3, 0xffffffdf, RZ, 0xc0, !PT ;  /* 0xffffffdf03037812 */ /* 0x000fc800078ec0ff */
[----:B------:R-:W-:Y:S01]  /*6d7b0*/  @P1 LOP3.LUT R3, R3, 0x20, RZ, 0xfc, !PT ;  /* 0x0000002003031812 */ /* 0x000fe200078efcff */
[----:B0-----:R-:W4:Y:S04]  /*6d7c0*/  LDL.64 R18, [R1+0x238] ;  /* 0x0002380001127983 */ /* 0x001f280000100a00 */
[----:B------:R-:W-:Y:S04]  /*6d7d0*/  @!P1 STL [R1+0x220], R21 ;  /* 0x0002201501009387 */ /* 0x000fe80000100800 */
[----:B------:R-:W-:Y:S01]  /*6d7e0*/  @!P1 STL [R1+0x224], R20 ;  /* 0x0002241401009387 */ /* 0x000fe20000100800 */
[----:B------:R-:W-:-:S02]  /*6d7f0*/  LOP3.LUT P1, RZ, R10, 0x80000000, RZ, 0xc0, !PT ;  /* 0x800000000aff7812 */ /* 0x000fc4000782c0ff */
[----:B---3--:R-:W-:-:S04]  /*6d800*/  LOP3.LUT R36, R36, 0xff, RZ, 0xc0, !PT ;  /* 0x000000ff24247812 */ /* 0x008fc800078ec0ff */
[----:B------:R-:W-:-:S05]  /*6d810*/  F2FP.F16.E4M3.UNPACK_B R36, R36 ;  /* 0x00000024ff24723e */ /* 0x000fca00020006ff */
[----:B------:R-:W-:-:S05]  /*6d820*/  HADD2.F32 R36, -RZ, R36.H0_H0 ;  /* 0x20000024ff247230 */ /* 0x000fca0000004100 */
[----:B------:R-:W-:-:S04]  /*6d830*/  FMUL R36, R36, UR26 ;  /* 0x0000001a24247c20 */ /* 0x000fc80008400000 */
[----:B--2---:R-:W-:Y:S01]  /*6d840*/  FFMA R36, R2, UR27, R36 ;  /* 0x0000001b02247c23 */ /* 0x004fe20008000024 */
[----:B------:R-:W-:Y:S01]  /*6d850*/  LOP3.LUT P0, RZ, R7, 0x20000000, RZ, 0xc0, !PT ;  /* 0x2000000007ff7812 */ /* 0x000fe2000780c0ff */
        /* <DEDUP_REMOVED lines=14> */
[----:B------:R-:W-:-:S05]  /*6d940*/  FFMA R22, R8, UR27, R22 ;  /* 0x0000001b08167c23 */ /* 0x000fca0008000016 */
[----:B------:R-:W-:-:S05]  /*6d950*/  F2FP.SATFINITE.E4M3.F32.PACK_AB_MERGE_C R22, RZ, R22, RZ ;  /* 0x00000016ff16723e */ /* 0x000fca00048070ff */
[----:B------:R0:W-:Y:S02]  /*6d960*/  @!P1 STG.E.U8 desc[UR34][R18.64+0x90], R22 ;  /* 0x0000901612009986 */ /* 0x0001e4000c101122 */
[----:B0-----:R-:W-:-:S06]  /*6d970*/  PRMT R22, RZ, 0x7610, R22 ;  /* 0x00007610ff167816 */ /* 0x001fcc0000000016 */
[----:B------:R-:W4:Y:S01]  /*6d980*/  @!P0 LDG.E.U8 R22, desc[UR34][R34.64+0x91] ;  /* 0x0000912222168981 */ /* 0x000f22000c1e1100 */
[----:B------:R-:W-:-:S03]  /*6d990*/  LOP3.LUT R3, R3, 0xffffffef, RZ, 0xc0, !PT ;  /* 0xffffffef03037812 */ /* 0x000fc600078ec0ff */
[----:B------:R-:W-:Y:S04]  /*6d9a0*/  @!P6 STL [R1+0x218], R21 ;  /* 0x000218150100e387 */ /* 0x000fe80000100800 */
[----:B------:R0:W-:Y:S01]  /*6d9b0*/  @!P6 STL [R1+0x21c], R20 ;  /* 0x00021c140100e387 */ /* 0x0001e20000100800 */
[----:B------:R-:W-:Y:S02]  /*6d9c0*/  @P6 LOP3.LUT R3, R3, 0x10, RZ, 0xfc, !PT ;  /* 0x0000001003036812 */ /* 0x000fe400078efcff */
[----:B------:R-:W-:Y:S01]  /*6d9d0*/  ISETP.LT.OR P6, PT, R30, 0x129, !P2 ;  /* 0x000001291e00780c */ /* 0x000fe200057c1670 */
[----:B------:R-:W-:Y:S02]  /*6d9e0*/  IMAD.U32 R36, RZ, RZ, UR11 ;  /* 0x0000000bff247e24 */ /* 0x000fe4000f8e00ff */
[----:B------:R-:W-:-:S10]  /*6d9f0*/  IMAD.U32 R23, RZ, RZ, UR10 ;  /* 0x0000000aff177e24 */ /* 0x000fd4000f8e00ff */
[----:B0-----:R-:W-:-:S04]  /*6da00*/  @!P6 IADD3 R20, P4, P5, R36, UR9, R26 ;  /* 0x000000092414ec10 */ /* 0x001fc8000fd9e01a */
        /* <DEDUP_REMOVED lines=9> */
[----:B-1----:R-:W3:Y:S01]  /*6daa0*/  LDL.LU R8, [R1+0xe2c] ;  /* 0x000e2c0001087983 */ /* 0x002ee20000300800 */
[----:B----4-:R-:W-:-:S04]  /*6dab0*/  LOP3.LUT R22, R22, 0xff, RZ, 0xc0, !PT ;  /* 0x000000ff16167812 */ /* 0x010fc800078ec0ff */
        /* <DEDUP_REMOVED lines=9> */
[----:B---3--:R1:W-:Y:S01]  /*6db50*/  @!P0 STG.E.U8 desc[UR34][R128.64+0x91], R22 ;  /* 0x0000911680008986 */ /* 0x0083e2000c101122 */
        /* <DEDUP_REMOVED lines=13> */
[----:B------:R-:W-:Y:S02]  /*6dc30*/  @P0 LOP3.LUT R3, R3, 0x4, RZ, 0xfc, !PT ;  /* 0x0000000403030812 */ /* 0x000fe400078efcff */
[----:B------:R-:W-:Y:S01]  /*6dc40*/  LOP3.LUT P0, RZ, R7, 0x80000000, RZ, 0xc0, !PT ;  /* 0x8000000007ff7812 */ /* 0x000fe2000780c0ff */
[----:B------:R-:W-:Y:S01]  /*6dc50*/  STL [R1+0x1598], R7 ;  /* 0x0015980701007387 */ /* 0x000fe20000100800 */
[----:B---3--:R-:W-:-:S04]  /*6dc60*/  LOP3.LUT R36, R36, 0xff, RZ, 0xc0, !PT ;  /* 0x000000ff24247812 */ /* 0x008fc800078ec0ff */
[----:B------:R-:W-:-:S05]  /*6dc70*/  F2FP.F16.E4M3.UNPACK_B R36, R36 ;  /* 0x00000024ff24723e */ /* 0x000fca00020006ff */
[----:B------:R-:W-:-:S05]  /*6dc80*/  HADD2.F32 R36, -RZ, R36.H0_H0 ;  /* 0x20000024ff247230 */ /* 0x000fca0000004100 */
[----:B------:R-:W-:-:S04]  /*6dc90*/  FMUL R36, R36, UR26 ;  /* 0x0000001a24247c20 */ /* 0x000fc80008400000 */
[----:B------:R-:W-:Y:S01]  /*6dca0*/  FFMA R36, R8, UR27, R36 ;  /* 0x0000001b08247c23 */ /* 0x000fe20008000024 */
[----:B------:R-:W-:Y:S01]  /*6dcb0*/  LOP3.LUT R3, R3, 0xfffffffd, RZ, 0xc0, !PT ;  /* 0xfffffffd03037812 */ /* 0x000fe200078ec0ff */
[----:B------:R-:W3:Y:S04]  /*6dcc0*/  LDL.LU R8, [R1+0xe34] ;  /* 0x000e340001087983 */ /* 0x000ee80000300800 */
[----:B------:R-:W4:Y:S01]  /*6dcd0*/  LDL.64 R132, [R1+0x258] ;  /* 0x0002580001847983 */ /* 0x000f220000100a00 */
        /* <DEDUP_REMOVED lines=15> */
[----:B------:R-:W2:Y:S01]  /*6ddd0*/  @!P4 LDG.E.U8 R36, desc[UR34][R32.64+0x99] ;  /* 0x000099222024c981 */ /* 0x000ea2000c1e1100 */
[----:B------:R-:W-:-:S03]  /*6dde0*/  ISETP.LT.OR P6, PT, R30, 0x132, !P2 ;  /* 0x000001321e00780c */ /* 0x000fc600057c1670 */
[----:B------:R0:W-:Y:S01]  /*6ddf0*/  @!P1 STL [R1+0x240], R18 ;  /* 0x0002401201009387 */ /* 0x0001e20000100800 */
[----:B------:R-:W-:-:S03]  /*6de00*/  @P1 LOP3.LUT R3, R3, 0x2, RZ, 0xfc, !PT ;  /* 0x0000000203031812 */ /* 0x000fc600078efcff */
[----:B------:R-:W-:Y:S01]  /*6de10*/  @!P1 STL [R1+0x244], R7 ;  /* 0x0002440701009387 */ /* 0x000fe20000100800 */
[----:B------:R-:W-:Y:S02]  /*6de20*/  LOP3.LUT P1, RZ, R10, 0x40000000, RZ, 0xc0, !PT ;  /* 0x400000000aff7812 */ /* 0x000fe4000782c0ff */
[----:B--2---:R-:W-:-:S04]  /*6de30*/  LOP3.LUT R36, R36, 0xff, RZ, 0xc0, !PT ;  /* 0x000000ff24247812 */ /* 0x004fc800078ec0ff */
[----:B------:R-:W-:-:S05]  /*6de40*/  F2FP.F16.E4M3.UNPACK_B R36, R36 ;  /* 0x00000024ff24723e */ /* 0x000fca00020006ff */
[----:B------:R-:W-:-:S05]  /*6de50*/  HADD2.F32 R36, -RZ, R36.H0_H0 ;  /* 0x20000024ff247230 */ /* 0x000fca0000004100 */
[----:B------:R-:W-:-:S04]  /*6de60*/  FMUL R36, R36, UR26 ;  /* 0x0000001a24247c20 */ /* 0x000fc80008400000 */
[----:B------:R-:W-:Y:S02]  /*6de70*/  FFMA R36, R2, UR27, R36 ;  /* 0x0000001b02247c23 */ /* 0x000fe40008000024 */
[----:B------:R-:W2:Y:S04]  /*6de80*/  LDL.LU R2, [R1+0xe38] ;  /* 0x000e380001027983 */ /* 0x000ea80000300800 */
[----:B0-----:R-:W2:Y:S01]  /*6de90*/  LDL.64 R18, [R1+0x250] ;  /* 0x0002500001127983 */ /* 0x001ea20000100a00 */
        /* <DEDUP_REMOVED lines=17> */
[----:B------:R-:W-:-:S03]  /*6dfb0*/  LOP3.LUT R3, R3, 0xfffffffe, RZ, 0xc0, !PT ;  /* 0xfffffffe03037812 */ /* 0x000fc600078ec0ff */
        /* <DEDUP_REMOVED lines=38> */
[----:B------:R-:W-:Y:S01]  /*6e220*/  ISETP.LT.OR P1, PT, R30, 0x141, !P2 ;  /* 0x000001411e00780c */ /* 0x000fe20005721670 */
[----:B------:R-:W-:Y:S04]  /*6e230*/  @!P0 STL [R1+0x250], R19 ;  /* 0x0002501301008387 */ /* 0x000fe80000100800 */
[----:B------:R-:W-:Y:S01]  /*6e240*/  @!P0 STL [R1+0x254], R18 ;  /* 0x0002541201008387 */ /* 0x000fe20000100800 */
[----:B---3--:R-:W-:-:S04]  /*6e250*/  LOP3.LUT R36, R36, 0xff, RZ, 0xc0, !PT ;  /* 0x000000ff24247812 */ /* 0x008fc800078ec0ff */
[----:B------:R-:W-:-:S05]  /*6e260*/  F2FP.F16.E4M3.UNPACK_B R36, R36 ;  /* 0x00000024ff24723e */ /* 0x000fca00020006ff */
[----:B------:R-:W-:-:S05]  /*6e270*/  HADD2.F32 R36, -RZ, R36.H0_H0 ;  /* 0x20000024ff247230 */ /* 0x000fca0000004100 */
[----:B------:R-:W-:-:S04]  /*6e280*/  FMUL R36, R36, UR26 ;  /* 0x0000001a24247c20 */ /* 0x000fc80008400000 */
[----:B----4-:R-:W-:Y:S01]  /*6e290*/  FFMA R36, R8, UR27, R36 ;  /* 0x0000001b08247c23 */ /* 0x010fe20008000024 */
        /* <DEDUP_REMOVED lines=19> */
[----:B------:R-:W-:Y:S02]  /*6e3d0*/  ISETP.LT.OR P6, PT, R30, 0x142, !P2 ;  /* 0x000001421e00780c */ /* 0x000fe400057c1670 */
[----:B------:R-:W-:Y:S01]  /*6e3e0*/  @P0 LOP3.LUT R4, R4, 0x40000000, RZ, 0xfc, !PT ;  /* 0x4000000004040812 */ /* 0x000fe200078efcff */
[----:B------:R-:W-:Y:S03]  /*6e3f0*/  @!P1 STL [R1+0x260], R19 ;  /* 0x0002601301009387 */ /* 0x000fe60000100800 */
[----:B------:R-:W-:Y:S01]  /*6e400*/  LOP3.LUT R4, R4, 0xdfffffff, RZ, 0xc0, !PT ;  /* 0xdfffffff04047812 */ /* 0x000fe200078ec0ff */
[----:B------:R0:W-:Y:S03]  /*6e410*/  @!P1 STL [R1+0x264], R18 ;  /* 0x0002641201009387 */ /* 0x0001e60000100800 */
[----:B------:R-:W-:-:S02]  /*6e420*/  @P1 LOP3.LUT R4, R4, 0x20000000, RZ, 0xfc, !PT ;  /* 0x2000000004041812 */ /* 0x000fc400078efcff */
[----:B------:R-:W-:Y:S02]  /*6e430*/  LOP3.LUT P1, RZ, R10, 0x20000000, RZ, 0xc0, !PT ;  /* 0x200000000aff7812 */ /* 0x000fe4000782c0ff */
[----:B--2---:R-:W-:-:S04]  /*6e440*/  LOP3.LUT R36, R36, 0xff, RZ, 0xc0, !PT ;  /* 0x000000ff24247812 */ /* 0x004fc800078ec0ff */
[----:B------:R-:W-:-:S05]  /*6e450*/  F2FP.F16.E4M3.UNPACK_B R36, R36 ;  /* 0x00000024ff24723e */ /* 0x000fca00020006ff */
[----:B------:R-:W-:-:S05]  /*6e460*/  HADD2.F32 R36, -RZ, R36.H0_H0 ;  /* 0x20000024ff247230 */ /* 0x000fca0000004100 */
[----:B------:R-:W-:-:S04]  /*6e470*/  FMUL R36, R36, UR26 ;  /* 0x0000001a24247c20 */ /* 0x000fc80008400000 */
[----:B------:R-:W-:Y:S01]  /*6e480*/  FFMA R36, R2, UR27, R36 ;  /* 0x0000001b02247c23 */ /* 0x000fe20008000024 */
[----:B------:R-:W-:Y:S01]  /*6e490*/  LOP3.LUT P0, RZ, R6, 0x2, RZ, 0xc0, !PT ;  /* 0x0000000206ff7812 */ /* 0x000fe2000780c0ff */
        /* <DEDUP_REMOVED lines=155> */
[----:B------:R-:W3:Y:S04]  /*6ee50*/  @!P4 LDG.E.U8 R36, desc[UR34][R32.64+0xb0] ;  /* 0x0000b0222024c981 */ /* 0x000ee8000c1e1100 */
[----:B------:R-:W-:Y:S01]  /*6ee60*/  @!P0 STL [R1+0x290], R19 ;  /* 0x0002901301008387 */ /* 0x000fe20000100800 */
[----:B------:R-:W-:-:S03]  /*6ee70*/  @P0 LOP3.LUT R4, R4, 0x400000, RZ, 0xfc, !PT ;  /* 0x0040000004040812 */ /* 0x000fc600078efcff */
[----:B------:R-:W-:Y:S01]  /*6ee80*/  @!P0 STL [R1+0x294], R18 ;  /* 0x0002941201008387 */ /* 0x000fe20000100800 */
[----:B------:R-:W-:Y:S02]  /*6ee90*/  ISETP.LT.OR P0, PT, R30, 0x161, !P2 ;  /* 0x000001611e00780c */ /* 0x000fe40005701670 */
[----:B---3--:R-:W-:-:S04]  /*6eea0*/  LOP3.LUT R36, R36, 0xff, RZ, 0xc0, !PT ;  /* 0x000000ff24247812 */ /* 0x008fc800078ec0ff */
[----:B------:R-:W-:-:S05]  /*6eeb0*/  F2FP.F16.E4M3.UNPACK_B R36, R36 ;  /* 0x00000024ff24723e */ /* 0x000fca00020006ff */
[----:B------:R-:W-:-:S05]  /*6eec0*/  HADD2.F32 R36, -RZ, R36.H0_H0 ;  /* 0x20000024ff247230 */ /* 0x000fca0000004100 */
[----:B------:R-:W-:-:S04]  /*6eed0*/  FMUL R36, R36, UR26 ;  /* 0x0000001a24247c20 */ /* 0x000fc80008400000 */
[----:B----4-:R-:W-:Y:S01]  /*6eee0*/  FFMA R36, R8, UR27, R36 ;  /* 0x0000001b08247c23 */ /* 0x010fe20008000024 */
[----:B------:R-:W-:Y:S01]  /*6eef0*/  LOP3.LUT R4, R4, 0xffdfffff, RZ, 0xc0, !PT ;  /* 0xffdfffff04047812 */ /* 0x000fe200078ec0ff */
[----:B------:R-:W3:Y:S04]  /*6ef00*/  LDL.LU R8, [R1+0xe64] ;  /* 0x000e640001087983 */ /* 0x000ee80000300800 */
[----:B------:R-:W4:Y:S01]  /*6ef10*/  LDL.LU.64 R132, [R1+0x2b8] ;  /* 0x0002b80001847983 */ /* 0x000f220000300a00 */
        /* <DEDUP_REMOVED lines=15> */
[----:B------:R-:W2:Y:S04]  /*6f010*/  @!P4 LDG.E.U8 R36, desc[UR34][R32.64+0xb1] ;  /* 0x0000b1222024c981 */ /* 0x000ea8000c1e1100 */
[----:B------:R-:W-:Y:S01]  /*6f020*/  @!P0 STL [R1+0x2a0], R19 ;  /* 0x0002a01301008387 */ /* 0x000fe20000100800 */
[----:B------:R-:W-:-:S03]  /*6f030*/  @P0 LOP3.LUT R4, R4, 0x200000, RZ, 0xfc, !PT ;  /* 0x0020000004040812 */ /* 0x000fc600078efcff */
[----:B------:R0:W-:Y:S01]  /*6f040*/  @!P0 STL [R1+0x2a4], R18 ;  /* 0x0002a41201008387 */ /* 0x0001e20000100800 */
[----:B------:R-:W-:Y:S02]  /*6f050*/  ISETP.LT.OR P0, PT, R30, 0x162, !P2 ;  /* 0x000001621e00780c */ /* 0x000fe40005701670 */
        /* <DEDUP_REMOVED lines=8> */
[----:B0-----:R-:W2:Y:S01]  /*6f0e0*/  LDL.LU.64 R18, [R1+0x2b0] ;  /* 0x0002b00001127983 */ /* 0x001ea20000300a00 */
        /* <DEDUP_REMOVED lines=18> */
[----:B------:R0:W-:Y:S04]  /*6f210*/  @!P0 STL [R1+0x298], R21 ;  /* 0x0002981501008387 */ /* 0x0001e80000100800 */
[----:B------:R1:W-:Y:S01]  /*6f220*/  @!P0 STL [R1+0x29c], R20 ;  /* 0x00029c1401008387 */ /* 0x0003e20000100800 */
[----:B------:R-:W-:Y:S01]  /*6f230*/  IMAD.U32 R36, RZ, RZ, UR11 ;  /* 0x0000000bff247e24 */ /* 0x000fe2000f8e00ff */
[----:B------:R-:W-:Y:S02]  /*6f240*/  @P0 LOP3.LUT R4, R4, 0x100000, RZ, 0xfc, !PT ;  /* 0x0010000004040812 */ /* 0x000fe400078efcff */
[----:B------:R-:W-:Y:S01]  /*6f250*/  ISETP.LT.OR P0, PT, R30, 0x169, !P2 ;  /* 0x000001691e00780c */ /* 0x000fe20005701670 */
[----:B------:R-:W-:Y:S01]  /*6f260*/  IMAD.U32 R23, RZ, RZ, UR10 ;  /* 0x0000000aff177e24 */ /* 0x000fe2000f8e00ff */
[----:B------:R-:W4:Y:S11]  /*6f270*/  LDL.LU R8, [R1+0xe6c] ;  /* 0x000e6c0001087983 */ /* 0x000f360000300800 */
[----:B0-----:R-:W-:-:S04]  /*6f280*/  @!P0 IADD3 R21, P4, P5, R36, UR9, R26 ;  /* 0x0000000924158c10 */ /* 0x001fc8000fd9e01a */
[----:B-1----:R-:W-:Y:S02]  /*6f290*/  @!P0 IADD3.X R20, R23, UR8, R31, P4, P5 ;  /* 0x0000000817148c10 */ /* 0x002fe4000a7ea41f */
[----:B------:R-:W-:-:S13]  /*6f2a0*/  ISETP.LT.OR P4, PT, R30, 0xb9, !P3 ;  /* 0x000000b91e00780c */ /* 0x000fda0005f81670 */
[----:B------:R-:W0:Y:S01]  /*6f2b0*/  @!P4 LDC.64 R36, c[0x0][0x5c0] ;  /* 0x00017000ff24cb82 */ /* 0x000e220000000a00 */
[----:B------:R-:W-:Y:S02]  /*6f2c0*/  @!P4 IMAD.MOV.U32 R23, RZ, RZ, R31 ;  /* 0x000000ffff17c224 */ /* 0x000fe400078e001f */
[----:B------:R-:W-:Y:S01]  /*6f2d0*/  @!P4 IMAD R38, R25, 0x180, RZ ;  /* 0x000001801926c824 */ /* 0x000fe200078e02ff */
[----:B---3--:R-:W-:-:S04]  /*6f2e0*/  LOP3.LUT R22, R22, 0xff, RZ, 0xc0, !PT ;  /* 0x000000ff16167812 */ /* 0x008fc800078ec0ff */
[----:B------:R-:W-:-:S05]  /*6f2f0*/  F2FP.F16.E4M3.UNPACK_B R22, R22 ;  /* 0x00000016ff16723e */ /* 0x000fca00020006ff */
[----:B------:R-:W-:-:S05]  /*6f300*/  HADD2.F32 R22, -RZ, R22.H0_H0 ;  /* 0x20000016ff167230 */ /* 0x000fca0000004100 */
[----:B------:R-:W-:-:S04]  /*6f310*/  FMUL R22, R22, UR26 ;  /* 0x0000001a16167c20 */ /* 0x000fc80008400000 */
[----:B--2---:R-:W-:-:S05]  /*6f320*/  FFMA R22, R2, UR27, R22 ;  /* 0x0000001b02167c23 */ /* 0x004fca0008000016 */
        /* <DEDUP_REMOVED lines=13> */
[----:B------:R-:W-:-:S04]  /*6f400*/  LOP3.LUT R4, R4, 0xfff7ffff, RZ, 0xc0, !PT ;  /* 0xfff7ffff04047812 */ /* 0x000fc800078ec0ff */
[----:B------:R-:W-:-:S04]  /*6f410*/  @P0 LOP3.LUT R4, R4, 0x80000, RZ, 0xfc, !PT ;  /* 0x0008000004040812 */ /* 0x000fc800078efcff */
[----:B------:R-:W-:-:S04]  /*6f420*/  LOP3.LUT R4, R4, 0xfffbffff, RZ, 0xc0, !PT ;  /* 0xfffbffff04047812 */ /* 0x000fc800078ec0ff */
[----:B------:R-:W-:Y:S02]  /*6f430*/  @P1 LOP3.LUT R4, R4, 0x40000, RZ, 0xfc, !PT ;  /* 0x0004000004041812 */ /* 0x000fe400078efcff */
[----:B------:R-:W-:Y:S01]  /*6f440*/  ISETP.LT.OR P1, PT, R30, 0x171, !P2 ;  /* 0x000001711e00780c */ /* 0x000fe20005721670 */
[----:B------:R-:W-:Y:S04]  /*6f450*/  @!P0 STL [R1+0x2c8], R21 ;  /* 0x0002c81501008387 */ /* 0x000fe80000100800 */
[----:B------:R-:W-:Y:S01]  /*6f460*/  @!P0 STL [R1+0x2cc], R20 ;  /* 0x0002cc1401008387 */ /* 0x000fe20000100800 */
[----:B--2---:R-:W-:-:S04]  /*6f470*/  LOP3.LUT R36, R36, 0xff, RZ, 0xc0, !PT ;  /* 0x000000ff24247812 */ /* 0x004fc800078ec0ff */
[----:B------:R-:W-:-:S05]  /*6f480*/  F2FP.F16.E4M3.UNPACK_B R36, R36 ;  /* 0x00000024ff24723e */ /* 0x000fca00020006ff */
[----:B------:R-:W-:-:S05]  /*6f490*/  HADD2.F32 R36, -RZ, R36.H0_H0 ;  /* 0x20000024ff247230 */ /* 0x000fca0000004100 */
[----:B------:R-:W-:-:S04]  /*6f4a0*/  FMUL R36, R36, UR26 ;  /* 0x0000001a24247c20 */ /* 0x000fc80008400000 */
[----:B----4-:R-:W-:Y:S02]  /*6f4b0*/  FFMA R36, R8, UR27, R36 ;  /* 0x0000001b08247c23 */ /* 0x010fe40008000024 */
[----:B------:R-:W2:Y:S04]  /*6f4c0*/  LDL.LU R8, [R1+0xe70] ;  /* 0x000e700001087983 */ /* 0x000ea80000300800 */
[----:B------:R-:W3:Y:S01]  /*6f4d0*/  LDL.LU R2, [R1+0xe74] ;  /* 0x000e740001027983 */ /* 0x000ee20000300800 */
        /* <DEDUP_REMOVED lines=15> */
[----:B------:R-:W4:Y:S01]  /*6f5d0*/  @!P4 LDG.E.U8 R36, desc[UR34][R32.64+0xb9] ;  /* 0x0000b9222024c981 */ /* 0x000f22000c1e1100 */
[----:B------:R-:W-:-:S03]  /*6f5e0*/  LOP3.LUT R4, R4, 0xfffdffff, RZ, 0xc0, !PT ;  /* 0xfffdffff04047812 */ /* 0x000fc600078ec0ff */
[----:B------:R-:W-:Y:S04]  /*6f5f0*/  STL [R1+0x1558], R24 ;  /* 0x0015581801007387 */ /* 0x000fe80000100800 */
[----:B------:R-:W-:Y:S04]  /*6f600*/  STL [R1+0x155c], R25 ;  /* 0x00155c1901007387 */ /* 0x000fe80000100800 */
[----:B------:R-:W-:Y:S01]  /*6f610*/  @!P1 STL [R1+0x2c0], R19 ;  /* 0x0002c01301009387 */ /* 0x000fe20000100800 */
[----:B------:R-:W-:-:S03]  /*6f620*/  @P1 LOP3.LUT R4, R4, 0x20000, RZ, 0xfc, !PT ;  /* 0x0002000004041812 */ /* 0x000fc600078efcff */
[----:B------:R-:W-:Y:S01]  /*6f630*/  @!P1 STL [R1+0x2c4], R18 ;  /* 0x0002c41201009387 */ /* 0x000fe20000100800 */
[----:B------:R-:W-:Y:S02]  /*6f640*/  ISETP.LT.OR P1, PT, R30, 0x172, !P2 ;  /* 0x000001721e00780c */ /* 0x000fe40005721670 */
[C---:B------:R-:W-:Y:S02]  /*6f650*/  LOP3.LUT P0, RZ, R10.reuse, 0x8000000, RZ, 0xc0, !PT ;  /* 0x080000000aff7812 */ /* 0x040fe4000780c0ff */
[----:B------:R-:W-:-:S04]  /*6f660*/  LOP3.LUT R10, R10, 0xffbfffff, RZ, 0xc0, !PT ;  /* 0xffbfffff0a0a7812 */ /* 0x000fc800078ec0ff */
[----:B------:R-:W-:Y:S02]  /*6f670*/  @P3 LOP3.LUT R10, R10, 0x400000, RZ, 0xfc, !PT ;  /* 0x004000000a0a3812 */ /* 0x000fe400078efcff */
        /* <DEDUP_REMOVED lines=8> */
[----:B0-----:R-:W-:Y:S02]  /*6f700*/  IMAD.U32 R23, RZ, RZ, UR11 ;  /* 0x0000000bff177e24 */ /* 0x001fe4000f8e00ff */
[----:B------:R-:W-:-:S03]  /*6f710*/  IMAD.U32 R22, RZ, RZ, UR10 ;  /* 0x0000000aff167e24 */ /* 0x000fc6000f8e00ff */
[----:B------:R-:W-:-:S04]  /*6f720*/  @!P1 IADD3 R136, P4, P5, R23, UR9, R26 ;  /* 0x0000000917889c10 */ /* 0x000fc8000fd9e01a */
[----:B------:R-:W-:Y:S02]  /*6f730*/  @!P1 IADD3.X R137, R22, UR8, R31, P4, P5 ;  /* 0x0000000816899c10 */ /* 0x000fe4000a7ea41f */
[----:B------:R-:W-:-:S06]  /*6f740*/  PRMT R22, RZ, 0x7610, R22 ;  /* 0x00007610ff167816 */ /* 0x000fcc0000000016 */
[----:B------:R-:W2:Y:S01]  /*6f750*/  @!P3 LDG.E.U8 R22, desc[UR34][R34.64+0xb8] ;  /* 0x0000b8222216b981 */ /* 0x000ea2000c1e1100 */
[----:B------:R-:W-:-:S04]  /*6f760*/  LOP3.LUT R4, R4, 0xfffeffff, RZ, 0xc0, !PT ;  /* 0xfffeffff04047812 */ /* 0x000fc800078ec0ff */
[----:B------:R-:W-:Y:S02]  /*6f770*/  @P1 LOP3.LUT R4, R4, 0x10000, RZ, 0xfc, !PT ;  /* 0x0001000004041812 */ /* 0x000fe400078efcff */
[----:B------:R-:W-:Y:S01]  /*6f780*/  ISETP.LT.OR P1, PT, R30, 0x179, !P2 ;  /* 0x000001791e00780c */ /* 0x000fe20005721670 */
[----:B------:R-:W-:Y:S02]  /*6f790*/  IMAD.U32 R36, RZ, RZ, UR11 ;  /* 0x0000000bff247e24 */ /* 0x000fe4000f8e00ff */
[----:B------:R-:W-:Y:S01]  /*6f7a0*/  IMAD.U32 R23, RZ, RZ, UR10 ;  /* 0x0000000aff177e24 */ /* 0x000fe2000f8e00ff */
[----:B------:R-:W-:-:S09]  /*6f7b0*/  LOP3.LUT P6, RZ, R6, 0x8, RZ, 0xc0, !PT ;  /* 0x0000000806ff7812 */ /* 0x000fd200078cc0ff */
[----:B------:R-:W-:-:S04]  /*6f7c0*/  @!P1 IADD3 R20, P4, P5, R36, UR9, R26 ;  /* 0x0000000924149c10 */ /* 0x000fc8000fd9e01a */
[----:B------:R-:W-:Y:S01]  /*6f7d0*/  @!P1 IADD3.X R21, R23, UR8, R31, P4, P5 ;  /* 0x0000000817159c10 */ /* 0x000fe2000a7ea41f */
[----:B------:R-:W-:Y:S01]  /*6f7e0*/  IMAD.U32 R23, RZ, RZ, UR11 ;  /* 0x0000000bff177e24 */ /* 0x000fe2000f8e00ff */
[----:B------:R-:W-:Y:S04]  /*6f7f0*/  STL [R1+0x1564], R32 ;  /* 0x0015642001007387 */ /* 0x000fe80000100800 */
[----:B------:R-:W-:Y:S04]  /*6f800*/  STL [R1+0x1560], R33 ;  /* 0x0015602101007387 */ /* 0x000fe80000100800 */
[----:B------:R-:W4:Y:S01]  /*6f810*/  LDL.LU R8, [R1+0xe78] ;  /* 0x000e780001087983 */ /* 0x000f220000300800 */
[----:B--2---:R-:W-:-:S04]  /*6f820*/  LOP3.LUT R22, R22, 0xff, RZ, 0xc0, !PT ;  /* 0x000000ff16167812 */ /* 0x004fc800078ec0ff */
[----:B------:R-:W-:-:S05]  /*6f830*/  F2FP.F16.E4M3.UNPACK_B R22, R22 ;  /* 0x00000016ff16723e */ /* 0x000fca00020006ff */
[----:B------:R-:W-:-:S05]  /*6f840*/  HADD2.F32 R22, -RZ, R22.H0_H0 ;  /* 0x20000016ff167230 */ /* 0x000fca0000004100 */
[----:B------:R-:W-:-:S04]  /*6f850*/  FMUL R22, R22, UR26 ;  /* 0x0000001a16167c20 */ /* 0x000fc80008400000 */
[----:B---3--:R-:W-:-:S05]  /*6f860*/  FFMA R22, R2, UR27, R22 ;  /* 0x0000001b02167c23 */ /* 0x008fca0008000016 */
[----:B------:R-:W-:-:S05]  /*6f870*/  F2FP.SATFINITE.E4M3.F32.PACK_AB_MERGE_C R22, RZ, R22, RZ ;  /* 0x00000016ff16723e */ /* 0x000fca00048070ff */
[----:B------:R0:W-:Y:S01]  /*6f880*/  @!P3 STG.E.U8 desc[UR34][R12.64+0xb8], R22 ;  /* 0x0000b8160c00b986 */ /* 0x0001e2000c101122 */
[----:B------:R-:W-:Y:S01]  /*6f890*/  ISETP.LT.OR P3, PT, R30, 0x17a, !P2 ;  /* 0x0000017a1e00780c */ /* 0x000fe20005761670 */
[----:B0-----:R-:W-:Y:S02]  /*6f8a0*/  IMAD.U32 R22, RZ, RZ, UR10 ;  /* 0x0000000aff167e24 */ /* 0x001fe4000f8e00ff */
[----:B------:R-:W2:Y:S10]  /*6f8b0*/  LDL.LU.64 R12, [R1+0x1658] ;  /* 0x00165800010c7983 */ /* 0x000eb40000300a00 */
[----:B------:R-:W-:Y:S01]  /*6f8c0*/  @!P3 IADD3 R18, P2, P4, R23, UR9, R26 ;  /* 0x000000091712bc10 */ /* 0x000fe2000fc5e01a */
[----:B------:R-:W3:Y:S03]  /*6f8d0*/  LDL.LU R2, [R1+0xe7c] ;  /* 0x000e7c0001027983 */ /* 0x000ee60000300800 */
[----:B------:R-:W-:-:S02]  /*6f8e0*/  @!P3 IADD3.X R19, R22, UR8, R31, P2, P4 ;  /* 0x000000081613bc10 */ /* 0x000fc400097e841f */
[----:B------:R-:W-:-:S06]  /*6f8f0*/  PRMT R22, RZ, 0x7610, R22 ;  /* 0x00007610ff167816 */ /* 0x000fcc0000000016 */
[----:B------:R-:W4:Y:S04]  /*6f900*/  @!P6 LDG.E.U8 R22, desc[UR34][R34.64+0xb9] ;  /* 0x0000b9222216e981 */ /* 0x000f28000c1e1100 */
[----:B------:R-:W-:Y:S04]  /*6f910*/  STL [R1+0x156c], R34 ;  /* 0x00156c2201007387 */ /* 0x000fe80000100800 */
[----:B------:R-:W-:Y:S01]  /*6f920*/  STL [R1+0x1568], R35 ;  /* 0x0015682301007387 */ /* 0x000fe20000100800 */
[----:B------:R-:W-:Y:S02]  /*6f930*/  LOP3.LUT R10, R10, 0xfeffffff, RZ, 0xc0, !PT ;  /* 0xfeffffff0a0a7812 */ /* 0x000fe400078ec0ff */
[----:B----4-:R-:W-:-:S04]  /*6f940*/  LOP3.LUT R22, R22, 0xff, RZ, 0xc0, !PT ;  /* 0x000000ff16167812 */ /* 0x010fc800078ec0ff */
[----:B------:R-:W-:-:S05]  /*6f950*/  F2FP.F16.E4M3.UNPACK_B R22, R22 ;  /* 0x00000016ff16723e */ /* 0x000fca00020006ff */
[----:B------:R-:W-:-:S05]  /*6f960*/  HADD2.F32 R22, -RZ, R22.H0_H0 ;  /* 0x20000016ff167230 */ /* 0x000fca0000004100 */
[----:B------:R-:W-:-:S04]  /*6f970*/  FMUL R22, R22, UR26 ;  /* 0x0000001a16167c20 */ /* 0x000fc80008400000 */
[----:B------:R-:W-:-:S05]  /*6f980*/  FFMA R22, R8, UR27, R22 ;  /* 0x0000001b08167c23 */ /* 0x000fca0008000016 */
[----:B------:R-:W-:-:S05]  /*6f990*/  F2FP.SATFINITE.E4M3.F32.PACK_AB_MERGE_C R22, RZ, R22, RZ ;  /* 0x00000016ff16723e */ /* 0x000fca00048070ff */
[----:B------:R0:W-:Y:S04]  /*6f9a0*/  @!P6 STG.E.U8 desc[UR34][R28.64+0xb9], R22 ;  /* 0x0000b9161c00e986 */ /* 0x0001e8000c101122 */
[----:B0-----:R-:W4:Y:S01]  /*6f9b0*/  LDL.LU.64 R28, [R1+0x1650] ;  /* 0x00165000011c7983 */ /* 0x001f220000300a00 */
[----:B------:R-:W-:Y:S02]  /*6f9c0*/  @P1 LOP3.LUT R10, R10, 0x1000000, RZ, 0xfc, !PT ;  /* 0x010000000a0a1812 */ /* 0x000fe400078efcff */
[----:B------:R-:W-:Y:S01]  /*6f9d0*/  ISETP.LT.OR P1, PT, R30, 0xc1, !P0 ;  /* 0x000000c11e00780c */ /* 0x000fe20004721670 */
[----:B------:R-:W-:Y:S01]  /*6f9e0*/  IMAD.U32 R22, RZ, RZ, UR10 ;  /* 0x0000000aff167e24 */ /* 0x000fe2000f8e00ff */
[----:B------:R-:W2:Y:S01]  /*6f9f0*/  LDL.LU R8, [R1+0xe80] ;  /* 0x000e800001087983 */ /* 0x000ea20000300800 */
[----:B------:R-:W-:-:S04]  /*6fa00*/  LOP3.LUT R10, R10, 0xfdffffff, RZ, 0xc0, !PT ;  /* 0xfdffffff0a0a7812 */ /* 0x000fc800078ec0ff */
[----:B------:R-:W-:Y:S02]  /*6fa10*/  @P3 LOP3.LUT R10, R10, 0x2000000, RZ, 0xfc, !PT ;  /* 0x020000000a0a3812 */ /* 0x000fe400078efcff */
[----:B------:R-:W-:-:S04]  /*6fa20*/  ISETP.GE.AND P3, PT, R11, 0x1, PT ;  /* 0x000000010b00780c */ /* 0x000fc80003f66270 */
[----:B------:R-:W-:-:S04]  /*6fa30*/  @!P1 IADD3 R23, P2, P4, R23, UR13, R26 ;  /* 0x0000000d17179c10 */ /* 0x000fc8000fc5e01a */
[----:B------:R-:W-:Y:S02]  /*6fa40*/  @!P1 IADD3.X R34, R22, UR12, R31, P2, P4 ;  /* 0x0000000c16229c10 */ /* 0x000fe400097e841f */
[----:B------:R-:W-:Y:S02]  /*6fa50*/  ISETP.LT.OR P2, PT, R30, 0xc1, !P3 ;  /* 0x000000c11e00780c */ /* 0x000fe40005f41670 */
[----:B------:R-:W-:-:S11]  /*6fa60*/  PRMT R22, RZ, 0x7610, R22 ;  /* 0x00007610ff167816 */ /* 0x000fd60000000016 */
[----:B----4-:R-:W4:Y:S04]  /*6fa70*/  @!P2 LDG.E.U8 R22, desc[UR34][R28.64+0xc0] ;  /* 0x0000c0221c16a981 */ /* 0x010f28000c1e1100 */
[----:B------:R0:W-:Y:S01]  /*6fa80*/  @!P1 STL [R1+0x2e8], R23 ;  /* 0x0002e81701009387 */ /* 0x0001e20000100800 */
[----:B----4-:R-:W-:-:S04]  /*6fa90*/  LOP3.LUT R22, R22, 0xff, RZ, 0xc0, !PT ;  /* 0x000000ff16167812 */ /* 0x010fc800078ec0ff */
[----:B------:R-:W-:-:S05]  /*6faa0*/  F2FP.F16.E4M3.UNPACK_B R22, R22 ;  /* 0x00000016ff16723e */ /* 0x000fca00020006ff */
[----:B------:R-:W-:-:S05]  /*6fab0*/  HADD2.F32 R22, -RZ, R22.H0_H0 ;  /* 0x20000016ff167230 */ /* 0x000fca0000004100 */
[----:B------:R-:W-:-:S04]  /*6fac0*/  FMUL R22, R22, UR26 ;  /* 0x0000001a16167c20 */ /* 0x000fc80008400000 */
[----:B---3--:R-:W-:Y:S02]  /*6fad0*/  FFMA R36, R2, UR27, R22 ;  /* 0x0000001b02247c23 */ /* 0x008fe40008000016 */
[----:B0-----:R-:W0:Y:S01]  /*6fae0*/  @!P2 LDC.64 R22, c[0x0][0x5c0] ;  /* 0x00017000ff16ab82 */ /* 0x001e220000000a00 */
[----:B------:R-:W-:Y:S02]  /*6faf0*/  ISETP.LT.OR P1, PT, R30, 0xc2, !P0 ;  /* 0x000000c21e00780c */ /* 0x000fe40004721670 */
[----:B------:R-:W-:Y:S02]  /*6fb00*/  LOP3.LUT P5, RZ, R0, 0x20, RZ, 0xc0, !PT ;  /* 0x0000002000ff7812 */ /* 0x000fe400078ac0ff */
[----:B------:R-:W-:Y:S01]  /*6fb10*/  F2FP.SATFINITE.E4M3.F32.PACK_AB_MERGE_C R36, RZ, R36, RZ ;  /* 0x00000024ff24723e */ /* 0x000fe200048070ff */
[----:B------:R-:W3:Y:S01]  /*6fb20*/  LDL.LU R2, [R1+0xe84] ;  /* 0x000e840001027983 */ /* 0x000ee20000300800 */
[----:B0-----:R-:W-:-:S05]  /*6fb30*/  @!P2 IADD3 R22, P4, R26, R22, RZ ;  /* 0x000000161a16a210 */ /* 0x001fca0007f9e0ff */
[----:B------:R-:W-:-:S05]  /*6fb40*/  @!P2 IMAD.X R23, R31, 0x1, R23, P4 ;  /* 0x000000011f17a824 */ /* 0x000fca00020e0617 */
[----:B------:R0:W-:Y:S01]  /*6fb50*/  @!P2 STG.E.U8 desc[UR34][R22.64+0xc0], R36 ;  /* 0x0000c0241600a986 */ /* 0x0001e2000c101122 */
[----:B------:R-:W-:Y:S02]  /*6fb60*/  ISETP.LT.OR P2, PT, R30, 0xc2, !P3 ;  /* 0x000000c21e00780c */ /* 0x000fe40005f41670 */
[----:B0-----:R-:W-:-:S11]  /*6fb70*/  PRMT R36, RZ, 0x7610, R36 ;  /* 0x00007610ff247816 */ /* 0x001fd60000000024 */
[----:B------:R-:W0:Y:S01]  /*6fb80*/  @!P2 LDC.64 R22, c[0x0][0x5c0] ;  /* 0x00017000ff16ab82 */ /* 0x000e220000000a00 */
[----:B------:R-:W4:Y:S01]  /*6fb90*/  @!P2 LDG.E.U8 R36, desc[UR34][R28.64+0xc1] ;  /* 0x0000c1221c24a981 */ /* 0x000f22000c1e1100 */
[----:B0-----:R-:W-:-:S05]  /*6fba0*/  @!P2 IADD3 R22, P4, R26, R22, RZ ;  /* 0x000000161a16a210 */ /* 0x001fca0007f9e0ff */
[----:B------:R-:W-:Y:S01]  /*6fbb0*/  @!P2 IMAD.X R23, R31, 0x1, R23, P4 ;  /* 0x000000011f17a824 */ /* 0x000fe200020e0617 */
        /* <DEDUP_REMOVED lines=9> */
[----:B0-----:R-:W-:Y:S02]  /*6fc50*/  IMAD.U32 R23, RZ, RZ, UR11 ;  /* 0x0000000bff177e24 */ /* 0x001fe4000f8e00ff */
[----:B------:R-:W-:-:S03]  /*6fc60*/  IMAD.U32 R22, RZ, RZ, UR10 ;  /* 0x0000000aff167e24 */ /* 0x000fc6000f8e00ff */
[----:B------:R-:W-:-:S04]  /*6fc70*/  @!P1 IADD3 R35, P2, P4, R23, UR13, R26 ;  /* 0x0000000d17239c10 */ /* 0x000fc8000fc5e01a */
[----:B------:R-:W-:Y:S02]  /*6fc80*/  @!P1 IADD3.X R32, R22, UR12, R31, P2, P4 ;  /* 0x0000000c16209c10 */ /* 0x000fe400097e841f */
[----:B------:R-:W-:-:S06]  /*6fc90*/  PRMT R22, RZ, 0x7610, R22 ;  /* 0x00007610ff167816 */ /* 0x000fcc0000000016 */
[----:B------:R-:W4:Y:S01]  /*6fca0*/  @!P5 LDG.E.U8 R22, desc[UR34][R12.64+0xc0] ;  /* 0x0000c0220c16d981 */ /* 0x000f22000c1e1100 */
[----:B------:R-:W-:Y:S01]  /*6fcb0*/  ISETP.LT.OR P1, PT, R30, 0xc9, !P0 ;  /* 0x000000c91e00780c */ /* 0x000fe20004721670 */
[----:B------:R-:W-:Y:S02]  /*6fcc0*/  IMAD.U32 R36, RZ, RZ, UR11 ;  /* 0x0000000bff247e24 */ /* 0x000fe4000f8e00ff */
[----:B------:R-:W-:-:S10]  /*6fcd0*/  IMAD.U32 R23, RZ, RZ, UR10 ;  /* 0x0000000aff177e24 */ /* 0x000fd4000f8e00ff */
[----:B------:R-:W-:-:S04]  /*6fce0*/  @!P1 IADD3 R33, P2, P4, R36, UR13, R26 ;  /* 0x0000000d24219c10 */ /* 0x000fc8000fc5e01a */
[----:B------:R-:W-:Y:S02]  /*6fcf0*/  @!P1 IADD3.X R25, R23, UR12, R31, P2, P4 ;  /* 0x0000000c17199c10 */ /* 0x000fe400097e841f */
[----:B------:R-:W-:Y:S01]  /*6fd00*/  ISETP.LT.OR P1, PT, R30, 0xca, !P0 ;  /* 0x000000ca1e00780c */ /* 0x000fe20004721670 */
[----:B------:R-:W-:-:S12]  /*6fd10*/  IMAD.U32 R23, RZ, RZ, UR11 ;  /* 0x0000000bff177e24 */ /* 0x000fd8000f8e00ff */
[----:B------:R-:W-:Y:S02]  /*6fd20*/  @!P1 IADD3 R24, P2, P4, R23, UR13, R26 ;  /* 0x0000000d17189c10 */ /* 0x000fe4000fc5e01a */
        /* <DEDUP_REMOVED lines=8> */
[----:B0-----:R-:W-:-:S05]  /*6fdb0*/  IMAD.U32 R22, RZ, RZ, UR10 ;  /* 0x0000000aff167e24 */ /* 0x001fca000f8e00ff */
[----:B------:R-:W-:Y:S02]  /*6fdc0*/  @!P1 IADD3.X R40, R22, UR12, R31, P2, P4 ;  /* 0x0000000c16289c10 */ /* 0x000fe400097e841f */
[----:B------:R-:W-:-:S06]  /*6fdd0*/  PRMT R22, RZ, 0x7610, R22 ;  /* 0x00007610ff167816 */ /* 0x000fcc0000000016 */
[----:B------:R-:W4:Y:S01]  /*6fde0*/  @!P6 LDG.E.U8 R22, desc[UR34][R12.64+0xc1] ;  /* 0x0000c1220c16e981 */ /* 0x000f22000c1e1100 */
[----:B------:R-:W-:-:S13]  /*6fdf0*/  ISETP.LT.OR P1, PT, R30, 0xd1, !P0 ;  /* 0x000000d11e00780c */ /* 0x000fda0004721670 */
[----:B------:R-:W-:Y:S02]  /*6fe00*/  @!P1 IADD3 R41, P2, P4, R23, UR13, R26 ;  /* 0x0000000d17299c10 */ /* 0x000fe4000fc5e01a */
        /* <DEDUP_REMOVED lines=8> */
[----:B0-----:R-:W-:-:S05]  /*6fe90*/  IMAD.U32 R22, RZ, RZ, UR10 ;  /* 0x0000000aff167e24 */ /* 0x001fca000f8e00ff */
        /* <DEDUP_REMOVED lines=374> */
[----:B------:R-:W2:Y:S04]  /*71600*/  LDL.LU R8, [R1+0xee8] ;  /* 0x000ee80001087983 */ /* 0x000ea80000300800 */
[----:B------:R-:W4:Y:S01]  /*71610*/  LDL.LU R39, [R1+0xeec] ;  /* 0x000eec0001277983 */ /* 0x000f220000300800 */
[----:B------:R-:W-:-:S05]  /*71620*/  F2FP.SATFINITE.E4M3.F32.PACK_AB_MERGE_C R36, RZ, R36, RZ ;  /* 0x00000024ff24723e */ /* 0x000fca00048070ff */
[----:B------:R0:W-:Y:S02]  /*71630*/  @!P2 STG.E.U8 desc[UR34][R22.64+0xf1], R36 ;  /* 0x0000f1241600a986 */ /* 0x0001e4000c101122 */
[----:B0-----:R-:W-:Y:S02]  /*71640*/  IMAD.U32 R23, RZ, RZ, UR11 ;  /* 0x0000000bff177e24 */ /* 0x001fe4000f8e00ff */
[----:B------:R-:W-:-:S03]  /*71650*/  IMAD.U32 R22, RZ, RZ, UR10 ;  /* 0x0000000aff167e24 */ /* 0x000fc6000f8e00ff */
[----:B------:R-:W-:-:S04]  /*71660*/  @!P1 IADD3 R86, P2, P4, R23, UR13, R26 ;  /* 0x0000000d17569c10 */ /* 0x000fc8000fc5e01a */
[----:B------:R-:W-:Y:S02]  /*71670*/  @!P1 IADD3.X R87, R22, UR12, R31, P2, P4 ;  /* 0x0000000c16579c10 */ /* 0x000fe400097e841f */
[----:B------:R-:W-:-:S06]  /*71680*/  PRMT R22, RZ, 0x7610, R22 ;  /* 0x00007610ff167816 */ /* 0x000fcc0000000016 */
[----:B------:R-:W3:Y:S01]  /*71690*/  @!P5 LDG.E.U8 R22, desc[UR34][R12.64+0xf0] ;  /* 0x0000f0220c16d981 */ /* 0x000ee2000c1e1100 */
        /* <DEDUP_REMOVED lines=8> */
[----:B---3--:R-:W-:-:S04]  /*71720*/  LOP3.LUT R22, R22, 0xff, RZ, 0xc0, !PT ;  /* 0x000000ff16167812 */ /* 0x008fc800078ec0ff */
[----:B------:R-:W-:-:S05]  /*71730*/  F2FP.F16.E4M3.UNPACK_B R22, R22 ;  /* 0x00000016ff16723e */ /* 0x000fca00020006ff */
[----:B------:R-:W-:-:S05]  /*71740*/  HADD2.F32 R22, -RZ, R22.H0_H0 ;  /* 0x20000016ff167230 */ /* 0x000fca0000004100 */
[----:B------:R-:W-:-:S04]  /*71750*/  FMUL R22, R22, UR26 ;  /* 0x0000001a16167c20 */ /* 0x000fc80008400000 */
[----:B------:R-:W-:Y:S02]  /*71760*/  FFMA R22, R2, UR27, R22 ;  /* 0x0000001b02167c23 */ /* 0x000fe40008000016 */
[----:B------:R-:W3:Y:S04]  /*71770*/  LDL.LU R2, [R1+0xef0] ;  /* 0x000ef00001027983 */ /* 0x000ee80000300800 */
[----:B------:R-:W3:Y:S01]  /*71780*/  LDL.LU R38, [R1+0xef4] ;  /* 0x000ef40001267983 */ /* 0x000ee20000300800 */
[----:B------:R-:W-:-:S05]  /*71790*/  F2FP.SATFINITE.E4M3.F32.PACK_AB_MERGE_C R22, RZ, R22, RZ ;  /* 0x00000016ff16723e */ /* 0x000fca00048070ff */
[----:B------:R0:W-:Y:S02]  /*717a0*/  @!P5 STG.E.U8 desc[UR34][R152.64+0xf0], R22 ;  /* 0x0000f0169800d986 */ /* 0x0001e4000c101122 */
[----:B0-----:R-:W-:-:S05]  /*717b0*/  IMAD.U32 R22, RZ, RZ, UR10 ;  /* 0x0000000aff167e24 */ /* 0x001fca000f8e00ff */
[----:B------:R-:W-:Y:S02]  /*717c0*/  @!P1 IADD3.X R83, R22, UR12, R31, P2, P4 ;  /* 0x0000000c16539c10 */ /* 0x000fe400097e841f */
[----:B------:R-:W-:-:S06]  /*717d0*/  PRMT R22, RZ, 0x7610, R22 ;  /* 0x00007610ff167816 */ /* 0x000fcc0000000016 */
[----:B------:R-:W2:Y:S01]  /*717e0*/  @!P6 LDG.E.U8 R22, desc[UR34][R12.64+0xf1] ;  /* 0x0000f1220c16e981 */ /* 0x000ea2000c1e1100 */
[----:B------:R-:W-:-:S13]  /*717f0*/  ISETP.LT.OR P1, PT, R30, 0x131, !P0 ;  /* 0x000001311e00780c */ /* 0x000fda0004721670 */
[----:B------:R-:W-:Y:S02]  /*71800*/  @!P1 IADD3 R79, P2, P4, R23, UR13, R26 ;  /* 0x0000000d174f9c10 */ /* 0x000fe4000fc5e01a */
[----:B--2---:R-:W-:-:S04]  /*71810*/  LOP3.LUT R22, R22, 0xff, RZ, 0xc0, !PT ;  /* 0x000000ff16167812 */ /* 0x004fc800078ec0ff */
[----:B------:R-:W-:-:S05]  /*71820*/  F2FP.F16.E4M3.UNPACK_B R22, R22 ;  /* 0x00000016ff16723e */ /* 0x000fca00020006ff */
[----:B------:R-:W-:-:S05]  /*71830*/  HADD2.F32 R22, -RZ, R22.H0_H0 ;  /* 0x20000016ff167230 */ /* 0x000fca0000004100 */
[----:B------:R-:W-:-:S04]  /*71840*/  FMUL R22, R22, UR26 ;  /* 0x0000001a16167c20 */ /* 0x000fc80008400000 */
[----:B------:R-:W-:-:S05]  /*71850*/  FFMA R22, R8, UR27, R22 ;  /* 0x0000001b08167c23 */ /* 0x000fca0008000016 */
[----:B------:R-:W-:-:S05]  /*71860*/  F2FP.SATFINITE.E4M3.F32.PACK_AB_MERGE_C R22, RZ, R22, RZ ;  /* 0x00000016ff16723e */ /* 0x000fca00048070ff */
[----:B------:R0:W-:Y:S02]  /*71870*/  @!P6 STG.E.U8 desc[UR34][R94.64+0xf1], R22 ;  /* 0x0000f1165e00e986 */ /* 0x0001e4000c101122 */
[----:B0-----:R-:W-:-:S05]  /*71880*/  IMAD.U32 R22, RZ, RZ, UR10 ;  /* 0x0000000aff167e24 */ /* 0x001fca000f8e00ff */
[----:B------:R-:W-:Y:S02]  /*71890*/  @!P1 IADD3.X R8, R22, UR12, R31, P2, P4 ;  /* 0x0000000c16089c10 */ /* 0x000fe400097e841f */
[----:B------:R-:W-:Y:S02]  /*718a0*/  ISETP.LT.OR P2, PT, R30, 0xf9, !P3 ;  /* 0x000000f91e00780c */ /* 0x000fe40005f41670 */
[----:B------:R-:W-:-:S11]  /*718b0*/  PRMT R22, RZ, 0x7610, R22 ;  /* 0x00007610ff167816 */ /* 0x000fd60000000016 */
[----:B------:R-:W2:Y:S02]  /*718c0*/  @!P2 LDG.E.U8 R22, desc[UR34][R28.64+0xf8] ;  /* 0x0000f8221c16a981 */ /* 0x000ea4000c1e1100 */
[----:B--2---:R-:W-:-:S04]  /*718d0*/  LOP3.LUT R22, R22, 0xff, RZ, 0xc0, !PT ;  /* 0x000000ff16167812 */ /* 0x004fc800078ec0ff */
[----:B------:R-:W-:-:S05]  /*718e0*/  F2FP.F16.E4M3.UNPACK_B R22, R22 ;  /* 0x00000016ff16723e */ /* 0x000fca00020006ff */
[----:B------:R-:W-:-:S05]  /*718f0*/  HADD2.F32 R22, -RZ, R22.H0_H0 ;  /* 0x20000016ff167230 */ /* 0x000fca0000004100 */
[----:B------:R-:W-:-:S04]  /*71900*/  FMUL R22, R22, UR26 ;  /* 0x0000001a16167c20 */ /* 0x000fc80008400000 */
[----:B----4-:R-:W-:Y:S02]  /*71910*/  FFMA R36, R39, UR27, R22 ;  /* 0x0000001b27247c23 */ /* 0x010fe40008000016 */
[----:B------:R-:W0:Y:S01]  /*71920*/  @!P2 LDC.64 R22, c[0x0][0x5c0] ;  /* 0x00017000ff16ab82 */ /* 0x000e220000000a00 */
[----:B------:R-:W-:Y:S02]  /*71930*/  ISETP.LT.OR P1, PT, R30, 0x132, !P0 ;  /* 0x000001321e00780c */ /* 0x000fe40004721670 */
[C---:B------:R-:W-:Y:S02]  /*71940*/  LOP3.LUT P5, RZ, R9.reuse, 0x10, RZ, 0xc0, !PT ;  /* 0x0000001009ff7812 */ /* 0x040fe400078ac0ff */
[----:B------:R-:W-:Y:S02]  /*71950*/  F2FP.SATFINITE.E4M3.F32.PACK_AB_MERGE_C R36, RZ, R36, RZ ;  /* 0x00000024ff24723e */ /* 0x000fe400048070ff */
[----:B------:R-:W-:Y:S01]  /*71960*/  LOP3.LUT P6, RZ, R9, 0x20, RZ, 0xc0, !PT ;  /* 0x0000002009ff7812 */ /* 0x000fe200078cc0ff */
[----:B------:R-:W2:Y:S01]  /*71970*/  LDL.LU R39, [R1+0xef8] ;  /* 0x000ef80001277983 */ /* 0x000ea20000300800 */
        /* <DEDUP_REMOVED lines=13> */
[----:B---3--:R-:W-:-:S05]  /*71a50*/  FFMA R36, R2, UR27, R36 ;  /* 0x0000001b02247c23 */ /* 0x008fca0008000024 */
        /* <DEDUP_REMOVED lines=229> */
[----:B------:R-:W3:Y:S01]  /*728b0*/  LDL.LU R38, [R1+0xf30] ;  /* 0x000f300001267983 */ /* 0x000ee20000300800 */
[----:B------:R-:W-:-:S03]  /*728c0*/  LOP3.LUT R10, R10, 0xfbffffff, RZ, 0xc0, !PT ;  /* 0xfbffffff0a0a7812 */ /* 0x000fc600078ec0ff */
[----:B------:R-:W3:Y:S01]  /*728d0*/  LDL.LU R155, [R1+0xf34] ;  /* 0x000f3400019b7983 */ /* 0x000ee20000300800 */
[----:B------:R-:W-:-:S03]  /*728e0*/  F2FP.SATFINITE.E4M3.F32.PACK_AB_MERGE_C R22, RZ, R22, RZ ;  /* 0x00000016ff16723e */ /* 0x000fc600048070ff */
[----:B------:R-:W3:Y:S04]  /*728f0*/  LDL.LU R154, [R1+0xf38] ;  /* 0x000f3800019a7983 */ /* 0x000ee80000300800 */
[----:B------:R-:W3:Y:S04]  /*72900*/  LDL.LU R157, [R1+0xf3c] ;  /* 0x000f3c00019d7983 */ /* 0x000ee80000300800 */
[----:B------:R0:W-:Y:S02]  /*72910*/  @!P5 STG.E.U8 desc[UR34][R166.64+0x110], R22 ;  /* 0x00011016a600d986 */ /* 0x0001e4000c101122 */
[----:B0-----:R-:W-:-:S05]  /*72920*/  IMAD.U32 R22, RZ, RZ, UR10 ;  /* 0x0000000aff167e24 */ /* 0x001fca000f8e00ff */
[----:B------:R-:W-:Y:S02]  /*72930*/  @!P1 IADD3.X R66, R22, UR12, R31, P2, P4 ;  /* 0x0000000c16429c10 */ /* 0x000fe400097e841f */
[----:B------:R-:W-:-:S06]  /*72940*/  PRMT R22, RZ, 0x7610, R22 ;  /* 0x00007610ff167816 */ /* 0x000fcc0000000016 */
[----:B------:R-:W2:Y:S01]  /*72950*/  @!P6 LDG.E.U8 R22, desc[UR34][R12.64+0x111] ;  /* 0x000111220c16e981 */ /* 0x000ea2000c1e1100 */
[----:B------:R-:W-:Y:S02]  /*72960*/  ISETP.LT.OR P4, PT, R30, 0x171, !P0 ;  /* 0x000001711e00780c */ /* 0x000fe40004781670 */
[----:B--2---:R-:W-:-:S04]  /*72970*/  LOP3.LUT R22, R22, 0xff, RZ, 0xc0, !PT ;  /* 0x000000ff16167812 */ /* 0x004fc800078ec0ff */
[----:B------:R-:W-:-:S05]  /*72980*/  F2FP.F16.E4M3.UNPACK_B R22, R22 ;  /* 0x00000016ff16723e */ /* 0x000fca00020006ff */
[----:B------:R-:W-:-:S05]  /*72990*/  HADD2.F32 R22, -RZ, R22.H0_H0 ;  /* 0x20000016ff167230 */ /* 0x000fca0000004100 */
[----:B------:R-:W-:-:S04]  /*729a0*/  FMUL R22, R22, UR26 ;  /* 0x0000001a16167c20 */ /* 0x000fc80008400000 */
[----:B------:R-:W-:-:S05]  /*729b0*/  FFMA R22, R39, UR27, R22 ;  /* 0x0000001b27167c23 */ /* 0x000fca0008000016 */
[----:B------:R-:W-:Y:S02]  /*729c0*/  F2FP.SATFINITE.E4M3.F32.PACK_AB_MERGE_C R22, RZ, R22, RZ ;  /* 0x00000016ff16723e */ /* 0x000fe400048070ff */
[----:B------:R-:W-:-:S03]  /*729d0*/  @!P4 IADD3 R39, P2, P5, R23, UR13, R26 ;  /* 0x0000000d1727cc10 */ /* 0x000fc6000fd5e01a */
        /* <DEDUP_REMOVED lines=22> */
[----:B------:R-:W-:Y:S02]  /*72b40*/  @P4 LOP3.LUT R10, R10, 0x4000000, RZ, 0xfc, !PT ;  /* 0x040000000a0a4812 */ /* 0x000fe400078efcff */
[----:B------:R-:W-:Y:S02]  /*72b50*/  LOP3.LUT P4, RZ, R9, 0x80000, RZ, 0xc0, !PT ;  /* 0x0008000009ff7812 */ /* 0x000fe4000788c0ff */
        /* <DEDUP_REMOVED lines=9> */
[----:B------:R-:W-:-:S10]  /*72bf0*/  IMAD.U32 R22, RZ, RZ, UR10 ;  /* 0x0000000aff167e24 */ /* 0x000fd4000f8e00ff */
[----:B------:R-:W-:-:S04]  /*72c00*/  @!P2 IADD3 R37, P5, P6, R23, UR13, R26 ;  /* 0x0000000d1725ac10 */ /* 0x000fc8000febe01a */
[----:B------:R-:W-:Y:S02]  /*72c10*/  @!P2 IADD3.X R38, R22, UR12, R31, P5, P6 ;  /* 0x0000000c1626ac10 */ /* 0x000fe4000afec41f */
[----:B------:R-:W-:-:S06]  /*72c20*/  PRMT R22, RZ, 0x7610, R22 ;  /* 0x00007610ff167816 */ /* 0x000fcc0000000016 */
[----:B------:R-:W2:Y:S01]  /*72c30*/  @!P4 LDG.E.U8 R22, desc[UR34][R12.64+0x118] ;  /* 0x000118220c16c981 */ /* 0x000ea2000c1e1100 */
[----:B------:R-:W-:Y:S02]  /*72c40*/  LOP3.LUT P1, RZ, R9, 0x20000, RZ, 0xc0, !PT ;  /* 0x0002000009ff7812 */ /* 0x000fe4000782c0ff */
[----:B--2---:R-:W-:-:S04]  /*72c50*/  LOP3.LUT R22, R22, 0xff, RZ, 0xc0, !PT ;  /* 0x000000ff16167812 */ /* 0x004fc800078ec0ff */
[----:B------:R-:W-:-:S05]  /*72c60*/  F2FP.F16.E4M3.UNPACK_B R22, R22 ;  /* 0x00000016ff16723e */ /* 0x000fca00020006ff */
[----:B------:R-:W-:-:S05]  /*72c70*/  HADD2.F32 R22, -RZ, R22.H0_H0 ;  /* 0x20000016ff167230 */ /* 0x000fca0000004100 */
[----:B------:R-:W-:-:S04]  /*72c80*/  FMUL R22, R22, UR26 ;  /* 0x0000001a16167c20 */ /* 0x000fc80008400000 */
[----:B------:R-:W-:Y:S01]  /*72c90*/  FFMA R22, R155, UR27, R22 ;  /* 0x0000001b9b167c23 */ /* 0x000fe20008000016 */
[----:B------:R-:W-:Y:S02]  /*72ca0*/  ISETP.LT.OR P5, PT, R30, 0x121, !P3 ;  /* 0x000001211e00780c */ /* 0x000fe40005fa1670 */
[----:B------:R-:W-:Y:S01]  /*72cb0*/  PRMT R36, RZ, 0x7610, R36 ;  /* 0x00007610ff247816 */ /* 0x000fe20000000024 */
[----:B------:R-:W2:Y:S01]  /*72cc0*/  LDL.LU R155, [R1+0xf40] ;  /* 0x000f4000019b7983 */ /* 0x000ea20000300800 */
[----:B------:R-:W-:-:S05]  /*72cd0*/  F2FP.SATFINITE.E4M3.F32.PACK_AB_MERGE_C R22, RZ, R22, RZ ;  /* 0x00000016ff16723e */ /* 0x000fca00048070ff */
[----:B------:R0:W-:Y:S02]  /*72ce0*/  @!P4 STG.E.U8 desc[UR34][R162.64+0x118], R22 ;  /* 0x00011816a200c986 */ /* 0x0001e4000c101122 */
[----:B0-----:R-:W-:-:S06]  /*72cf0*/  PRMT R22, RZ, 0x7610, R22 ;  /* 0x00007610ff167816 */ /* 0x001fcc0000000016 */
[----:B------:R-:W3:Y:S02]  /*72d00*/  @!P1 LDG.E.U8 R22, desc[UR34][R12.64+0x119] ;  /* 0x000119220c169981 */ /* 0x000ee4000c1e1100 */
[----:B---3--:R-:W-:-:S04]  /*72d10*/  LOP3.LUT R22, R22, 0xff, RZ, 0xc0, !PT ;  /* 0x000000ff16167812 */ /* 0x008fc800078ec0ff */
[----:B------:R-:W-:-:S05]  /*72d20*/  F2FP.F16.E4M3.UNPACK_B R22, R22 ;  /* 0x00000016ff16723e */ /* 0x000fca00020006ff */
[----:B------:R-:W-:-:S05]  /*72d30*/  HADD2.F32 R22, -RZ, R22.H0_H0 ;  /* 0x20000016ff167230 */ /* 0x000fca0000004100 */
[----:B------:R-:W-:-:S04]  /*72d40*/  FMUL R22, R22, UR26 ;  /* 0x0000001a16167c20 */ /* 0x000fc80008400000 */
[----:B------:R-:W-:Y:S01]  /*72d50*/  FFMA R22, R154, UR27, R22 ;  /* 0x0000001b9a167c23 */ /* 0x000fe20008000016 */
[----:B------:R-:W-:Y:S01]  /*72d60*/  LOP3.LUT P4, RZ, R9, 0x40000, RZ, 0xc0, !PT ;  /* 0x0004000009ff7812 */ /* 0x000fe2000788c0ff */
[----:B------:R-:W3:Y:S03]  /*72d70*/  LDL.LU R154, [R1+0xf44] ;  /* 0x000f4400019a7983 */ /* 0x000ee60000300800 */
[----:B------:R-:W-:-:S05]  /*72d80*/  F2FP.SATFINITE.E4M3.F32.PACK_AB_MERGE_C R22, RZ, R22, RZ ;  /* 0x00000016ff16723e */ /* 0x000fca00048070ff */
[----:B------:R0:W-:Y:S04]  /*72d90*/  @!P1 STG.E.U8 desc[UR34][R100.64+0x119], R22 ;  /* 0x0001191664009986 */ /* 0x0001e8000c101122 */
[----:B------:R-:W4:Y:S01]  /*72da0*/  @!P5 LDG.E.U8 R36, desc[UR34][R28.64+0x120] ;  /* 0x000120221c24d981 */ /* 0x000f22000c1e1100 */
[----:B0-----:R-:W0:Y:S02]  /*72db0*/  @!P5 LDC.64 R22, c[0x0][0x5c0] ;  /* 0x00017000ff16db82 */ /* 0x001e240000000a00 */
[----:B0-----:R-:W-:-:S05]  /*72dc0*/  @!P5 IADD3 R22, P6, R26, R22, RZ ;  /* 0x000000161a16d210 */ /* 0x001fca0007fde0ff */
[----:B------:R-:W-:Y:S01]  /*72dd0*/  @!P5 IMAD.X R23, R31, 0x1, R23, P6 ;  /* 0x000000011f17d824 */ /* 0x000fe200030e0617 */
[----:B----4-:R-:W-:-:S04]  /*72de0*/  LOP3.LUT R36, R36, 0xff, RZ, 0xc0, !PT ;  /* 0x000000ff24247812 */ /* 0x010fc800078ec0ff */
[----:B------:R-:W-:-:S05]  /*72df0*/  F2FP.F16.E4M3.UNPACK_B R36, R36 ;  /* 0x00000024ff24723e */ /* 0x000fca00020006ff */
[----:B------:R-:W-:-:S05]  /*72e00*/  HADD2.F32 R36, -RZ, R36.H0_H0 ;  /* 0x20000024ff247230 */ /* 0x000fca0000004100 */
[----:B------:R-:W-:-:S04]  /*72e10*/  FMUL R36, R36, UR26 ;  /* 0x0000001a24247c20 */ /* 0x000fc80008400000 */
[----:B------:R-:W-:Y:S01]  /*72e20*/  FFMA R36, R157, UR27, R36 ;  /* 0x0000001b9d247c23 */ /* 0x000fe20008000024 */
[----:B------:R-:W-:Y:S01]  /*72e30*/  LOP3.LUT P1, RZ, R9, 0x4000, RZ, 0xc0, !PT ;  /* 0x0000400009ff7812 */ /* 0x000fe2000782c0ff */
[----:B------:R-:W4:Y:S03]  /*72e40*/  LDL.LU R157, [R1+0xf48] ;  /* 0x000f4800019d7983 */ /* 0x000f260000300800 */
[----:B------:R-:W-:-:S05]  /*72e50*/  F2FP.SATFINITE.E4M3.F32.PACK_AB_MERGE_C R36, RZ, R36, RZ ;  /* 0x00000024ff24723e */ /* 0x000fca00048070ff */
        /* <DEDUP_REMOVED lines=22> */
[----:B------:R-:W-:Y:S01]  /*72fc0*/  ISETP.LT.OR P5, PT, R30, 0x129, !P3 ;  /* 0x000001291e00780c */ /* 0x000fe20005fa1670 */
[----:B------:R-:W3:Y:S03]  /*72fd0*/  LDL.LU R154, [R1+0xf50] ;  /* 0x000f5000019a7983 */ /* 0x000ee60000300800 */
[----:B------:R-:W-:Y:S02]  /*72fe0*/  F2FP.SATFINITE.E4M3.F32.PACK_AB_MERGE_C R36, RZ, R22, RZ ;  /* 0x00000016ff24723e */ /* 0x000fe400048070ff */
[----:B------:R-:W-:-:S03]  /*72ff0*/  PRMT R22, RZ, 0x7610, R22 ;  /* 0x00007610ff167816 */ /* 0x000fc60000000016 */
[----:B------:R0:W-:Y:S04]  /*73000*/  @!P4 STG.E.U8 desc[UR34][R172.64+0x120], R36 ;  /* 0x00012024ac00c986 */ /* 0x0001e8000c101122 */
[----:B------:R-:W4:Y:S01]  /*73010*/  @!P1 LDG.E.U8 R22, desc[UR34][R12.64+0x121] ;  /* 0x000121220c169981 */ /* 0x000f22000c1e1100 */
[----:B0-----:R-:W-:Y:S02]  /*73020*/  PRMT R36, RZ, 0x7610, R36 ;  /* 0x00007610ff247816 */ /* 0x001fe40000000024 */
        /* <DEDUP_REMOVED lines=8> */
[----:B------:R0:W-:Y:S04]  /*730b0*/  @!P1 STG.E.U8 desc[UR34][R164.64+0x121], R22 ;  /* 0x00012116a4009986 */ /* 0x0001e8000c101122 */
        /* <DEDUP_REMOVED lines=8> */
[----:B------:R-:W-:Y:S01]  /*73140*/  FFMA R36, R155, UR27, R36 ;  /* 0x0000001b9b247c23 */ /* 0x000fe20008000024 */
[----:B------:R-:W-:Y:S01]  /*73150*/  LOP3.LUT P1, RZ, R9, 0x400, RZ, 0xc0, !PT ;  /* 0x0000040009ff7812 */ /* 0x000fe2000782c0ff */
[----:B------:R-:W2:Y:S03]  /*73160*/  LDL.LU R155, [R1+0xf58] ;  /* 0x000f5800019b7983 */ /* 0x000ea60000300800 */
[----:B------:R-:W-:-:S05]  /*73170*/  F2FP.SATFINITE.E4M3.F32.PACK_AB_MERGE_C R36, RZ, R36, RZ ;  /* 0x00000024ff24723e */ /* 0x000fca00048070ff */
[----:B------:R0:W-:Y:S01]  /*73180*/  @!P5 STG.E.U8 desc[UR34][R22.64+0x128], R36 ;  /* 0x000128241600d986 */ /* 0x0001e2000c101122 */
[----:B------:R-:W-:Y:S02]  /*73190*/  ISETP.LT.OR P5, PT, R30, 0x12a, !P3 ;  /* 0x0000012a1e00780c */ /* 0x000fe40005fa1670 */
[----:B0-----:R-:W-:-:S11]  /*731a0*/  PRMT R36, RZ, 0x7610, R36 ;  /* 0x00007610ff247816 */ /* 0x001fd60000000024 */
[----:B------:R-:W0:Y:S01]  /*731b0*/  @!P5 LDC.64 R22, c[0x0][0x5c0] ;  /* 0x00017000ff16db82 */ /* 0x000e220000000a00 */
[----:B------:R-:W3:Y:S01]  /*731c0*/  @!P5 LDG.E.U8 R36, desc[UR34][R28.64+0x129] ;  /* 0x000129221c24d981 */ /* 0x000ee2000c1e1100 */
[----:B0-----:R-:W-:-:S05]  /*731d0*/  @!P5 IADD3 R22, P6, R26, R22, RZ ;  /* 0x000000161a16d210 */ /* 0x001fca0007fde0ff */
[----:B------:R-:W-:Y:S01]  /*731e0*/  @!P5 IMAD.X R23, R31, 0x1, R23, P6 ;  /* 0x000000011f17d824 */ /* 0x000fe200030e0617 */
        /* <DEDUP_REMOVED lines=8> */
[----:B0-----:R-:W-:-:S06]  /*73270*/  PRMT R22, RZ, 0x7610, R22 ;  /* 0x00007610ff167816 */ /* 0x001fcc0000000016 */
[----:B------:R-:W4:Y:S02]  /*73280*/  @!P4 LDG.E.U8 R22, desc[UR34][R12.64+0x128] ;  /* 0x000128220c16c981 */ /* 0x000f24000c1e1100 */
[----:B----4-:R-:W-:-:S04]  /*73290*/  LOP3.LUT R22, R22, 0xff, RZ, 0xc0, !PT ;  /* 0x000000ff16167812 */ /* 0x010fc800078ec0ff */
[----:B------:R-:W-:-:S05]  /*732a0*/  F2FP.F16.E4M3.UNPACK_B R22, R22 ;  /* 0x00000016ff16723e */ /* 0x000fca00020006ff */
[----:B------:R-:W-:-:S05]  /*732b0*/  HADD2.F32 R22, -RZ, R22.H0_H0 ;  /* 0x20000016ff167230 */ /* 0x000fca0000004100 */
[----:B------:R-:W-:-:S04]  /*732c0*/  FMUL R22, R22, UR26 ;  /* 0x0000001a16167c20 */ /* 0x000fc80008400000 */
[----:B------:R-:W-:Y:S01]  /*732d0*/  FFMA R22, R157, UR27, R22 ;  /* 0x0000001b9d167c23 */ /* 0x000fe20008000016 */
[----:B------:R-:W-:Y:S01]  /*732e0*/  ISETP.LT.OR P5, PT, R30, 0x131, !P3 ;  /* 0x000001311e00780c */ /* 0x000fe20005fa1670 */
[----:B------:R-:W4:Y:S03]  /*732f0*/  LDL.LU R157, [R1+0xf60] ;  /* 0x000f6000019d7983 */ /* 0x000f260000300800 */
[----:B------:R-:W-:Y:S02]  /*73300*/  F2FP.SATFINITE.E4M3.F32.PACK_AB_MERGE_C R36, RZ, R22, RZ ;  /* 0x00000016ff24723e */ /* 0x000fe400048070ff */
[----:B------:R-:W-:-:S03]  /*73310*/  PRMT R22, RZ, 0x7610, R22 ;  /* 0x00007610ff167816 */ /* 0x000fc60000000016 */
[----:B------:R0:W-:Y:S04]  /*73320*/  @!P4 STG.E.U8 desc[UR34][R170.64+0x128], R36 ;  /* 0x00012824aa00c986 */ /* 0x0001e8000c101122 */
[----:B------:R-:W2:Y:S01]  /*73330*/  @!P1 LDG.E.U8 R22, desc[UR34][R12.64+0x129] ;  /* 0x000129220c169981 */ /* 0x000ea2000c1e1100 */
[----:B0-----:R-:W-:Y:S02]  /*73340*/  PRMT R36, RZ, 0x7610, R36 ;  /* 0x00007610ff247816 */ /* 0x001fe40000000024 */
        /* <DEDUP_REMOVED lines=8> */
[----:B------:R0:W-:Y:S04]  /*733d0*/  @!P1 STG.E.U8 desc[UR34][R168.64+0x129], R22 ;  /* 0x00012916a8009986 */ /* 0x0001e8000c101122 */
[----:B------:R-:W3:Y:S01]  /*733e0*/  @!P5 LDG.E.U8 R36, desc[UR34][R28.64+0x130] ;  /* 0x000130221c24d981 */ /* 0x000ee2000c1e1100 */
[----:B0-----:R-:W0:Y:S02]  /*733f0*/  @!P5 LDC.64 R22, c[0x0][0x5c0] ;  /* 0x00017000ff16db82 */ /* 0x001e240000000a00 */
[----:B0-----:R-:W-:-:S05]  /*73400*/  @!P5 IADD3 R22, P6, R26, R22, RZ ;  /* 0x000000161a16d210 */ /* 0x001fca0007fde0ff */
[----:B------:R-:W-:Y:S01]  /*73410*/  @!P5 IMAD.X R23, R31, 0x1, R23, P6 ;  /* 0x000000011f17d824 */ /* 0x000fe200030e0617 */
        /* <DEDUP_REMOVED lines=19> */
[----:B------:R-:W-:Y:S02]  /*73550*/  FFMA R36, R157, UR27, R36 ;  /* 0x0000001b9d247c23 */ /* 0x000fe40008000024 */
[----:B------:R-:W4:Y:S03]  /*73560*/  LDL.LU R157, [R1+0xf6c] ;  /* 0x000f6c00019d7983 */ /* 0x000f260000300800 */
        /* <DEDUP_REMOVED lines=8> */
[----:B------:R-:W-:Y:S01]  /*735f0*/  FFMA R22, R155, UR27, R22 ;  /* 0x0000001b9b167c23 */ /* 0x000fe20008000016 */
[----:B------:R-:W-:Y:S01]  /*73600*/  ISETP.LT.OR P5, PT, R30, 0x139, !P3 ;  /* 0x000001391e00780c */ /* 0x000fe20005fa1670 */
[----:B------:R-:W2:Y:S03]  /*73610*/  LDL.LU R155, [R1+0xf70] ;  /* 0x000f7000019b7983 */ /* 0x000ea60000300800 */
[----:B------:R-:W-:Y:S02]  /*73620*/  F2FP.SATFINITE.E4M3.F32.PACK_AB_MERGE_C R36, RZ, R22, RZ ;  /* 0x00000016ff24723e */ /* 0x000fe400048070ff */
[----:B------:R-:W-:-:S03]  /*73630*/  PRMT R22, RZ, 0x7610, R22 ;  /* 0x00007610ff167816 */ /* 0x000fc60000000016 */
[----:B------:R0:W-:Y:S04]  /*73640*/  @!P4 STG.E.U8 desc[UR34][R178.64+0x130], R36 ;  /* 0x00013024b200c986 */ /* 0x0001e8000c101122 */
[----:B------:R-:W3:Y:S01]  /*73650*/  @!P1 LDG.E.U8 R22, desc[UR34][R12.64+0x131] ;  /* 0x000131220c169981 */ /* 0x000ee2000c1e1100 */
[----:B0-----:R-:W-:Y:S02]  /*73660*/  PRMT R36, RZ, 0x7610, R36 ;  /* 0x00007610ff247816 */ /* 0x001fe40000000024 */
        /* <DEDUP_REMOVED lines=392> */
[----:B------:R-:W-:-:S05]  /*74ef0*/  FFMA R22, R157, UR27, R22 ;  /* 0x0000001b9d167c23 */ /* 0x000fca0008000016 */
[----:B------:R-:W-:Y:S02]  /*74f00*/  F2FP.SATFINITE.E4M3.F32.PACK_AB_MERGE_C R36, RZ, R22, RZ ;  /* 0x00000016ff24723e */ /* 0x000fe400048070ff */
[----:B------:R-:W-:-:S03]  /*74f10*/  PRMT R22, RZ, 0x7610, R22 ;  /* 0x00007610ff167816 */ /* 0x000fc60000000016 */
[----:B------:R0:W-:Y:S04]  /*74f20*/  @!P4 STG.E.U8 desc[UR34][R208.64+0x170], R36 ;  /* 0x00017024d000c986 */ /* 0x0001e8000c101122 */
[----:B------:R-:W4:Y:S01]  /*74f30*/  @!P1 LDG.E.U8 R22, desc[UR34][R12.64+0x171] ;  /* 0x000171220c169981 */ /* 0x000f22000c1e1100 */
[----:B------:R-:W-:Y:S02]  /*74f40*/  ISETP.LT.OR P5, PT, R30, 0x179, !P3 ;  /* 0x000001791e00780c */ /* 0x000fe40005fa1670 */
[----:B0-----:R-:W-:Y:S02]  /*74f50*/  PRMT R36, RZ, 0x7610, R36 ;  /* 0x00007610ff247816 */ /* 0x001fe40000000024 */
[----:B----4-:R-:W-:-:S04]  /*74f60*/  LOP3.LUT R22, R22, 0xff, RZ, 0xc0, !PT ;  /* 0x000000ff16167812 */ /* 0x010fc800078ec0ff */
[----:B------:R-:W-:-:S05]  /*74f70*/  F2FP.F16.E4M3.UNPACK_B R22, R22 ;  /* 0x00000016ff16723e */ /* 0x000fca00020006ff */
[----:B------:R-:W-:-:S05]  /*74f80*/  HADD2.F32 R22, -RZ, R22.H0_H0 ;  /* 0x20000016ff167230 */ /* 0x000fca0000004100 */
[----:B------:R-:W-:-:S04]  /*74f90*/  FMUL R22, R22, UR26 ;  /* 0x0000001a16167c20 */ /* 0x000fc80008400000 */
[----:B--2---:R-:W-:Y:S02]  /*74fa0*/  FFMA R22, R155, UR27, R22 ;  /* 0x0000001b9b167c23 */ /* 0x004fe40008000016 */
[----:B------:R-:W2:Y:S01]  /*74fb0*/  LDL.LU R155, [R1+0xff0] ;  /* 0x000ff000019b7983 */ /* 0x000ea20000300800 */
[----:B------:R-:W-:-:S03]  /*74fc0*/  LOP3.LUT P4, RZ, R5, 0x10000, RZ, 0xc0, !PT ;  /* 0x0001000005ff7812 */ /* 0x000fc6000788c0ff */
[----:B------:R-:W4:Y:S01]  /*74fd0*/  LDL.LU R157, [R1+0xff4] ;  /* 0x000ff400019d7983 */ /* 0x000f220000300800 */
        /* <DEDUP_REMOVED lines=36> */
[C---:B------:R-:W-:Y:S02]  /*75220*/  LOP3.LUT P5, RZ, R5.reuse, 0x2000, RZ, 0xc0, !PT ;  /* 0x0000200005ff7812 */ /* 0x040fe400078ac0ff */
[----:B------:R-:W-:Y:S01]  /*75230*/  LOP3.LUT P6, RZ, R5, 0x800, RZ, 0xc0, !PT ;  /* 0x0000080005ff7812 */ /* 0x000fe200078cc0ff */
[----:B------:R-:W4:Y:S01]  /*75240*/  LDL.LU R157, [R1+0x1000] ;  /* 0x00100000019d7983 */ /* 0x000f220000300800 */
        /* <DEDUP_REMOVED lines=11> */
[----:B------:R-:W-:Y:S02]  /*75300*/  F2FP.SATFINITE.E4M3.F32.PACK_AB_MERGE_C R23, RZ, R12, RZ ;  /* 0x0000000cff17723e */ /* 0x000fe400048070ff */
[----:B------:R-:W-:-:S03]  /*75310*/  PRMT R12, RZ, 0x7610, R12 ;  /* 0x00007610ff0c7816 */ /* 0x000fc6000000000c */
[----:B------:R-:W-:Y:S04]  /*75320*/  @!P1 STG.E.U8 desc[UR34][R202.64+0x179], R23 ;  /* 0x00017917ca009986 */ /* 0x000fe8000c101122 */
[----:B------:R-:W2:Y:S02]  /*75330*/  @!P5 LDG.E.U8 R12, desc[UR34][R14.64+0xc0] ;  /* 0x0000c0220e0cd981 */ /* 0x000ea4000c1e1100 */
[----:B--2---:R-:W-:-:S04]  /*75340*/  LOP3.LUT R12, R12, 0xff, RZ, 0xc0, !PT ;  /* 0x000000ff0c0c7812 */ /* 0x004fc800078ec0ff */
[----:B------:R-:W-:-:S05]  /*75350*/  F2FP.F16.E4M3.UNPACK_B R12, R12 ;  /* 0x0000000cff0c723e */ /* 0x000fca00020006ff */
[----:B------:R-:W-:-:S05]  /*75360*/  HADD2.F32 R12, -RZ, R12.H0_H0 ;  /* 0x2000000cff0c7230 */ /* 0x000fca0000004100 */
[----:B------:R-:W-:-:S04]  /*75370*/  FMUL R12, R12, UR26 ;  /* 0x0000001a0c0c7c20 */ /* 0x000fc80008400000 */
[----:B------:R-:W-:Y:S01]  /*75380*/  FFMA R12, R155, UR27, R12 ;  /* 0x0000001b9b0c7c23 */ /* 0x000fe2000800000c */
[----:B------:R-:W-:Y:S01]  /*75390*/  LOP3.LUT P1, RZ, R3, 0x10000000, RZ, 0xc0, !PT ;  /* 0x1000000003ff7812 */ /* 0x000fe2000782c0ff */
[----:B------:R-:W2:Y:S03]  /*753a0*/  LDL.LU R155, [R1+0x1008] ;  /* 0x00100800019b7983 */ /* 0x000ea60000300800 */
        /* <DEDUP_REMOVED lines=9> */
[----:B------:R-:W-:-:S05]  /*75440*/  FFMA R12, R157, UR27, R12 ;  /* 0x0000001b9d0c7c23 */ /* 0x000fca000800000c */
[----:B------:R-:W-:-:S05]  /*75450*/  F2FP.SATFINITE.E4M3.F32.PACK_AB_MERGE_C R12, RZ, R12, RZ ;  /* 0x0000000cff0c723e */ /* 0x000fca00048070ff */
[----:B------:R0:W-:Y:S04]  /*75460*/  @!P6 STG.E.U8 desc[UR34][R110.64+0xc1], R12 ;  /* 0x0000c10c6e00e986 */ /* 0x0001e8000c101122 */
[----:B------:R-:W4:Y:S01]  /*75470*/  @!P3 LDG.E.U8 R22, desc[UR34][R16.64+0xc0] ;  /* 0x0000c0221016b981 */ /* 0x000f22000c1e1100 */
[----:B0-----:R-:W0:Y:S02]  /*75480*/  @!P3 LDC.64 R12, c[0x0][0x5c0] ;  /* 0x00017000ff0cbb82 */ /* 0x001e240000000a00 */
[----:B0-----:R-:W-:Y:S02]  /*75490*/  @!P3 IADD3 R12, P5, R198, R12, RZ ;  /* 0x0000000cc60cb210 */ /* 0x001fe40007fbe0ff */
[----:B------:R-:W2:Y:S03]  /*754a0*/  LDL.LU R198, [R1+0x1648] ;  /* 0x0016480001c67983 */ /* 0x000ea60000300800 */
[----:B------:R-:W-:-:S02]  /*754b0*/  @!P3 IMAD.X R13, R199, 0x1, R13, P5 ;  /* 0x00000001c70db824 */ /* 0x000fc400028e060d */
[----:B------:R-:W2:Y:S04]  /*754c0*/  LDL.LU R199, [R1+0x1644] ;  /* 0x0016440001c77983 */ /* 0x000ea80000300800 */
[----:B------:R-:W2:Y:S01]  /*754d0*/  LDL.LU R157, [R1+0x100c] ;  /* 0x00100c00019d7983 */ /* 0x000ea20000300800 */
        /* <DEDUP_REMOVED lines=8> */
[----:B0-----:R-:W-:Y:S01]  /*75560*/  PRMT R22, RZ, 0x7610, R22 ;  /* 0x00007610ff167816 */ /* 0x001fe20000000016 */
[----:B------:R-:W0:Y:S05]  /*75570*/  @!P1 LDC.64 R12, c[0x0][0x5c0] ;  /* 0x00017000ff0c9b82 */ /* 0x000e2a0000000a00 */
[----:B------:R-:W4:Y:S01]  /*75580*/  @!P1 LDG.E.U8 R22, desc[UR34][R16.64+0xc1] ;  /* 0x0000c12210169981 */ /* 0x000f22000c1e1100 */
[----:B0-----:R-:W-:-:S03]  /*75590*/  @!P1 IADD3 R12, P5, R200, R12, RZ ;  /* 0x0000000cc80c9210 */ /* 0x001fc60007fbe0ff */
[----:B------:R-:W3:Y:S02]  /*755a0*/  LDL.LU R200, [R1+0x1640] ;  /* 0x0016400001c87983 */ /* 0x000ee40000300800 */
[----:B------:R-:W-:Y:S01]  /*755b0*/  @!P1 IMAD.X R13, R201, 0x1, R13, P5 ;  /* 0x00000001c90d9824 */ /* 0x000fe200028e060d */
[----:B------:R-:W-:Y:S01]  /*755c0*/  LOP3.LUT P5, RZ, R5, 0x400, RZ, 0xc0, !PT ;  /* 0x0000040005ff7812 */ /* 0x000fe200078ac0ff */
[----:B------:R-:W3:Y:S01]  /*755d0*/  LDL.LU R201, [R1+0x163c] ;  /* 0x00163c0001c97983 */ /* 0x000ee20000300800 */
[----:B----4-:R-:W-:-:S04]  /*755e0*/  LOP3.LUT R22, R22, 0xff, RZ, 0xc0, !PT ;  /* 0x000000ff16167812 */ /* 0x010fc800078ec0ff */
[----:B------:R-:W-:-:S05]  /*755f0*/  F2FP.F16.E4M3.UNPACK_B R22, R22 ;  /* 0x00000016ff16723e */ /* 0x000fca00020006ff */
[----:B------:R-:W-:-:S05]  /*75600*/  HADD2.F32 R22, -RZ, R22.H0_H0 ;  /* 0x20000016ff167230 */ /* 0x000fca0000004100 */
[----:B------:R-:W-:-:S04]  /*75610*/  FMUL R22, R22, UR26 ;  /* 0x0000001a16167c20 */ /* 0x000fc80008400000 */
[----:B--2---:R-:W-:Y:S01]  /*75620*/  FFMA R22, R155, UR27, R22 ;  /* 0x0000001b9b167c23 */ /* 0x004fe20008000016 */
[----:B------:R-:W-:Y:S02]  /*75630*/  LOP3.LUT P6, RZ, R5, 0x200, RZ, 0xc0, !PT ;  /* 0x0000020005ff7812 */ /* 0x000fe400078cc0ff */
[----:B------:R-:W-:Y:S01]  /*75640*/  LOP3.LUT P3, RZ, R3, 0x8000000, RZ, 0xc0, !PT ;  /* 0x0800000003ff7812 */ /* 0x000fe2000786c0ff */
[----:B------:R-:W2:Y:S01]  /*75650*/  LDL.LU R155, [R1+0x1014] ;  /* 0x00101400019b7983 */ /* 0x000ea20000300800 */
        /* <DEDUP_REMOVED lines=9> */
[----:B------:R-:W-:Y:S01]  /*756f0*/  LOP3.LUT P1, RZ, R3, 0x4000000, RZ, 0xc0, !PT ;  /* 0x0400000003ff7812 */ /* 0x000fe2000782c0ff */
[----:B------:R-:W4:Y:S03]  /*75700*/  LDL.LU R157, [R1+0x1018] ;  /* 0x00101800019d7983 */ /* 0x000f260000300800 */
[----:B------:R-:W-:Y:S02]  /*75710*/  F2FP.SATFINITE.E4M3.F32.PACK_AB_MERGE_C R22, RZ, R12, RZ ;  /* 0x0000000cff16723e */ /* 0x000fe400048070ff */
[----:B------:R-:W-:-:S03]  /*75720*/  PRMT R12, RZ, 0x7610, R12 ;  /* 0x00007610ff0c7816 */ /* 0x000fc6000000000c */
[----:B---3--:R0:W-:Y:S04]  /*75730*/  @!P5 STG.E.U8 desc[UR34][R200.64+0xc8], R22 ;  /* 0x0000c816c800d986 */ /* 0x0081e8000c101122 */
[----:B------:R-:W3:Y:S01]  /*75740*/  @!P6 LDG.E.U8 R12, desc[UR34][R14.64+0xc9] ;  /* 0x0000c9220e0ce981 */ /* 0x000ee2000c1e1100 */
[----:B0-----:R-:W-:Y:S02]  /*75750*/  PRMT R22, RZ, 0x7610, R22 ;  /* 0x00007610ff167816 */ /* 0x001fe40000000016 */
[----:B---3--:R-:W-:-:S04]  /*75760*/  LOP3.LUT R12, R12, 0xff, RZ, 0xc0, !PT ;  /* 0x000000ff0c0c7812 */ /* 0x008fc800078ec0ff */
[----:B------:R-:W-:-:S05]  /*75770*/  F2FP.F16.E4M3.UNPACK_B R12, R12 ;  /* 0x0000000cff0c723e */ /* 0x000fca00020006ff */
[----:B------:R-:W-:-:S05]  /*75780*/  HADD2.F32 R12, -RZ, R12.H0_H0 ;  /* 0x2000000cff0c7230 */ /* 0x000fca0000004100 */
[----:B------:R-:W-:-:S04]  /*75790*/  FMUL R12, R12, UR26 ;  /* 0x0000001a0c0c7c20 */ /* 0x000fc80008400000 */
[----:B------:R-:W-:-:S05]  /*757a0*/  FFMA R12, R154, UR27, R12 ;  /* 0x0000001b9a0c7c23 */ /* 0x000fca000800000c */
[----:B------:R-:W-:-:S05]  /*757b0*/  F2FP.SATFINITE.E4M3.F32.PACK_AB_MERGE_C R12, RZ, R12, RZ ;  /* 0x0000000cff0c723e */ /* 0x000fca00048070ff */
[----:B------:R0:W-:Y:S04]  /*757c0*/  @!P6 STG.E.U8 desc[UR34][R198.64+0xc9], R12 ;  /* 0x0000c90cc600e986 */ /* 0x0001e8000c101122 */
[----:B------:R-:W3:Y:S01]  /*757d0*/  @!P3 LDG.E.U8 R22, desc[UR34][R16.64+0xc8] ;  /* 0x0000c8221016b981 */ /* 0x000ee2000c1e1100 */
[----:B0-----:R-:W0:Y:S02]  /*757e0*/  @!P3 LDC.64 R12, c[0x0][0x5c0] ;  /* 0x00017000ff0cbb82 */ /* 0x001e240000000a00 */
[----:B0-----:R-:W-:Y:S02]  /*757f0*/  @!P3 IADD3 R12, P5, R114, R12, RZ ;  /* 0x0000000c720cb210 */ /* 0x001fe40007fbe0ff */
[----:B------:R-:W4:Y:S03]  /*75800*/  LDL.LU R114, [R1+0x1638] ;  /* 0x0016380001727983 */ /* 0x000f260000300800 */
[----:B------:R-:W-:-:S02]  /*75810*/  @!P3 IMAD.X R13, R115, 0x1, R13, P5 ;  /* 0x00000001730db824 */ /* 0x000fc400028e060d */
[----:B------:R-:W4:Y:S04]  /*75820*/  LDL.LU R115, [R1+0x1634] ;  /* 0x0016340001737983 */ /* 0x000f280000300800 */
[----:B------:R-:W4:Y:S01]  /*75830*/  LDL.LU R154, [R1+0x101c] ;  /* 0x00101c00019a7983 */ /* 0x000f220000300800 */
[----:B---3--:R-:W-:-:S04]  /*75840*/  LOP3.LUT R22, R22, 0xff, RZ, 0xc0, !PT ;  /* 0x000000ff16167812 */ /* 0x008fc800078ec0ff */
[----:B------:R-:W-:-:S05]  /*75850*/  F2FP.F16.E4M3.UNPACK_B R22, R22 ;  /* 0x00000016ff16723e */ /* 0x000fca00020006ff */
[----:B------:R-:W-:-:S05]  /*75860*/  HADD2.F32 R22, -RZ, R22.H0_H0 ;  /* 0x20000016ff167230 */ /* 0x000fca0000004100 */
[----:B------:R-:W-:-:S04]  /*75870*/  FMUL R22, R22, UR26 ;  /* 0x0000001a16167c20 */ /* 0x000fc80008400000 */
[----:B--2---:R-:W-:Y:S02]  /*75880*/  FFMA R22, R155, UR27, R22 ;  /* 0x0000001b9b167c23 */ /* 0x004fe40008000016 */
[----:B------:R-:W2:Y:S03]  /*75890*/  LDL.LU R155, [R1+0x1020] ;  /* 0x00102000019b7983 */ /* 0x000ea60000300800 */
[----:B------:R-:W-:-:S05]  /*758a0*/  F2FP.SATFINITE.E4M3.F32.PACK_AB_MERGE_C R22, RZ, R22, RZ ;  /* 0x00000016ff16723e */ /* 0x000fca00048070ff */
[----:B------:R0:W-:Y:S02]  /*758b0*/  @!P3 STG.E.U8 desc[UR34][R12.64+0xc8], R22 ;  /* 0x0000c8160c00b986 */ /* 0x0001e4000c101122 */
[----:B0-----:R-:W-:Y:S01]  /*758c0*/  PRMT R22, RZ, 0x7610, R22 ;  /* 0x00007610ff167816 */ /* 0x001fe20000000016 */
[----:B------:R-:W0:Y:S05]  /*758d0*/  @!P1 LDC.64 R12, c[0x0][0x5c0] ;  /* 0x00017000ff0c9b82 */ /* 0x000e2a0000000a00 */
[----:B------:R-:W3:Y:S01]  /*758e0*/  @!P1 LDG.E.U8 R22, desc[UR34][R16.64+0xc9] ;  /* 0x0000c92210169981 */ /* 0x000ee2000c1e1100 */
[----:B0-----:R-:W-:-:S03]  /*758f0*/  @!P1 IADD3 R12, P5, R214, R12, RZ ;  /* 0x0000000cd60c9210 */ /* 0x001fc60007fbe0ff */
[----:B------:R-:W2:Y:S02]  /*75900*/  LDL.LU R214, [R1+0x1630] ;  /* 0x0016300001d67983 */ /* 0x000ea40000300800 */
[----:B------:R-:W-:Y:S01]  /*75910*/  @!P1 IMAD.X R13, R215, 0x1, R13, P5 ;  /* 0x00000001d70d9824 */ /* 0x000fe200028e060d */
[----:B------:R-:W-:Y:S01]  /*75920*/  LOP3.LUT P5, RZ, R5, 0x100, RZ, 0xc0, !PT ;  /* 0x0000010005ff7812 */ /* 0x000fe200078ac0ff */
[----:B------:R-:W2:Y:S01]  /*75930*/  LDL.LU R215, [R1+0x162c] ;  /* 0x00162c0001d77983 */ /* 0x000ea20000300800 */
[----:B---3--:R-:W-:-:S04]  /*75940*/  LOP3.LUT R22, R22, 0xff, RZ, 0xc0, !PT ;  /* 0x000000ff16167812 */ /* 0x008fc800078ec0ff */
[----:B------:R-:W-:-:S05]  /*75950*/  F2FP.F16.E4M3.UNPACK_B R22, R22 ;  /* 0x00000016ff16723e */ /* 0x000fca00020006ff */
[----:B------:R-:W-:-:S05]  /*75960*/  HADD2.F32 R22, -RZ, R22.H0_H0 ;  /* 0x20000016ff167230 */ /* 0x000fca0000004100 */
[----:B------:R-:W-:-:S04]  /*75970*/  FMUL R22, R22, UR26 ;  /* 0x0000001a16167c20 */ /* 0x000fc80008400000 */
[----:B----4-:R-:W-:Y:S01]  /*75980*/  FFMA R22, R157, UR27, R22 ;  /* 0x0000001b9d167c23 */ /* 0x010fe20008000016 */
[----:B------:R-:W-:Y:S02]  /*75990*/  LOP3.LUT P6, RZ, R5, 0x80, RZ, 0xc0, !PT ;  /* 0x0000008005ff7812 */ /* 0x000fe400078cc0ff */
[----:B------:R-:W-:Y:S01]  /*759a0*/  LOP3.LUT P3, RZ, R3, 0x2000000, RZ, 0xc0, !PT ;  /* 0x0200000003ff7812 */ /* 0x000fe2000786c0ff */
[----:B------:R-:W3:Y:S01]  /*759b0*/  LDL.LU R157, [R1+0x1024] ;  /* 0x00102400019d7983 */ /* 0x000ee20000300800 */
        /* <DEDUP_REMOVED lines=13> */
[----:B--2---:R0:W-:Y:S04]  /*75a90*/  @!P5 STG.E.U8 desc[UR34][R214.64+0xd0], R22 ;  /* 0x0000d016d600d986 */ /* 0x0041e8000c101122 */
[----:B------:R-:W2:Y:S01]  /*75aa0*/  @!P6 LDG.E.U8 R12, desc[UR34][R14.64+0xd1] ;  /* 0x0000d1220e0ce981 */ /* 0x000ea2000c1e1100 */
[----:B0-----:R-:W-:Y:S02]  /*75ab0*/  PRMT R22, RZ, 0x7610, R22 ;  /* 0x00007610ff167816 */ /* 0x001fe40000000016 */
        /* <DEDUP_REMOVED lines=8> */
[----:B0-----:R-:W0:Y:S02]  /*75b40*/  @!P3 LDC.64 R12, c[0x0][0x5c0] ;  /* 0x00017000ff0cbb82 */ /* 0x001e240000000a00 */
[----:B0-----:R-:W-:Y:S02]  /*75b50*/  @!P3 IADD3 R12, P5, R116, R12, RZ ;  /* 0x0000000c740cb210 */ /* 0x001fe40007fbe0ff */
[----:B------:R-:W4:Y:S03]  /*75b60*/  LDL.LU R116, [R1+0x1628] ;  /* 0x0016280001747983 */ /* 0x000f260000300800 */
[----:B------:R-:W-:-:S02]  /*75b70*/  @!P3 IMAD.X R13, R117, 0x1, R13, P5 ;  /* 0x00000001750db824 */ /* 0x000fc400028e060d */
[----:B------:R-:W4:Y:S04]  /*75b80*/  LDL.LU R117, [R1+0x1624] ;  /* 0x0016240001757983 */ /* 0x000f280000300800 */
[----:B------:R-:W4:Y:S01]  /*75b90*/  LDL.LU R155, [R1+0x102c] ;  /* 0x00102c00019b7983 */ /* 0x000f220000300800 */
[----:B--2---:R-:W-:-:S04]  /*75ba0*/  LOP3.LUT R22, R22, 0xff, RZ, 0xc0, !PT ;  /* 0x000000ff16167812 */ /* 0x004fc800078ec0ff */
[----:B------:R-:W-:-:S05]  /*75bb0*/  F2FP.F16.E4M3.UNPACK_B R22, R22 ;  /* 0x00000016ff16723e */ /* 0x000fca00020006ff */
[----:B------:R-:W-:-:S05]  /*75bc0*/  HADD2.F32 R22, -RZ, R22.H0_H0 ;  /* 0x20000016ff167230 */ /* 0x000fca0000004100 */
[----:B------:R-:W-:-:S04]  /*75bd0*/  FMUL R22, R22, UR26 ;  /* 0x0000001a16167c20 */ /* 0x000fc80008400000 */
[----:B---3--:R-:W-:Y:S02]  /*75be0*/  FFMA R22, R157, UR27, R22 ;  /* 0x0000001b9d167c23 */ /* 0x008fe40008000016 */
        /* <DEDUP_REMOVED lines=323> */
[----:B---3--:R-:W-:-:S05]  /*77020*/  FFMA R22, R157, UR27, R22 ;  /* 0x0000001b9d167c23 */ /* 0x008fca0008000016 */
[----:B------:R-:W-:-:S05]  /*77030*/  F2FP.SATFINITE.E4M3.F32.PACK_AB_MERGE_C R22, RZ, R22, RZ ;  /* 0x00000016ff16723e */ /* 0x000fca00048070ff */
[----:B------:R0:W-:Y:S02]  /*77040*/  @!P3 STG.E.U8 desc[UR34][R12.64+0x100], R22 ;  /* 0x000100160c00b986 */ /* 0x0001e4000c101122 */
[----:B0-----:R-:W-:Y:S01]  /*77050*/  PRMT R22, RZ, 0x7610, R22 ;  /* 0x00007610ff167816 */ /* 0x001fe20000000016 */
[----:B------:R-:W0:Y:S05]  /*77060*/  @!P1 LDC.64 R12, c[0x0][0x5c0] ;  /* 0x00017000ff0c9b82 */ /* 0x000e2a0000000a00 */
[----:B------:R-:W3:Y:S01]  /*77070*/  @!P1 LDG.E.U8 R22, desc[UR34][R16.64+0x101] ;  /* 0x0001012210169981 */ /* 0x000ee2000c1e1100 */
[----:B0-----:R-:W-:-:S03]  /*77080*/  @!P1 IADD3 R12, P5, R230, R12, RZ ;  /* 0x0000000ce60c9210 */ /* 0x001fc60007fbe0ff */
[----:B------:R-:W4:Y:S02]  /*77090*/  LDL.LU R230, [R1+0x15c0] ;  /* 0x0015c00001e67983 */ /* 0x000f240000300800 */
[----:B------:R-:W-:Y:S01]  /*770a0*/  @!P1 IMAD.X R13, R231, 0x1, R13, P5 ;  /* 0x00000001e70d9824 */ /* 0x000fe200028e060d */
[C---:B------:R-:W-:Y:S01]  /*770b0*/  LOP3.LUT P5, RZ, R6.reuse, 0x4000000, RZ, 0xc0, !PT ;  /* 0x0400000006ff7812 */ /* 0x040fe200078ac0ff */
[----:B------:R-:W4:Y:S01]  /*770c0*/  LDL.LU R231, [R1+0x15bc] ;  /* 0x0015bc0001e77983 */ /* 0x000f220000300800 */
[----:B------:R-:W-:-:S03]  /*770d0*/  LOP3.LUT P6, RZ, R6, 0x2000000, RZ, 0xc0, !PT ;  /* 0x0200000006ff7812 */ /* 0x000fc600078cc0ff */
[----:B------:R-:W4:Y:S01]  /*770e0*/  LDL.LU R159, [R1+0x1090] ;  /* 0x00109000019f7983 */ /* 0x000f220000300800 */
[----:B------:R-:W-:-:S03]  /*770f0*/  LOP3.LUT P3, RZ, R3, 0x800, RZ, 0xc0, !PT ;  /* 0x0000080003ff7812 */ /* 0x000fc6000786c0ff */
        /* <DEDUP_REMOVED lines=21> */
[----:B----4-:R0:W-:Y:S04]  /*77250*/  @!P5 STG.E.U8 desc[UR34][R230.64+0x108], R22 ;  /* 0x00010816e600d986 */ /* 0x0101e8000c101122 */
[----:B------:R-:W4:Y:S01]  /*77260*/  @!P6 LDG.E.U8 R12, desc[UR34][R14.64+0x109] ;  /* 0x000109220e0ce981 */ /* 0x000f22000c1e1100 */
[----:B0-----:R-:W-:Y:S02]  /*77270*/  PRMT R22, RZ, 0x7610, R22 ;  /* 0x00007610ff167816 */ /* 0x001fe40000000016 */
[----:B----4-:R-:W-:-:S04]  /*77280*/  LOP3.LUT R12, R12, 0xff, RZ, 0xc0, !PT ;  /* 0x000000ff0c0c7812 */ /* 0x010fc800078ec0ff */
[----:B------:R-:W-:-:S05]  /*77290*/  F2FP.F16.E4M3.UNPACK_B R12, R12 ;  /* 0x0000000cff0c723e */ /* 0x000fca00020006ff */
[----:B------:R-:W-:-:S05]  /*772a0*/  HADD2.F32 R12, -RZ, R12.H0_H0 ;  /* 0x2000000cff0c7230 */ /* 0x000fca0000004100 */
[----:B------:R-:W-:-:S04]  /*772b0*/  FMUL R12, R12, UR26 ;  /* 0x0000001a0c0c7c20 */ /* 0x000fc80008400000 */
[----:B------:R-:W-:Y:S02]  /*772c0*/  FFMA R12, R159, UR27, R12 ;  /* 0x0000001b9f0c7c23 */ /* 0x000fe4000800000c */
[----:B------:R-:W4:Y:S03]  /*772d0*/  LDL.LU R159, [R1+0x109c] ;  /* 0x00109c00019f7983 */ /* 0x000f260000300800 */
[----:B------:R-:W-:-:S05]  /*772e0*/  F2FP.SATFINITE.E4M3.F32.PACK_AB_MERGE_C R12, RZ, R12, RZ ;  /* 0x0000000cff0c723e */ /* 0x000fca00048070ff */
[----:B------:R0:W-:Y:S04]  /*772f0*/  @!P6 STG.E.U8 desc[UR34][R228.64+0x109], R12 ;  /* 0x0001090ce400e986 */ /* 0x0001e8000c101122 */
[----:B------:R-:W2:Y:S01]  /*77300*/  @!P3 LDG.E.U8 R22, desc[UR34][R16.64+0x108] ;  /* 0x000108221016b981 */ /* 0x000ea2000c1e1100 */
[----:B0-----:R-:W0:Y:S02]  /*77310*/  @!P3 LDC.64 R12, c[0x0][0x5c0] ;  /* 0x00017000ff0cbb82 */ /* 0x001e240000000a00 */
[----:B0-----:R-:W-:-:S05]  /*77320*/  @!P3 IADD3 R12, P5, R156, R12, RZ ;  /* 0x0000000c9c0cb210 */ /* 0x001fca0007fbe0ff */
[----:B------:R-:W-:Y:S02]  /*77330*/  @!P3 IMAD.X R13, R157, 0x1, R13, P5 ;  /* 0x000000019d0db824 */ /* 0x000fe400028e060d */
[----:B------:R-:W4:Y:S01]  /*77340*/  LDL.LU.64 R156, [R1] ;  /* 0x00000000019c7983 */ /* 0x000f220000300a00 */
        /* <DEDUP_REMOVED lines=37> */
[----:B0-----:R-:W-:Y:S02]  /*775a0*/  PRMT R22, RZ, 0x7610, R22 ;  /* 0x00007610ff167816 */ /* 0x001fe40000000016 */
[----:B------:R-:W-:Y:S01]  /*775b0*/  LOP3.LUT P1, RZ, R3, 0x100, RZ, 0xc0, !PT ;  /* 0x0000010003ff7812 */ /* 0x000fe2000782c0ff */
[----:B------:R-:W3:Y:S01]  /*775c0*/  LDL.LU R156, [R1+0x10a8] ;  /* 0x0010a800019c7983 */ /* 0x000ee20000300800 */
[----:B----4-:R-:W-:-:S04]  /*775d0*/  LOP3.LUT R12, R12, 0xff, RZ, 0xc0, !PT ;  /* 0x000000ff0c0c7812 */ /* 0x010fc800078ec0ff */
[----:B------:R-:W-:-:S05]  /*775e0*/  F2FP.F16.E4M3.UNPACK_B R12, R12 ;  /* 0x0000000cff0c723e */ /* 0x000fca00020006ff */
[----:B------:R-:W-:-:S05]  /*775f0*/  HADD2.F32 R12, -RZ, R12.H0_H0 ;  /* 0x2000000cff0c7230 */ /* 0x000fca0000004100 */
[----:B------:R-:W-:-:S04]  /*77600*/  FMUL R12, R12, UR26 ;  /* 0x0000001a0c0c7c20 */ /* 0x000fc80008400000 */
[----:B--2---:R-:W-:-:S05]  /*77610*/  FFMA R12, R155, UR27, R12 ;  /* 0x0000001b9b0c7c23 */ /* 0x004fca000800000c */
        /* <DEDUP_REMOVED lines=18> */
[----:B------:R-:W2:Y:S01]  /*77740*/  @!P1 LDG.E.U8 R22, desc[UR34][R16.64+0x111] ;  /* 0x0001112210169981 */ /* 0x000ea2000c1e1100 */
[----:B0-----:R-:W-:-:S03]  /*77750*/  @!P1 IADD3 R12, P5, R234, R12, RZ ;  /* 0x0000000cea0c9210 */ /* 0x001fc60007fbe0ff */
[----:B------:R-:W3:Y:S02]  /*77760*/  LDL.LU R234, [R1+0x15a8] ;  /* 0x0015a80001ea7983 */ /* 0x000ee40000300800 */
[----:B------:R-:W-:Y:S01]  /*77770*/  @!P1 IMAD.X R13, R235, 0x1, R13, P5 ;  /* 0x00000001eb0d9824 */ /* 0x000fe200028e060d */
[C---:B------:R-:W-:Y:S01]  /*77780*/  LOP3.LUT P5, RZ, R6.reuse, 0x400000, RZ, 0xc0, !PT ;  /* 0x0040000006ff7812 */ /* 0x040fe200078ac0ff */
[----:B------:R-:W3:Y:S01]  /*77790*/  LDL.LU R235, [R1+0x15a4] ;  /* 0x0015a40001eb7983 */ /* 0x000ee20000300800 */
[----:B------:R-:W-:-:S03]  /*777a0*/  LOP3.LUT P6, RZ, R6, 0x200000, RZ, 0xc0, !PT ;  /* 0x0020000006ff7812 */ /* 0x000fc600078cc0ff */
[----:B------:R-:W3:Y:S01]  /*777b0*/  LDL.LU R157, [R1+0x10b0] ;  /* 0x0010b000019d7983 */ /* 0x000ee20000300800 */
[----:B------:R-:W-:-:S03]  /*777c0*/  LOP3.LUT P3, RZ, R3, 0x80, RZ, 0xc0, !PT ;  /* 0x0000008003ff7812 */ /* 0x000fc6000786c0ff */
[----:B------:R-:W3:Y:S04]  /*777d0*/  LDL.LU R158, [R1+0x228] ;  /* 0x00022800019e7983 */ /* 0x000ee80000300800 */
[----:B------:R-:W3:Y:S04]  /*777e0*/  LDL.LU R154, [R1+0x22c] ;  /* 0x00022c00019a7983 */ /* 0x000ee80000300800 */
[----:B------:R-:W3:Y:S01]  /*777f0*/  LDL.LU R159, [R1+0x10b4] ;  /* 0x0010b400019f7983 */ /* 0x000ee20000300800 */
        /* <DEDUP_REMOVED lines=26> */
[----:B------:R-:W-:Y:S02]  /*779a0*/  FFMA R12, R157, UR27, R12 ;  /* 0x0000001b9d0c7c23 */ /* 0x000fe4000800000c */
[----:B------:R-:W3:Y:S03]  /*779b0*/  LDL.LU R157, [R1+0x10b8] ;  /* 0x0010b800019d7983 */ /* 0x000ee60000300800 */
[----:B------:R-:W-:-:S05]  /*779c0*/  F2FP.SATFINITE.E4M3.F32.PACK_AB_MERGE_C R12, RZ, R12, RZ ;  /* 0x0000000cff0c723e */ /* 0x000fca00048070ff */
[----:B------:R0:W-:Y:S04]  /*779d0*/  @!P6 STG.E.U8 desc[UR34][R124.64+0x119], R12 ;  /* 0x0001190c7c00e986 */ /* 0x0001e8000c101122 */
[----:B------:R-:W2:Y:S01]  /*779e0*/  @!P3 LDG.E.U8 R22, desc[UR34][R16.64+0x118] ;  /* 0x000118221016b981 */ /* 0x000ea2000c1e1100 */
[----:B0-----:R-:W0:Y:S02]  /*779f0*/  @!P3 LDC.64 R12, c[0x0][0x5c0] ;  /* 0x00017000ff0cbb82 */ /* 0x001e240000000a00 */
[----:B0-----:R-:W-:-:S05]  /*77a00*/  @!P3 IADD3 R12, P5, R158, R12, RZ ;  /* 0x0000000c9e0cb210 */ /* 0x001fca0007fbe0ff */
[----:B------:R-:W-:Y:S02]  /*77a10*/  @!P3 IMAD.X R13, R154, 0x1, R13, P5 ;  /* 0x000000019a0db824 */ /* 0x000fe400028e060d */
[----:B------:R-:W3:Y:S04]  /*77a20*/  LDL.LU R154, [R1+0x10bc] ;  /* 0x0010bc00019a7983 */ /* 0x000ee80000300800 */
[----:B------:R-:W3:Y:S01]  /*77a30*/  LDL.LU.64 R160, [R1+0x18] ;  /* 0x0000180001a07983 */ /* 0x000ee20000300a00 */
[----:B--2---:R-:W-:-:S04]  /*77a40*/  LOP3.LUT R22, R22, 0xff, RZ, 0xc0, !PT ;  /* 0x000000ff16167812 */ /* 0x004fc800078ec0ff */
[----:B------:R-:W-:-:S05]  /*77a50*/  F2FP.F16.E4M3.UNPACK_B R22, R22 ;  /* 0x00000016ff16723e */ /* 0x000fca00020006ff */
[----:B------:R-:W-:-:S05]  /*77a60*/  HADD2.F32 R22, -RZ, R22.H0_H0 ;  /* 0x20000016ff167230 */ /* 0x000fca0000004100 */
[----:B------:R-:W-:-:S04]  /*77a70*/  FMUL R22, R22, UR26 ;  /* 0x0000001a16167c20 */ /* 0x000fc80008400000 */
[----:B------:R-:W-:-:S05]  /*77a80*/  FFMA R22, R159, UR27, R22 ;  /* 0x0000001b9f167c23 */ /* 0x000fca0008000016 */
[----:B------:R-:W-:-:S05]  /*77a90*/  F2FP.SATFINITE.E4M3.F32.PACK_AB_MERGE_C R22, RZ, R22, RZ ;  /* 0x00000016ff16723e */ /* 0x000fca00048070ff */
[----:B------:R0:W-:Y:S02]  /*77aa0*/  @!P3 STG.E.U8 desc[UR34][R12.64+0x118], R22 ;  /* 0x000118160c00b986 */ /* 0x0001e4000c101122 */
[----:B0-----:R-:W-:Y:S01]  /*77ab0*/  PRMT R22, RZ, 0x7610, R22 ;  /* 0x00007610ff167816 */ /* 0x001fe20000000016 */
[----:B------:R-:W0:Y:S05]  /*77ac0*/  @!P1 LDC.64 R12, c[0x0][0x5c0] ;  /* 0x00017000ff0c9b82 */ /* 0x000e2a0000000a00 */
[----:B------:R-:W2:Y:S01]  /*77ad0*/  @!P1 LDG.E.U8 R22, desc[UR34][R16.64+0x119] ;  /* 0x0001192210169981 */ /* 0x000ea2000c1e1100 */
[----:B0-----:R-:W-:-:S05]  /*77ae0*/  @!P1 IADD3 R12, P5, R156, R12, RZ ;  /* 0x0000000c9c0c9210 */ /* 0x001fca0007fbe0ff */
[----:B----4-:R-:W-:Y:S01]  /*77af0*/  @!P1 IMAD.X R13, R155, 0x1, R13, P5 ;  /* 0x000000019b0d9824 */ /* 0x010fe200028e060d */
[C---:B------:R-:W-:Y:S02]  /*77b00*/  LOP3.LUT P5, RZ, R6.reuse, 0x100000, RZ, 0xc0, !PT ;  /* 0x0010000006ff7812 */ /* 0x040fe400078ac0ff */
[----:B------:R-:W-:Y:S01]  /*77b10*/  LOP3.LUT P6, RZ, R6, 0x80000, RZ, 0xc0, !PT ;  /* 0x0008000006ff7812 */ /* 0x000fe200078cc0ff */
[----:B------:R-:W4:Y:S01]  /*77b20*/  LDL.LU R155, [R1+0x10c0] ;  /* 0x0010c000019b7983 */ /* 0x000f220000300800 */
[----:B------:R-:W-:-:S03]  /*77b30*/  LOP3.LUT P3, RZ, R3, 0x20, RZ, 0xc0, !PT ;  /* 0x0000002003ff7812 */ /* 0x000fc6000786c0ff */
[----:B------:R-:W4:Y:S04]  /*77b40*/  LDL.LU R158, [R1+0x220] ;  /* 0x00022000019e7983 */ /* 0x000f280000300800 */
        /* <DEDUP_REMOVED lines=28> */
[----:B------:R-:W-:Y:S02]  /*77d10*/  FFMA R12, R155, UR27, R12 ;  /* 0x0000001b9b0c7c23 */ /* 0x000fe4000800000c */
[----:B------:R-:W4:Y:S04]  /*77d20*/  LDL.LU R155, [R1+0x10c8] ;  /* 0x0010c800019b7983 */ /* 0x000f280000300800 */
[----:B------:R-:W4:Y:S04]  /*77d30*/  LDL.LU R167, [R1+0x10cc] ;  /* 0x0010cc0001a77983 */ /* 0x000f280000300800 */
[----:B------:R-:W4:Y:S01]  /*77d40*/  LDL.LU.64 R160, [R1+0x10] ;  /* 0x0000100001a07983 */ /* 0x000f220000300a00 */
        /* <DEDUP_REMOVED lines=17> */
[----:B---3--:R-:W-:Y:S01]  /*77e60*/  @!P1 IMAD.X R13, R154, 0x1, R13, P5 ;  /* 0x000000019a0d9824 */ /* 0x008fe200028e060d */
[C---:B------:R-:W-:Y:S02]  /*77e70*/  LOP3.LUT P5, RZ, R6.reuse, 0x40000, RZ, 0xc0, !PT ;  /* 0x0004000006ff7812 */ /* 0x040fe400078ac0ff */
[----:B------:R-:W-:Y:S01]  /*77e80*/  LOP3.LUT P6, RZ, R6, 0x20000, RZ, 0xc0, !PT ;  /* 0x0002000006ff7812 */ /* 0x000fe200078cc0ff */
[----:B------:R-:W3:Y:S04]  /*77e90*/  LDL.LU R154, [R1+0x10d0] ;  /* 0x0010d000019a7983 */ /* 0x000ee80000300800 */
[----:B------:R-:W3:Y:S01]  /*77ea0*/  LDL.LU.64 R158, [R1+0x8] ;  /* 0x00000800019e7983 */ /* 0x000ee20000300a00 */
[----:B------:R-:W-:-:S03]  /*77eb0*/  LOP3.LUT P3, RZ, R3, 0x8, RZ, 0xc0, !PT ;  /* 0x0000000803ff7812 */ /* 0x000fc6000786c0ff */
[----:B------:R-:W3:Y:S04]  /*77ec0*/  LDL.LU R156, [R1+0x248] ;  /* 0x00024800019c7983 */ /* 0x000ee80000300800 */
[----:B------:R-:W3:Y:S01]  /*77ed0*/  LDL.LU R157, [R1+0x24c] ;  /* 0x00024c00019d7983 */ /* 0x000ee20000300800 */
        /* <DEDUP_REMOVED lines=24> */
[----:B---3--:R-:W-:Y:S01]  /*78060*/  FFMA R12, R154, UR27, R12 ;  /* 0x0000001b9a0c7c23 */ /* 0x008fe2000800000c */
[----:B------:R-:W-:Y:S01]  /*78070*/  LOP3.LUT P1, RZ, R3, 0x4, RZ, 0xc0, !PT ;  /* 0x0000000403ff7812 */ /* 0x000fe2000782c0ff */
[----:B------:R-:W3:Y:S03]  /*78080*/  LDL.LU R154, [R1+0x10d8] ;  /* 0x0010d800019a7983 */ /* 0x000ee60000300800 */
[----:B------:R-:W-:-:S05]  /*78090*/  F2FP.SATFINITE.E4M3.F32.PACK_AB_MERGE_C R12, RZ, R12, RZ ;  /* 0x0000000cff0c723e */ /* 0x000fca00048070ff */
[----:B------:R0:W-:Y:S04]  /*780a0*/  @!P6 STG.E.U8 desc[UR34][R158.64+0x129], R12 ;  /* 0x0001290c9e00e986 */ /* 0x0001e8000c101122 */
[----:B------:R-:W4:Y:S01]  /*780b0*/  @!P3 LDG.E.U8 R22, desc[UR34][R16.64+0x128] ;  /* 0x000128221016b981 */ /* 0x000f22000c1e1100 */
[----:B0-----:R-:W0:Y:S03]  /*780c0*/  @!P3 LDC.64 R12, c[0x0][0x5c0] ;  /* 0x00017000ff0cbb82 */ /* 0x001e260000000a00 */
[----:B------:R-:W3:Y:S04]  /*780d0*/  LDL.LU R158, [R1+0x10dc] ;  /* 0x0010dc00019e7983 */ /* 0x000ee80000300800 */
[----:B------:R-:W3:Y:S01]  /*780e0*/  LDL.LU.64 R160, [R1+0x38] ;  /* 0x0000380001a07983 */ /* 0x000ee20000300a00 */
[----:B0-----:R-:W-:-:S05]  /*780f0*/  @!P3 IADD3 R12, P5, R156, R12, RZ ;  /* 0x0000000c9c0cb210 */ /* 0x001fca0007fbe0ff */
[----:B------:R-:W-:Y:S01]  /*78100*/  @!P3 IMAD.X R13, R157, 0x1, R13, P5 ;  /* 0x000000019d0db824 */ /* 0x000fe200028e060d */
[----:B----4-:R-:W-:-:S04]  /*78110*/  LOP3.LUT R22, R22, 0xff, RZ, 0xc0, !PT ;  /* 0x000000ff16167812 */ /* 0x010fc800078ec0ff */
[----:B------:R-:W-:-:S05]  /*78120*/  F2FP.F16.E4M3.UNPACK_B R22, R22 ;  /* 0x00000016ff16723e */ /* 0x000fca00020006ff */
[----:B------:R-:W-:-:S05]  /*78130*/  HADD2.F32 R22, -RZ, R22.H0_H0 ;  /* 0x20000016ff167230 */ /* 0x000fca0000004100 */
[----:B------:R-:W-:-:S04]  /*78140*/  FMUL R22, R22, UR26 ;  /* 0x0000001a16167c20 */ /* 0x000fc80008400000 */
[----:B--2---:R-:W-:-:S05]  /*78150*/  FFMA R22, R155, UR27, R22 ;  /* 0x0000001b9b167c23 */ /* 0x004fca0008000016 */
[----:B------:R-:W-:-:S05]  /*78160*/  F2FP.SATFINITE.E4M3.F32.PACK_AB_MERGE_C R22, RZ, R22, RZ ;  /* 0x00000016ff16723e */ /* 0x000fca00048070ff */
[----:B------:R0:W-:Y:S02]  /*78170*/  @!P3 STG.E.U8 desc[UR34][R12.64+0x128], R22 ;  /* 0x000128160c00b986 */ /* 0x0001e4000c101122 */
[----:B0-----:R-:W-:Y:S01]  /*78180*/  PRMT R22, RZ, 0x7610, R22 ;  /* 0x00007610ff167816 */ /* 0x001fe20000000016 */
[----:B------:R-:W0:Y:S05]  /*78190*/  @!P1 LDC.64 R12, c[0x0][0x5c0] ;  /* 0x00017000ff0c9b82 */ /* 0x000e2a0000000a00 */
[----:B------:R-:W2:Y:S01]  /*781a0*/  @!P1 LDG.E.U8 R22, desc[UR34][R16.64+0x129] ;  /* 0x0001292210169981 */ /* 0x000ea2000c1e1100 */
[----:B0-----:R-:W-:Y:S02]  /*781b0*/  @!P1 IADD3 R12, P5, R128, R12, RZ ;  /* 0x0000000c800c9210 */ /* 0x001fe40007fbe0ff */
[C---:B------:R-:W-:Y:S01]  /*781c0*/  LOP3.LUT P6, RZ, R6.reuse, 0x8000, RZ, 0xc0, !PT ;  /* 0x0000800006ff7812 */ /* 0x040fe200078cc0ff */
[----:B------:R-:W4:Y:S02]  /*781d0*/  LDL.LU R128, [R1+0x15a0] ;  /* 0x0015a00001807983 */ /* 0x000f240000300800 */
[----:B------:R-:W-:Y:S01]  /*781e0*/  @!P1 IMAD.X R13, R129, 0x1, R13, P5 ;  /* 0x00000001810d9824 */ /* 0x000fe200028e060d */
[----:B------:R-:W-:Y:S01]  /*781f0*/  LOP3.LUT P5, RZ, R6, 0x10000, RZ, 0xc0, !PT ;  /* 0x0001000006ff7812 */ /* 0x000fe200078ac0ff */
[----:B------:R-:W4:Y:S04]  /*78200*/  LDL.LU R129, [R1+0x159c] ;  /* 0x00159c0001817983 */ /* 0x000f280000300800 */
        /* <DEDUP_REMOVED lines=19> */
[----:B------:R-:W-:-:S05]  /*78340*/  FFMA R12, R158, UR27, R12 ;  /* 0x0000001b9e0c7c23 */ /* 0x000fca000800000c */
        /* <DEDUP_REMOVED lines=9> */
[----:B----4-:R-:W-:Y:S01]  /*783e0*/  FFMA R12, R156, UR27, R12 ;  /* 0x0000001b9c0c7c23 */ /* 0x010fe2000800000c */
[----:B------:R-:W-:Y:S01]  /*783f0*/  LOP3.LUT P1, RZ, R3, 0x1, RZ, 0xc0, !PT ;  /* 0x0000000103ff7812 */ /* 0x000fe2000782c0ff */
[----:B------:R-:W3:Y:S03]  /*78400*/  LDL.LU R156, [R1+0x10e8] ;  /* 0x0010e800019c7983 */ /* 0x000ee60000300800 */
[----:B------:R-:W-:-:S05]  /*78410*/  F2FP.SATFINITE.E4M3.F32.PACK_AB_MERGE_C R12, RZ, R12, RZ ;  /* 0x0000000cff0c723e */ /* 0x000fca00048070ff */
[----:B------:R0:W-:Y:S04]  /*78420*/  @!P6 STG.E.U8 desc[UR34][R128.64+0x131], R12 ;  /* 0x0001310c8000e986 */ /* 0x0001e8000c101122 */
[----:B------:R-:W4:Y:S01]  /*78430*/  @!P3 LDG.E.U8 R22, desc[UR34][R16.64+0x130] ;  /* 0x000130221016b981 */ /* 0x000f22000c1e1100 */
[----:B0-----:R-:W0:Y:S02]  /*78440*/  @!P3 LDC.64 R12, c[0x0][0x5c0] ;  /* 0x00017000ff0cbb82 */ /* 0x001e240000000a00 */
[----:B0-----:R-:W-:-:S05]  /*78450*/  @!P3 IADD3 R12, P5, R159, R12, RZ ;  /* 0x0000000c9f0cb210 */ /* 0x001fca0007fbe0ff */
[----:B------:R-:W-:Y:S02]  /*78460*/  @!P3 IMAD.X R13, R155, 0x1, R13, P5 ;  /* 0x000000019b0db824 */ /* 0x000fe400028e060d */
[----:B------:R-:W3:Y:S04]  /*78470*/  LDL.LU R155, [R1+0x10ec] ;  /* 0x0010ec00019b7983 */ /* 0x000ee80000300800 */
[----:B------:R-:W3:Y:S01]  /*78480*/  LDL.LU.64 R166, [R1+0x28] ;  /* 0x0000280001a67983 */ /* 0x000ee20000300a00 */
[----:B----4-:R-:W-:-:S04]  /*78490*/  LOP3.LUT R22, R22, 0xff, RZ, 0xc0, !PT ;  /* 0x000000ff16167812 */ /* 0x010fc800078ec0ff */
[----:B------:R-:W-:-:S05]  /*784a0*/  F2FP.F16.E4M3.UNPACK_B R22, R22 ;  /* 0x00000016ff16723e */ /* 0x000fca00020006ff */
[----:B------:R-:W-:-:S05]  /*784b0*/  HADD2.F32 R22, -RZ, R22.H0_H0 ;  /* 0x20000016ff167230 */ /* 0x000fca0000004100 */
[----:B------:R-:W-:-:S04]  /*784c0*/  FMUL R22, R22, UR26 ;  /* 0x0000001a16167c20 */ /* 0x000fc80008400000 */
[----:B------:R-:W-:-:S05]  /*784d0*/  FFMA R22, R157, UR27, R22 ;  /* 0x0000001b9d167c23 */ /* 0x000fca0008000016 */
[----:B------:R-:W-:-:S05]  /*784e0*/  F2FP.SATFINITE.E4M3.F32.PACK_AB_MERGE_C R22, RZ, R22, RZ ;  /* 0x00000016ff16723e */ /* 0x000fca00048070ff */
[----:B------:R0:W-:Y:S02]  /*784f0*/  @!P3 STG.E.U8 desc[UR34][R12.64+0x130], R22 ;  /* 0x000130160c00b986 */ /* 0x0001e4000c101122 */
[----:B0-----:R-:W-:Y:S01]  /*78500*/  PRMT R22, RZ, 0x7610, R22 ;  /* 0x00007610ff167816 */ /* 0x001fe20000000016 */
[----:B------:R-:W2:Y:S05]  /*78510*/  @!P1 LDC.64 R12, c[0x0][0x5c0] ;  /* 0x00017000ff0c9b82 */ /* 0x000eaa0000000a00 */
[----:B------:R-:W4:Y:S01]  /*78520*/  @!P1 LDG.E.U8 R22, desc[UR34][R16.64+0x131] ;  /* 0x0001312210169981 */ /* 0x000f22000c1e1100 */
[----:B--2---:R-:W-:-:S05]  /*78530*/  @!P1 IADD3 R12, P5, R154, R12, RZ ;  /* 0x0000000c9a0c9210 */ /* 0x004fca0007fbe0ff */
[----:B------:R-:W-:Y:S01]  /*78540*/  @!P1 IMAD.X R13, R7, 0x1, R13, P5 ;  /* 0x00000001070d9824 */ /* 0x000fe200028e060d */
[C---:B------:R-:W-:Y:S02]  /*78550*/  LOP3.LUT P5, RZ, R6.reuse, 0x4000, RZ, 0xc0, !PT ;  /* 0x0000400006ff7812 */ /* 0x040fe400078ac0ff */
[----:B------:R-:W-:Y:S01]  /*78560*/  LOP3.LUT P6, RZ, R6, 0x2000, RZ, 0xc0, !PT ;  /* 0x0000200006ff7812 */ /* 0x000fe200078cc0ff */
[----:B------:R-:W2:Y:S04]  /*78570*/  LDL.LU R7, [R1+0x1598] ;  /* 0x0015980001077983 */ /* 0x000ea80000300800 */
[----:B------:R-:W2:Y:S04]  /*78580*/  LDL.LU R157, [R1+0x10f0] ;  /* 0x0010f000019d7983 */ /* 0x000ea80000300800 */
[----:B------:R-:W2:Y:S01]  /*78590*/  LDL.LU.64 R160, [R1+0x20] ;  /* 0x0000200001a07983 */ /* 0x000ea20000300a00 */
[----:B------:R-:W-:-:S03]  /*785a0*/  LOP3.LUT P3, RZ, R4, 0x80000000, RZ, 0xc0, !PT ;  /* 0x8000000004ff7812 */ /* 0x000fc6000786c0ff */
[----:B------:R-:W2:Y:S04]  /*785b0*/  LDL.LU R158, [R1+0x268] ;  /* 0x00026800019e7983 */ /* 0x000ea80000300800 */
        /* <DEDUP_REMOVED lines=28> */
[----:B------:R-:W-:Y:S02]  /*78780*/  FFMA R12, R157, UR27, R12 ;  /* 0x0000001b9d0c7c23 */ /* 0x000fe4000800000c */
[----:B------:R-:W2:Y:S03]  /*78790*/  LDL.LU R157, [R1+0x10f8] ;  /* 0x0010f800019d7983 */ /* 0x000ea60000300800 */
[----:B------:R-:W-:-:S05]  /*787a0*/  F2FP.SATFINITE.E4M3.F32.PACK_AB_MERGE_C R12, RZ, R12, RZ ;  /* 0x0000000cff0c723e */ /* 0x000fca00048070ff */
[----:B------:R0:W-:Y:S04]  /*787b0*/  @!P6 STG.E.U8 desc[UR34][R160.64+0x139], R12 ;  /* 0x0001390ca000e986 */ /* 0x0001e8000c101122 */
[----:B------:R-:W3:Y:S01]  /*787c0*/  @!P3 LDG.E.U8 R22, desc[UR34][R16.64+0x138] ;  /* 0x000138221016b981 */ /* 0x000ee2000c1e1100 */
[----:B0-----:R-:W0:Y:S02]  /*787d0*/  @!P3 LDC.64 R12, c[0x0][0x5c0] ;  /* 0x00017000ff0cbb82 */ /* 0x001e240000000a00 */
[----:B0-----:R-:W-:-:S05]  /*787e0*/  @!P3 IADD3 R12, P5, R158, R12, RZ ;  /* 0x0000000c9e0cb210 */ /* 0x001fca0007fbe0ff */
[----:B------:R-:W-:Y:S02]  /*787f0*/  @!P3 IMAD.X R13, R154, 0x1, R13, P5 ;  /* 0x000000019a0db824 */ /* 0x000fe400028e060d */
[----:B------:R-:W2:Y:S04]  /*78800*/  LDL.LU R154, [R1+0x10fc] ;  /* 0x0010fc00019a7983 */ /* 0x000ea80000300800 */
[----:B------:R-:W2:Y:S01]  /*78810*/  LDL.LU.64 R166, [R1+0x58] ;  /* 0x0000580001a67983 */ /* 0x000ea20000300a00 */
[----:B---3--:R-:W-:-:S04]  /*78820*/  LOP3.LUT R22, R22, 0xff, RZ, 0xc0, !PT ;  /* 0x000000ff16167812 */ /* 0x008fc800078ec0ff */
        /* <DEDUP_REMOVED lines=8> */
[----:B------:R-:W3:Y:S01]  /*788b0*/  @!P1 LDG.E.U8 R22, desc[UR34][R16.64+0x139] ;  /* 0x0001392210169981 */ /* 0x000ee2000c1e1100 */
[----:B0-----:R-:W-:Y:S02]  /*788c0*/  @!P1 IADD3 R12, P5, R156, R12, RZ ;  /* 0x0000000c9c0c9210 */ /* 0x001fe40007fbe0ff */
[----:B------:R-:W-:Y:S01]  /*788d0*/  LOP3.LUT P6, RZ, R7, 0x8000000, RZ, 0xc0, !PT ;  /* 0x0800000007ff7812 */ /* 0x000fe200078cc0ff */
[----:B------:R-:W2:Y:S04]  /*788e0*/  LDL.LU R156, [R1+0x1100] ;  /* 0x00110000019c7983 */ /* 0x000ea80000300800 */
[----:B------:R-:W2:Y:S01]  /*788f0*/  LDL.LU.64 R160, [R1+0x30] ;  /* 0x0000300001a07983 */ /* 0x000ea20000300a00 */
[----:B----4-:R-:W-:Y:S01]  /*78900*/  @!P1 IMAD.X R13, R155, 0x1, R13, P5 ;  /* 0x000000019b0d9824 */ /* 0x010fe200028e060d */
[----:B------:R-:W-:-:S02]  /*78910*/  LOP3.LUT P5, RZ, R6, 0x400, RZ, 0xc0, !PT ;  /* 0x0000040006ff7812 */ /* 0x000fc400078ac0ff */
[----:B------:R-:W-:Y:S01]  /*78920*/  LOP3.LUT P3, RZ, R4, 0x20000000, RZ, 0xc0, !PT ;  /* 0x2000000004ff7812 */ /* 0x000fe2000786c0ff */
[----:B------:R-:W4:Y:S04]  /*78930*/  LDL.LU R158, [R1+0x260] ;  /* 0x00026000019e7983 */ /* 0x000f280000300800 */
        /* <DEDUP_REMOVED lines=36> */
[----:B------:R-:W4:Y:S04]  /*78b80*/  LDL.LU R155, [R1+0x110c] ;  /* 0x00110c00019b7983 */ /* 0x000f280000300800 */
[----:B------:R-:W4:Y:S01]  /*78b90*/  LDL.LU.64 R166, [R1+0x48] ;  /* 0x0000480001a67983 */ /* 0x000f220000300a00 */
        /* <DEDUP_REMOVED lines=10> */
[----:B0-----:R-:W-:Y:S02]  /*78c40*/  @!P1 IADD3 R12, P5, R157, R12, RZ ;  /* 0x0000000c9d0c9210 */ /* 0x001fe40007fbe0ff */
[C---:B------:R-:W-:Y:S01]  /*78c50*/  LOP3.LUT P6, RZ, R7.reuse, 0x2000000, RZ, 0xc0, !PT ;  /* 0x0200000007ff7812 */ /* 0x040fe200078cc0ff */
[----:B------:R-:W4:Y:S04]  /*78c60*/  LDL.LU R157, [R1+0x1110] ;  /* 0x00111000019d7983 */ /* 0x000f280000300800 */
[----:B------:R-:W4:Y:S01]  /*78c70*/  LDL.LU.64 R160, [R1+0x40] ;  /* 0x0000400001a07983 */ /* 0x000f220000300a00 */
[----:B---3--:R-:W-:Y:S01]  /*78c80*/  @!P1 IMAD.X R13, R154, 0x1, R13, P5 ;  /* 0x000000019a0d9824 */ /* 0x008fe200028e060d */
[----:B------:R-:W-:-:S02]  /*78c90*/  LOP3.LUT P5, RZ, R7, 0x4000000, RZ, 0xc0, !PT ;  /* 0x0400000007ff7812 */ /* 0x000fc400078ac0ff */
[----:B------:R-:W-:Y:S01]  /*78ca0*/  LOP3.LUT P3, RZ, R4, 0x8000000, RZ, 0xc0, !PT ;  /* 0x0800000004ff7812 */ /* 0x000fe2000786c0ff */
[----:B------:R-:W3:Y:S04]  /*78cb0*/  LDL.LU R158, [R1+0x288] ;  /* 0x00028800019e7983 */ /* 0x000ee80000300800 */
        /* <DEDUP_REMOVED lines=49> */
[----:B------:R-:W-:Y:S01]  /*78fd0*/  LOP3.LUT P6, RZ, R7, 0x800000, RZ, 0xc0, !PT ;  /* 0x0080000007ff7812 */ /* 0x000fe200078cc0ff */
[----:B------:R-:W3:Y:S04]  /*78fe0*/  LDL.LU R156, [R1+0x1120] ;  /* 0x00112000019c7983 */ /* 0x000ee80000300800 */
[----:B------:R-:W3:Y:S01]  /*78ff0*/  LDL.LU.64 R160, [R1+0x50] ;  /* 0x0000500001a07983 */ /* 0x000ee20000300a00 */
[----:B----4-:R-:W-:Y:S01]  /*79000*/  @!P1 IMAD.X R13, R155, 0x1, R13, P5 ;  /* 0x000000019b0d9824 */ /* 0x010fe200028e060d */
[----:B------:R-:W-:-:S02]  /*79010*/  LOP3.LUT P5, RZ, R7, 0x1000000, RZ, 0xc0, !PT ;  /* 0x0100000007ff7812 */ /* 0x000fc400078ac0ff */
[----:B------:R-:W-:Y:S01]  /*79020*/  LOP3.LUT P3, RZ, R4, 0x2000000, RZ, 0xc0, !PT ;  /* 0x0200000004ff7812 */ /* 0x000fe2000786c0ff */
        /* <DEDUP_REMOVED lines=109> */
[----:B------:R-:W4:Y:S04]  /*79700*/  LDL.LU R155, [R1+0x1140] ;  /* 0x00114000019b7983 */ /* 0x000f280000300800 */
[----:B------:R-:W4:Y:S01]  /*79710*/  LDL.LU.64 R160, [R1+0x70] ;  /* 0x0000700001a07983 */ /* 0x000f220000300a00 */
        /* <DEDUP_REMOVED lines=19> */
[----:B------:R-:W-:Y:S02]  /*79850*/  PRMT R22, RZ, 0x7610, R22 ;  /* 0x00007610ff167816 */ /* 0x000fe40000000016 */
        /* <DEDUP_REMOVED lines=10> */
[----:B------:R-:W-:Y:S02]  /*79900*/  FFMA R12, R155, UR27, R12 ;  /* 0x0000001b9b0c7c23 */ /* 0x000fe4000800000c */
[----:B------:R-:W4:Y:S04]  /*79910*/  LDL.LU R155, [R1+0x1148] ;  /* 0x00114800019b7983 */ /* 0x000f280000300800 */
[----:B------:R-:W4:Y:S01]  /*79920*/  LDL.LU R167, [R1+0x114c] ;  /* 0x00114c0001a77983 */ /* 0x000f220000300800 */
[----:B------:R-:W-:-:S05]  /*79930*/  F2FP.SATFINITE.E4M3.F32.PACK_AB_MERGE_C R12, RZ, R12, RZ ;  /* 0x0000000cff0c723e */ /* 0x000fca00048070ff */
[----:B------:R0:W-:Y:S04]  /*79940*/  @!P6 STG.E.U8 desc[UR34][R160.64+0x161], R12 ;  /* 0x0001610ca000e986 */ /* 0x0001e8000c101122 */
[----:B------:R-:W2:Y:S01]  /*79950*/  @!P3 LDG.E.U8 R22, desc[UR34][R16.64+0x160] ;  /* 0x000160221016b981 */ /* 0x000ea2000c1e1100 */
[----:B0-----:R-:W0:Y:S03]  /*79960*/  @!P3 LDC.64 R12, c[0x0][0x5c0] ;  /* 0x00017000ff0cbb82 */ /* 0x001e260000000a00 */
[----:B------:R-:W4:Y:S01]  /*79970*/  LDL.LU.64 R160, [R1+0x90] ;  /* 0x0000900001a07983 */ /* 0x000f220000300a00 */
        /* <DEDUP_REMOVED lines=40> */
[----:B------:R-:W-:Y:S02]  /*79c00*/  PRMT R22, RZ, 0x7610, R22 ;  /* 0x00007610ff167816 */ /* 0x000fe40000000016 */
        /* <DEDUP_REMOVED lines=10> */
[----:B0-----:R-:W3:Y:S02]  /*79cb0*/  @!P3 LDC.64 R12, c[0x0][0x5c0] ;  /* 0x00017000ff0cbb82 */ /* 0x001ee40000000a00 */
[----:B---3--:R-:W-:-:S05]  /*79cc0*/  @!P3 IADD3 R12, P5, R156, R12, RZ ;  /* 0x0000000c9c0cb210 */ /* 0x008fca0007fbe0ff */
        /* <DEDUP_REMOVED lines=15> */
[----:B------:R-:W3:Y:S02]  /*79dc0*/  LDL.LU R132, [R1+0x1594] ;  /* 0x0015940001847983 */ /* 0x000ee40000300800 */
[----:B------:R-:W-:Y:S01]  /*79dd0*/  @!P1 IMAD.X R13, R133, 0x1, R13, P5 ;  /* 0x00000001850d9824 */ /* 0x000fe200028e060d */
[----:B------:R-:W-:Y:S01]  /*79de0*/  LOP3.LUT P5, RZ, R7, 0x10000, RZ, 0xc0, !PT ;  /* 0x0001000007ff7812 */ /* 0x000fe200078ac0ff */
[----:B------:R-:W3:Y:S04]  /*79df0*/  LDL.LU R133, [R1+0x1590] ;  /* 0x0015900001857983 */ /* 0x000ee80000300800 */
[----:B------:R-:W3:Y:S01]  /*79e00*/  LDL.LU R159, [R1+0x1160] ;  /* 0x00116000019f7983 */ /* 0x000ee20000300800 */
        /* <DEDUP_REMOVED lines=17> */
[----:B---3--:R-:W-:Y:S01]  /*79f20*/  FFMA R12, R154, UR27, R12 ;  /* 0x0000001b9a0c7c23 */ /* 0x008fe2000800000c */
        /* <DEDUP_REMOVED lines=16> */
[----:B0-----:R-:W-:-:S05]  /*7a030*/  @!P3 IADD3 R12, P5, R156, R12, RZ ;  /* 0x0000000c9c0cb210 */ /* 0x001fca0007fbe0ff */
[----:B------:R-:W-:Y:S02]  /*7a040*/  @!P3 IMAD.X R13, R155, 0x1, R13, P5 ;  /* 0x000000019b0db824 */ /* 0x000fe400028e060d */
[----:B------:R-:W3:Y:S01]  /*7a050*/  LDL.LU R155, [R1+0x116c] ;  /* 0x00116c00019b7983 */ /* 0x000ee20000300800 */
        /* <DEDUP_REMOVED lines=10> */
[----:B0-----:R-:W-:-:S03]  /*7a100*/  @!P1 IADD3 R12, P5, R136, R12, RZ ;  /* 0x0000000c880c9210 */ /* 0x001fc60007fbe0ff */
[----:B------:R-:W4:Y:S04]  /*7a110*/  LDL.LU R136, [R1+0x158c] ;  /* 0x00158c0001887983 */ /* 0x000f280000300800 */
[----:B------:R-:W4:Y:S01]  /*7a120*/  LDL.LU R159, [R1+0x1170] ;  /* 0x00117000019f7983 */ /* 0x000f220000300800 */
[----:B------:R-:W-:Y:S01]  /*7a130*/  @!P1 IMAD.X R13, R137, 0x1, R13, P5 ;  /* 0x00000001890d9824 */ /* 0x000fe200028e060d */
[C---:B------:R-:W-:Y:S02]  /*7a140*/  LOP3.LUT P5, RZ, R7.reuse, 0x4000, RZ, 0xc0, !PT ;  /* 0x0000400007ff7812 */ /* 0x040fe400078ac0ff */
[----:B------:R-:W4:Y:S01]  /*7a150*/  LDL.LU R137, [R1+0x1588] ;  /* 0x0015880001897983 */ /* 0x000f220000300800 */
[----:B------:R-:W-:-:S03]  /*7a160*/  LOP3.LUT P6, RZ, R7, 0x2000, RZ, 0xc0, !PT ;  /* 0x0000200007ff7812 */ /* 0x000fc600078cc0ff */
[----:B------:R-:W4:Y:S01]  /*7a170*/  LDL.LU.64 R156, [R1+0x78] ;  /* 0x00007800019c7983 */ /* 0x000f220000300a00 */
        /* <DEDUP_REMOVED lines=15> */
[C---:B------:R-:W-:Y:S02]  /*7a270*/  LOP3.LUT P1, RZ, R10.reuse, 0x1000000, RZ, 0xc0, !PT ;  /* 0x010000000aff7812 */ /* 0x040fe4000782c0ff */
[----:B------:R-:W-:Y:S01]  /*7a280*/  LOP3.LUT P3, RZ, R10, 0x2000000, RZ, 0xc0, !PT ;  /* 0x020000000aff7812 */ /* 0x000fe2000786c0ff */
[----:B------:R-:W3:Y:S01]  /*7a290*/  LDL.LU R155, [R1+0x1178] ;  /* 0x00117800019b7983 */ /* 0x000ee20000300800 */
[----:B------:R-:W-:-:S05]  /*7a2a0*/  F2FP.SATFINITE.E4M3.F32.PACK_AB_MERGE_C R12, RZ, R12, RZ ;  /* 0x0000000cff0c723e */ /* 0x000fca00048070ff */
[----:B----4-:R0:W-:Y:S02]  /*7a2b0*/  @!P5 STG.E.U8 desc[UR34][R136.64+0x178], R12 ;  /* 0x0001780c8800d986 */ /* 0x0101e4000c101122 */
[----:B0-----:R-:W-:-:S06]  /*7a2c0*/  PRMT R12, RZ, 0x7610, R12 ;  /* 0x00007610ff0c7816 */ /* 0x001fcc000000000c */
[----:B------:R0:W4:Y:S02]  /*7a2d0*/  @!P6 LDG.E.U8 R12, desc[UR34][R14.64+0x179] ;  /* 0x000179220e0ce981 */ /* 0x000124000c1e1100 */
[----:B0-----:R-:W-:Y:S02]  /*7a2e0*/  PRMT R14, RZ, 0x7610, R14 ;  /* 0x00007610ff0e7816 */ /* 0x001fe4000000000e */
[----:B----4-:R-:W-:-:S04]  /*7a2f0*/  LOP3.LUT R12, R12, 0xff, RZ, 0xc0, !PT ;  /* 0x000000ff0c0c7812 */ /* 0x010fc800078ec0ff */
[----:B------:R-:W-:-:S05]  /*7a300*/  F2FP.F16.E4M3.UNPACK_B R12, R12 ;  /* 0x0000000cff0c723e */ /* 0x000fca00020006ff */
[----:B------:R-:W-:-:S05]  /*7a310*/  HADD2.F32 R12, -RZ, R12.H0_H0 ;  /* 0x2000000cff0c7230 */ /* 0x000fca0000004100 */
[----:B------:R-:W-:-:S04]  /*7a320*/  FMUL R12, R12, UR26 ;  /* 0x0000001a0c0c7c20 */ /* 0x000fc80008400000 */
[----:B------:R-:W-:-:S05]  /*7a330*/  FFMA R12, R159, UR27, R12 ;  /* 0x0000001b9f0c7c23 */ /* 0x000fca000800000c */
[----:B------:R-:W-:Y:S02]  /*7a340*/  F2FP.SATFINITE.E4M3.F32.PACK_AB_MERGE_C R22, RZ, R12, RZ ;  /* 0x0000000cff16723e */ /* 0x000fe400048070ff */
[----:B------:R-:W0:Y:S03]  /*7a350*/  @!P1 LDC.64 R12, c[0x0][0x5c0] ;  /* 0x00017000ff0c9b82 */ /* 0x000e260000000a00 */
[----:B------:R1:W-:Y:S04]  /*7a360*/  @!P6 STG.E.U8 desc[UR34][R156.64+0x179], R22 ;  /* 0x000179169c00e986 */ /* 0x0003e8000c101122 */
[----:B------:R-:W4:Y:S01]  /*7a370*/  @!P1 LDG.E.U8 R14, desc[UR34][R16.64+0x178] ;  /* 0x00017822100e9981 */ /* 0x000f22000c1e1100 */
[----:B0-----:R-:W-:-:S03]  /*7a380*/  @!P1 IADD3 R12, P5, R20, R12, RZ ;  /* 0x0000000c140c9210 */ /* 0x001fc60007fbe0ff */
[----:B------:R-:W3:Y:S02]  /*7a390*/  LDL.LU R20, [R1+0x1584] ;  /* 0x0015840001147983 */ /* 0x000ee40000300800 */
[----:B------:R-:W-:Y:S02]  /*7a3a0*/  @!P1 IMAD.X R13, R21, 0x1, R13, P5 ;  /* 0x00000001150d9824 */ /* 0x000fe400028e060d */
[----:B------:R-:W3:Y:S04]  /*7a3b0*/  LDL.LU R21, [R1+0x1580] ;  /* 0x0015800001157983 */ /* 0x000ee80000300800 */
[----:B-1----:R-:W3:Y:S01]  /*7a3c0*/  LDL.LU R156, [R1+0x117c] ;  /* 0x00117c00019c7983 */ /* 0x002ee20000300800 */
        /* <DEDUP_REMOVED lines=11> */
[----:B------:R-:W4:Y:S02]  /*7a480*/  LDL.LU R18, [R1+0x157c] ;  /* 0x00157c0001127983 */ /* 0x000f240000300800 */
[----:B------:R-:W-:Y:S02]  /*7a490*/  @!P3 IMAD.X R13, R19, 0x1, R13, P5 ;  /* 0x00000001130db824 */ /* 0x000fe400028e060d */
[----:B------:R-:W4:Y:S01]  /*7a4a0*/  LDL.LU R19, [R1+0x1578] ;  /* 0x0015780001137983 */ /* 0x000f220000300800 */
[----:B------:R-:W-:-:S03]  /*7a4b0*/  LOP3.LUT P1, RZ, R10, 0x800000, RZ, 0xc0, !PT ;  /* 0x008000000aff7812 */ /* 0x000fc6000782c0ff */
[----:B------:R-:W4:Y:S04]  /*7a4c0*/  LDL.LU R154, [R1+0x1180] ;  /* 0x00118000019a7983 */ /* 0x000f280000300800 */
[----:B------:R-:W4:Y:S04]  /*7a4d0*/  LDL.LU.64 R158, [R1+0x98] ;  /* 0x00009800019e7983 */ /* 0x000f280000300a00 */
[----:B------:R-:W4:Y:S01]  /*7a4e0*/  LDL.LU R157, [R1+0x2e8] ;  /* 0x0002e800019d7983 */ /* 0x000f220000300800 */
[----:B------:R-:W-:Y:S02]  /*7a4f0*/  ISETP.LT.OR P6, PT, R30, 0xc1, !P1 ;  /* 0x000000c11e00780c */ /* 0x000fe40004fc1670 */
        /* <DEDUP_REMOVED lines=9> */
[----:B0-----:R-:W-:-:S06]  /*7a590*/  PRMT R12, RZ, 0x7610, R12 ;  /* 0x00007610ff0c7816 */ /* 0x001fcc000000000c */
[----:B----4-:R-:W3:Y:S02]  /*7a5a0*/  @!P6 LDG.E.U8 R12, desc[UR34][R18.64+0xc0] ;  /* 0x0000c022120ce981 */ /* 0x010ee4000c1e1100 */
[----:B---3--:R-:W-:-:S04]  /*7a5b0*/  LOP3.LUT R12, R12, 0xff, RZ, 0xc0, !PT ;  /* 0x000000ff0c0c7812 */ /* 0x008fc800078ec0ff */
[----:B------:R-:W-:-:S05]  /*7a5c0*/  F2FP.F16.E4M3.UNPACK_B R12, R12 ;  /* 0x0000000cff0c723e */ /* 0x000fca00020006ff */
[----:B------:R-:W-:-:S05]  /*7a5d0*/  HADD2.F32 R12, -RZ, R12.H0_H0 ;  /* 0x2000000cff0c7230 */ /* 0x000fca0000004100 */
[----:B------:R-:W-:-:S04]  /*7a5e0*/  FMUL R12, R12, UR26 ;  /* 0x0000001a0c0c7c20 */ /* 0x000fc80008400000 */
[----:B------:R-:W-:-:S05]  /*7a5f0*/  FFMA R12, R156, UR27, R12 ;  /* 0x0000001b9c0c7c23 */ /* 0x000fca000800000c */
[----:B------:R-:W-:-:S05]  /*7a600*/  F2FP.SATFINITE.E4M3.F32.PACK_AB_MERGE_C R12, RZ, R12, RZ ;  /* 0x0000000cff0c723e */ /* 0x000fca00048070ff */
[----:B------:R0:W-:Y:S02]  /*7a610*/  @!P6 STG.E.U8 desc[UR34][R20.64+0xc0], R12 ;  /* 0x0000c00c1400e986 */ /* 0x0001e4000c101122 */
[----:B0-----:R-:W-:Y:S02]  /*7a620*/  PRMT R12, RZ, 0x7610, R12 ;  /* 0x00007610ff0c7816 */ /* 0x001fe4000000000c */
[----:B------:R-:W3:Y:S04]  /*7a630*/  LDL.LU.64 R20, [R1+0x1570] ;  /* 0x0015700001147983 */ /* 0x000ee80000300a00 */
[----:B------:R-:W4:Y:S01]  /*7a640*/  @!P5 LDG.E.U8 R12, desc[UR34][R18.64+0xc1] ;  /* 0x0000c122120cd981 */ /* 0x000f22000c1e1100 */
[----:B------:R-:W-:Y:S02]  /*7a650*/  ISETP.LT.OR P6, PT, R30, 0xc1, !P0 ;  /* 0x000000c11e00780c */ /* 0x000fe400047c1670 */
[----:B------:R-:W-:-:S02]  /*7a660*/  PRMT R14, RZ, 0x7610, R14 ;  /* 0x00007610ff0e7816 */ /* 0x000fc4000000000e */
        /* <DEDUP_REMOVED lines=8> */
[----:B0-----:R-:W0:Y:S02]  /*7a6f0*/  @!P6 LDC.64 R12, c[0x0][0x5c0] ;  /* 0x00017000ff0ceb82 */ /* 0x001e240000000a00 */
[----:B0-----:R-:W-:-:S05]  /*7a700*/  @!P6 IADD3 R12, P5, R157, R12, RZ ;  /* 0x0000000c9d0ce210 */ /* 0x001fca0007fbe0ff */
[----:B------:R-:W-:Y:S01]  /*7a710*/  @!P6 IMAD.X R13, R34, 0x1, R13, P5 ;  /* 0x00000001220de824 */ /* 0x000fe200028e060d */
[C---:B------:R-:W-:Y:S01]  /*7a720*/  ISETP.LT.OR P5, PT, R30.reuse, 0xc1, !P0 ;  /* 0x000000c11e00780c */ /* 0x040fe200047a1670 */
[----:B------:R-:W4:Y:S01]  /*7a730*/  LDL.LU R34, [R1+0x156c] ;  /* 0x00156c0001227983 */ /* 0x000f220000300800 */
[----:B------:R-:W-:-:S03]  /*7a740*/  ISETP.LT.OR P6, PT, R30, 0xc2, !P0 ;  /* 0x000000c21e00780c */ /* 0x000fc600047c1670 */
[----:B------:R-:W4:Y:S04]  /*7a750*/  LDL.LU R161, [R1+0x118c] ;  /* 0x00118c0001a17983 */ /* 0x000f280000300800 */
[----:B------:R-:W4:Y:S04]  /*7a760*/  LDL.LU.64 R158, [R1+0xc0] ;  /* 0x0000c000019e7983 */ /* 0x000f280000300a00 */
[----:B---3--:R-:W3:Y:S02]  /*7a770*/  @!P5 LDG.E.U8 R14, desc[UR34][R20.64+0xc0] ;  /* 0x0000c022140ed981 */ /* 0x008ee4000c1e1100 */
[----:B---3--:R-:W-:-:S04]  /*7a780*/  LOP3.LUT R14, R14, 0xff, RZ, 0xc0, !PT ;  /* 0x000000ff0e0e7812 */ /* 0x008fc800078ec0ff */
[----:B------:R-:W-:-:S05]  /*7a790*/  F2FP.F16.E4M3.UNPACK_B R14, R14 ;  /* 0x0000000eff0e723e */ /* 0x000fca00020006ff */
[----:B------:R-:W-:-:S05]  /*7a7a0*/  HADD2.F32 R14, -RZ, R14.H0_H0 ;  /* 0x2000000eff0e7230 */ /* 0x000fca0000004100 */
[----:B------:R-:W-:-:S04]  /*7a7b0*/  FMUL R14, R14, UR26 ;  /* 0x0000001a0e0e7c20 */ /* 0x000fc80008400000 */
[----:B--2---:R-:W-:-:S05]  /*7a7c0*/  FFMA R14, R155, UR27, R14 ;  /* 0x0000001b9b0e7c23 */ /* 0x004fca000800000e */
[----:B------:R-:W-:-:S05]  /*7a7d0*/  F2FP.SATFINITE.E4M3.F32.PACK_AB_MERGE_C R14, RZ, R14, RZ ;  /* 0x0000000eff0e723e */ /* 0x000fca00048070ff */
[----:B------:R0:W-:Y:S02]  /*7a7e0*/  @!P5 STG.E.U8 desc[UR34][R12.64+0xc0], R14 ;  /* 0x0000c00e0c00d986 */ /* 0x0001e4000c101122 */
[----:B0-----:R-:W0:Y:S01]  /*7a7f0*/  @!P6 LDC.64 R12, c[0x0][0x5c0] ;  /* 0x00017000ff0ceb82 */ /* 0x001e220000000a00 */
[----:B------:R-:W-:Y:S02]  /*7a800*/  PRMT R14, RZ, 0x7610, R14 ;  /* 0x00007610ff0e7816 */ /* 0x000fe4000000000e */
[----:B0-----:R-:W-:Y:S02]  /*7a810*/  @!P6 IADD3 R12, P5, R35, R12, RZ ;  /* 0x0000000c230ce210 */ /* 0x001fe40007fbe0ff */
[----:B------:R-:W2:Y:S03]  /*7a820*/  LDL.LU R35, [R1+0x1568] ;  /* 0x0015680001237983 */ /* 0x000ea60000300800 */
[----:B------:R-:W-:Y:S01]  /*7a830*/  @!P6 IMAD.X R13, R32, 0x1, R13, P5 ;  /* 0x00000001200de824 */ /* 0x000fe200028e060d */
[C---:B------:R-:W-:Y:S01]  /*7a840*/  ISETP.LT.OR P5, PT, R30.reuse, 0xc2, !P0 ;  /* 0x000000c21e00780c */ /* 0x040fe200047a1670 */
[----:B------:R-:W3:Y:S01]  /*7a850*/  LDL.LU R32, [R1+0x1564] ;  /* 0x0015640001207983 */ /* 0x000ee20000300800 */
[----:B------:R-:W-:-:S03]  /*7a860*/  ISETP.LT.OR P6, PT, R30, 0xc9, !P1 ;  /* 0x000000c91e00780c */ /* 0x000fc60004fc1670 */
[----:B------:R-:W2:Y:S04]  /*7a870*/  LDL.LU R155, [R1+0x1190] ;  /* 0x00119000019b7983 */ /* 0x000ea80000300800 */
[----:B------:R-:W3:Y:S04]  /*7a880*/  LDL.LU.64 R156, [R1+0xa8] ;  /* 0x0000a800019c7983 */ /* 0x000ee80000300a00 */
[----:B------:R-:W4:Y:S02]  /*7a890*/  @!P5 LDG.E.U8 R14, desc[UR34][R20.64+0xc1] ;  /* 0x0000c122140ed981 */ /* 0x000f24000c1e1100 */
        /* <DEDUP_REMOVED lines=9> */
[----:B------:R-:W2:Y:S01]  /*7a930*/  @!P6 LDG.E.U8 R12, desc[UR34][R18.64+0xc8] ;  /* 0x0000c822120ce981 */ /* 0x000ea2000c1e1100 */
        /* <DEDUP_REMOVED lines=10> */
[----:B------:R-:W-:Y:S02]  /*7a9e0*/  ISETP.LT.OR P6, PT, R30, 0xc9, !P0 ;  /* 0x000000c91e00780c */ /* 0x000fe400047c1670 */
[----:B------:R-:W-:Y:S02]  /*7a9f0*/  PRMT R14, RZ, 0x7610, R14 ;  /* 0x00007610ff0e7816 */ /* 0x000fe4000000000e */
[----:B--2---:R-:W-:-:S04]  /*7aa00*/  LOP3.LUT R12, R12, 0xff, RZ, 0xc0, !PT ;  /* 0x000000ff0c0c7812 */ /* 0x004fc800078ec0ff */
[----:B------:R-:W-:-:S05]  /*7aa10*/  F2FP.F16.E4M3.UNPACK_B R12, R12 ;  /* 0x0000000cff0c723e */ /* 0x000fca00020006ff */
[----:B------:R-:W-:-:S05]  /*7aa20*/  HADD2.F32 R12, -RZ, R12.H0_H0 ;  /* 0x2000000cff0c7230 */ /* 0x000fca0000004100 */
[----:B------:R-:W-:-:S04]  /*7aa30*/  FMUL R12, R12, UR26 ;  /* 0x0000001a0c0c7c20 */ /* 0x000fc80008400000 */
[----:B------:R-:W-:Y:S02]  /*7aa40*/  FFMA R12, R155, UR27, R12 ;  /* 0x0000001b9b0c7c23 */ /* 0x000fe4000800000c */
[----:B------:R-:W2:Y:S03]  /*7aa50*/  LDL.LU R155, [R1+0x1198] ;  /* 0x00119800019b7983 */ /* 0x000ea60000300800 */
[----:B------:R-:W-:-:S05]  /*7aa60*/  F2FP.SATFINITE.E4M3.F32.PACK_AB_MERGE_C R12, RZ, R12, RZ ;  /* 0x0000000cff0c723e */ /* 0x000fca00048070ff */
[----:B---3--:R0:W-:Y:S02]  /*7aa70*/  @!P5 STG.E.U8 desc[UR34][R156.64+0xc9], R12 ;  /* 0x0000c90c9c00d986 */ /* 0x0081e4000c101122 */
[----:B0-----:R-:W0:Y:S02]  /*7aa80*/  @!P6 LDC.64 R12, c[0x0][0x5c0] ;  /* 0x00017000ff0ceb82 */ /* 0x001e240000000a00 */
[----:B0-----:R-:W-:Y:S02]  /*7aa90*/  @!P6 IADD3 R12, P5, R33, R12, RZ ;  /* 0x0000000c210ce210 */ /* 0x001fe40007fbe0ff */
[----:B------:R-:W3:Y:S03]  /*7aaa0*/  LDL.LU R33, [R1+0x1560] ;  /* 0x0015600001217983 */ /* 0x000ee60000300800 */
[----:B------:R-:W-:Y:S01]  /*7aab0*/  @!P6 IMAD.X R13, R25, 0x1, R13, P5 ;  /* 0x00000001190de824 */ /* 0x000fe200028e060d */
[C---:B------:R-:W-:Y:S01]  /*7aac0*/  ISETP.LT.OR P5, PT, R30.reuse, 0xc9, !P0 ;  /* 0x000000c91e00780c */ /* 0x040fe200047a1670 */
[----:B------:R-:W3:Y:S01]  /*7aad0*/  LDL.LU R25, [R1+0x155c] ;  /* 0x00155c0001197983 */ /* 0x000ee20000300800 */
[----:B------:R-:W-:-:S03]  /*7aae0*/  ISETP.LT.OR P6, PT, R30, 0xca, !P0 ;  /* 0x000000ca1e00780c */ /* 0x000fc600047c1670 */
[----:B------:R-:W3:Y:S04]  /*7aaf0*/  LDL.LU R161, [R1+0x119c] ;  /* 0x00119c0001a17983 */ /* 0x000ee80000300800 */
[----:B------:R-:W3:Y:S04]  /*7ab00*/  LDL.LU.64 R158, [R1+0xd8] ;  /* 0x0000d800019e7983 */ /* 0x000ee80000300a00 */
        /* <DEDUP_REMOVED lines=9> */
[----:B------:R-:W-:Y:S02]  /*7aba0*/  PRMT R14, RZ, 0x7610, R14 ;  /* 0x00007610ff0e7816 */ /* 0x000fe4000000000e */
[----:B0-----:R-:W-:Y:S02]  /*7abb0*/  @!P6 IADD3 R12, P5, R24, R12, RZ ;  /* 0x0000000c180ce210 */ /* 0x001fe40007fbe0ff */
[----:B------:R-:W4:Y:S03]  /*7abc0*/  LDL.LU R24, [R1+0x1558] ;  /* 0x0015580001187983 */ /* 0x000f260000300800 */
[----:B------:R-:W-:Y:S01]  /*7abd0*/  @!P6 IMAD.X R13, R40, 0x1, R13, P5 ;  /* 0x00000001280de824 */ /* 0x000fe200028e060d */
[C---:B------:R-:W-:Y:S01]  /*7abe0*/  ISETP.LT.OR P5, PT, R30.reuse, 0xca, !P0 ;  /* 0x000000ca1e00780c */ /* 0x040fe200047a1670 */
[----:B------:R-:W4:Y:S01]  /*7abf0*/  LDL.LU R40, [R1+0x1554] ;  /* 0x0015540001287983 */ /* 0x000f220000300800 */
[----:B------:R-:W-:-:S03]  /*7ac00*/  ISETP.LT.OR P6, PT, R30, 0xd1, !P1 ;  /* 0x000000d11e00780c */ /* 0x000fc60004fc1670 */
[----:B------:R-:W4:Y:S04]  /*7ac10*/  LDL.LU R154, [R1+0x11a0] ;  /* 0x0011a000019a7983 */ /* 0x000f280000300800 */
[----:B------:R-:W4:Y:S04]  /*7ac20*/  LDL.LU.64 R156, [R1+0xd0] ;  /* 0x0000d000019c7983 */ /* 0x000f280000300a00 */
[----:B------:R-:W2:Y:S02]  /*7ac30*/  @!P5 LDG.E.U8 R14, desc[UR34][R20.64+0xc9] ;  /* 0x0000c922140ed981 */ /* 0x000ea4000c1e1100 */
        /* <DEDUP_REMOVED lines=9> */
[----:B------:R-:W3:Y:S01]  /*7acd0*/  @!P6 LDG.E.U8 R12, desc[UR34][R18.64+0xd0] ;  /* 0x0000d022120ce981 */ /* 0x000ee2000c1e1100 */
[----:B------:R-:W-:Y:S02]  /*7ace0*/  ISETP.LT.OR P5, PT, R30, 0xd2, !P1 ;  /* 0x000000d21e00780c */ /* 0x000fe40004fa1670 */
[----:B---3--:R-:W-:-:S04]  /*7acf0*/  LOP3.LUT R12, R12, 0xff, RZ, 0xc0, !PT ;  /* 0x000000ff0c0c7812 */ /* 0x008fc800078ec0ff */
[----:B------:R-:W-:-:S05]  /*7ad00*/  F2FP.F16.E4M3.UNPACK_B R12, R12 ;  /* 0x0000000cff0c723e */ /* 0x000fca00020006ff */
[----:B------:R-:W-:-:S05]  /*7ad10*/  HADD2.F32 R12, -RZ, R12.H0_H0 ;  /* 0x2000000cff0c7230 */ /* 0x000fca0000004100 */
[----:B------:R-:W-:-:S04]  /*7ad20*/  FMUL R12, R12, UR26 ;  /* 0x0000001a0c0c7c20 */ /* 0x000fc80008400000 */
[----:B------:R-:W-:-:S05]  /*7ad30*/  FFMA R12, R161, UR27, R12 ;  /* 0x0000001ba10c7c23 */ /* 0x000fca000800000c */
[----:B------:R-:W-:-:S05]  /*7ad40*/  F2FP.SATFINITE.E4M3.F32.PACK_AB_MERGE_C R12, RZ, R12, RZ ;  /* 0x0000000cff0c723e */ /* 0x000fca00048070ff */
[----:B------:R0:W-:Y:S02]  /*7ad50*/  @!P6 STG.E.U8 desc[UR34][R158.64+0xd0], R12 ;  /* 0x0000d00c9e00e986 */ /* 0x0001e4000c101122 */
[----:B0-----:R-:W-:-:S06]  /*7ad60*/  PRMT R12, RZ, 0x7610, R12 ;  /* 0x00007610ff0c7816 */ /* 0x001fcc000000000c */
[----:B------:R-:W3:Y:S01]  /*7ad70*/  @!P5 LDG.E.U8 R12, desc[UR34][R18.64+0xd1] ;  /* 0x0000d122120cd981 */ /* 0x000ee2000c1e1100 */
[----:B------:R-:W-:Y:S02]  /*7ad80*/  ISETP.LT.OR P6, PT, R30, 0xd1, !P0 ;  /* 0x000000d11e00780c */ /* 0x000fe400047c1670 */
[----:B------:R-:W-:Y:S02]  /*7ad90*/  PRMT R14, RZ, 0x7610, R14 ;  /* 0x00007610ff0e7816 */ /* 0x000fe4000000000e */
        /* <DEDUP_REMOVED lines=8> */
[----:B0-----:R-:W0:Y:S02]  /*7ae20*/  @!P6 LDC.64 R12, c[0x0][0x5c0] ;  /* 0x00017000ff0ceb82 */ /* 0x001e240000000a00 */
        /* <DEDUP_REMOVED lines=18> */
[----:B0-----:R-:W-:-:S05]  /*7af50*/  @!P6 IADD3 R12, P5, R139, R12, RZ ;  /* 0x0000000c8b0ce210 */ /* 0x001fca0007fbe0ff */
[----:B------:R-:W-:Y:S01]  /*7af60*/  @!P6 IMAD.X R13, R43, 0x1, R13, P5 ;  /* 0x000000012b0de824 */ /* 0x000fe200028e060d */
[C---:B------:R-:W-:Y:S01]  /*7af70*/  ISETP.LT.OR P5, PT, R30.reuse, 0xd2, !P0 ;  /* 0x000000d21e00780c */ /* 0x040fe200047a1670 */
[----:B------:R-:W2:Y:S01]  /*7af80*/  LDL.LU R43, [R1+0x1548] ;  /* 0x00154800012b7983 */ /* 0x000ea20000300800 */
[----:B------:R-:W-:-:S03]  /*7af90*/  ISETP.LT.OR P6, PT, R30, 0xd9, !P1 ;  /* 0x000000d91e00780c */ /* 0x000fc60004fc1670 */
[----:B------:R-:W2:Y:S04]  /*7afa0*/  LDL.LU R155, [R1+0x11b0] ;  /* 0x0011b000019b7983 */ /* 0x000ea80000300800 */
[----:B------:R-:W2:Y:S04]  /*7afb0*/  LDL.LU.64 R156, [R1+0xe0] ;  /* 0x0000e000019c7983 */ /* 0x000ea80000300a00 */
[----:B------:R-:W3:Y:S02]  /*7afc0*/  @!P5 LDG.E.U8 R14, desc[UR34][R20.64+0xd1] ;  /* 0x0000d122140ed981 */ /* 0x000ee4000c1e1100 */
        /* <DEDUP_REMOVED lines=9> */
[----:B------:R-:W4:Y:S01]  /*7b060*/  @!P6 LDG.E.U8 R12, desc[UR34][R18.64+0xd8] ;  /* 0x0000d822120ce981 */ /* 0x000f22000c1e1100 */
[----:B------:R-:W-:Y:S02]  /*7b070*/  ISETP.LT.OR P5, PT, R30, 0xda, !P1 ;  /* 0x000000da1e00780c */ /* 0x000fe40004fa1670 */
        /* <DEDUP_REMOVED lines=9> */
[----:B------:R-:W-:Y:S02]  /*7b110*/  ISETP.LT.OR P6, PT, R30, 0xd9, !P0 ;  /* 0x000000d91e00780c */ /* 0x000fe400047c1670 */
[----:B------:R-:W-:Y:S02]  /*7b120*/  PRMT R14, RZ, 0x7610, R14 ;  /* 0x00007610ff0e7816 */ /* 0x000fe4000000000e */
        /* <DEDUP_REMOVED lines=17> */
[----:B------:R-:W3:Y:S02]  /*7b240*/  @!P5 LDG.E.U8 R14, desc[UR34][R20.64+0xd8] ;  /* 0x0000d822140ed981 */ /* 0x000ee4000c1e1100 */
[----:B---3--:R-:W-:-:S04]  /*7b250*/  LOP3.LUT R14, R14, 0xff, RZ, 0xc0, !PT ;  /* 0x000000ff0e0e7812 */ /* 0x008fc800078ec0ff */
        /* <DEDUP_REMOVED lines=266> */
[----:B0-----:R-:W-:Y:S02]  /*7c300*/  PRMT R12, RZ, 0x7610, R12 ;  /* 0x00007610ff0c7816 */ /* 0x001fe4000000000c */
[----:B------:R-:W-:Y:S01]  /*7c310*/  PRMT R14, RZ, 0x7610, R14 ;  /* 0x00007610ff0e7816 */ /* 0x000fe2000000000e */
[----:B------:R-:W4:Y:S04]  /*7c320*/  LDL.LU R157, [R1+0x1208] ;  /* 0x00120800019d7983 */ /* 0x000f280000300800 */
[----:B------:R-:W3:Y:S01]  /*7c330*/  @!P5 LDG.E.U8 R12, desc[UR34][R18.64+0x101] ;  /* 0x00010122120cd981 */ /* 0x000ee2000c1e1100 */
[----:B------:R-:W-:-:S02]  /*7c340*/  ISETP.LT.OR P6, PT, R30, 0x101, !P0 ;  /* 0x000001011e00780c */ /* 0x000fc400047c1670 */
[----:B---3--:R-:W-:-:S04]  /*7c350*/  LOP3.LUT R12, R12, 0xff, RZ, 0xc0, !PT ;  /* 0x000000ff0c0c7812 */ /* 0x008fc800078ec0ff */
[----:B------:R-:W-:-:S05]  /*7c360*/  F2FP.F16.E4M3.UNPACK_B R12, R12 ;  /* 0x0000000cff0c723e */ /* 0x000fca00020006ff */
[----:B------:R-:W-:-:S05]  /*7c370*/  HADD2.F32 R12, -RZ, R12.H0_H0 ;  /* 0x2000000cff0c7230 */ /* 0x000fca0000004100 */
[----:B------:R-:W-:-:S04]  /*7c380*/  FMUL R12, R12, UR26 ;  /* 0x0000001a0c0c7c20 */ /* 0x000fc80008400000 */
[----:B------:R-:W-:-:S05]  /*7c390*/  FFMA R12, R154, UR27, R12 ;  /* 0x0000001b9a0c7c23 */ /* 0x000fca000800000c */
[----:B------:R-:W-:-:S05]  /*7c3a0*/  F2FP.SATFINITE.E4M3.F32.PACK_AB_MERGE_C R12, RZ, R12, RZ ;  /* 0x0000000cff0c723e */ /* 0x000fca00048070ff */
[----:B------:R0:W-:Y:S02]  /*7c3b0*/  @!P5 STG.E.U8 desc[UR34][R158.64+0x101], R12 ;  /* 0x0001010c9e00d986 */ /* 0x0001e4000c101122 */
        /* <DEDUP_REMOVED lines=43> */
[----:B------:R-:W-:Y:S01]  /*7c670*/  FFMA R12, R154, UR27, R12 ;  /* 0x0000001b9a0c7c23 */ /* 0x000fe2000800000c */
[----:B------:R-:W-:Y:S01]  /*7c680*/  PRMT R14, RZ, 0x7610, R14 ;  /* 0x00007610ff0e7816 */ /* 0x000fe2000000000e */
[----:B------:R-:W3:Y:S03]  /*7c690*/  LDL.LU R154, [R1+0x1218] ;  /* 0x00121800019a7983 */ /* 0x000ee60000300800 */
        /* <DEDUP_REMOVED lines=55> */
[----:B------:R-:W-:Y:S01]  /*7ca10*/  FFMA R12, R155, UR27, R12 ;  /* 0x0000001b9b0c7c23 */ /* 0x000fe2000800000c */
[----:B------:R-:W-:Y:S01]  /*7ca20*/  PRMT R14, RZ, 0x7610, R14 ;  /* 0x00007610ff0e7816 */ /* 0x000fe2000000000e */
        /* <DEDUP_REMOVED lines=38> */
[----:B------:R-:W3:Y:S08]  /*7cc90*/  LDL.LU R154, [R1+0x1230] ;  /* 0x00123000019a7983 */ /* 0x000ef00000300800 */
        /* <DEDUP_REMOVED lines=55> */
[----:B------:R-:W2:Y:S08]  /*7d010*/  LDL.LU R155, [R1+0x1240] ;  /* 0x00124000019b7983 */ /* 0x000eb00000300800 */
        /* <DEDUP_REMOVED lines=20> */
[----:B--2---:R0:W-:Y:S02]  /*7d160*/  @!P6 STG.E.U8 desc[UR34][R130.64+0x120], R12 ;  /* 0x0001200c8200e986 */ /* 0x0041e4000c101122 */
        /* <DEDUP_REMOVED lines=34> */
[----:B------:R-:W4:Y:S08]  /*7d390*/  LDL.LU R157, [R1+0x1250] ;  /* 0x00125000019d7983 */ /* 0x000f300000300800 */
        /* <DEDUP_REMOVED lines=20> */
[----:B----4-:R0:W-:Y:S02]  /*7d4e0*/  @!P6 STG.E.U8 desc[UR34][R86.64+0x128], R12 ;  /* 0x0001280c5600e986 */ /* 0x0101e4000c101122 */
        /* <DEDUP_REMOVED lines=51> */
[----:B------:R-:W-:Y:S01]  /*7d820*/  FFMA R12, R157, UR27, R12 ;  /* 0x0000001b9d0c7c23 */ /* 0x000fe2000800000c */
[----:B------:R-:W-:Y:S01]  /*7d830*/  PRMT R14, RZ, 0x7610, R14 ;  /* 0x00007610ff0e7816 */ /* 0x000fe2000000000e */
[----:B------:R-:W4:Y:S03]  /*7d840*/  LDL.LU R157, [R1+0x1268] ;  /* 0x00126800019d7983 */ /* 0x000f260000300800 */
[----:B------:R-:W-:-:S05]  /*7d850*/  F2FP.SATFINITE.E4M3.F32.PACK_AB_MERGE_C R12, RZ, R12, RZ ;  /* 0x0000000cff0c723e */ /* 0x000fca00048070ff */
[----:B---3--:R0:W-:Y:S02]  /*7d860*/  @!P6 STG.E.U8 desc[UR34][R82.64+0x130], R12 ;  /* 0x0001300c5200e986 */ /* 0x0081e4000c101122 */
        /* <DEDUP_REMOVED lines=8> */
[----:B------:R-:W-:Y:S02]  /*7d8f0*/  F2FP.SATFINITE.E4M3.F32.PACK_AB_MERGE_C R15, RZ, R13, RZ ;  /* 0x0000000dff0f723e */ /* 0x000fe400048070ff */
[----:B------:R-:W0:Y:S03]  /*7d900*/  @!P6 LDC.64 R12, c[0x0][0x5c0] ;  /* 0x00017000ff0ceb82 */ /* 0x000e260000000a00 */
[----:B------:R1:W-:Y:S01]  /*7d910*/  @!P5 STG.E.U8 desc[UR34][R80.64+0x131], R15 ;  /* 0x0001310f5000d986 */ /* 0x0003e2000c101122 */
[----:B0-----:R-:W-:-:S03]  /*7d920*/  @!P6 IADD3 R12, P5, R79, R12, RZ ;  /* 0x0000000c4f0ce210 */ /* 0x001fc60007fbe0ff */
[----:B------:R-:W3:Y:S02]  /*7d930*/  LDL.LU R79, [R1+0x1498] ;  /* 0x00149800014f7983 */ /* 0x000ee40000300800 */
[----:B------:R-:W-:Y:S01]  /*7d940*/  @!P6 IMAD.X R13, R8, 0x1, R13, P5 ;  /* 0x00000001080de824 */ /* 0x000fe200028e060d */
[C---:B------:R-:W-:Y:S01]  /*7d950*/  ISETP.LT.OR P5, PT, R30.reuse, 0x131, !P0 ;  /* 0x000001311e00780c */ /* 0x040fe200047a1670 */
[----:B------:R0:W5:Y:S01]  /*7d960*/  LDL.LU R8, [R1+0x1494] ;  /* 0x0014940001087983 */ /* 0x0001620000300800 */
        /* <DEDUP_REMOVED lines=8> */
[----:B-1----:R-:W-:-:S05]  /*7d9f0*/  F2FP.SATFINITE.E4M3.F32.PACK_AB_MERGE_C R15, RZ, R14, RZ ;  /* 0x0000000eff0f723e */ /* 0x002fca00048070ff */
[----:B------:R1:W-:Y:S02]  /*7da00*/  @!P5 STG.E.U8 desc[UR34][R12.64+0x130], R15 ;  /* 0x0001300f0c00d986 */ /* 0x0003e4000c101122 */
[----:B-1----:R-:W1:Y:S01]  /*7da10*/  @!P6 LDC.64 R12, c[0x0][0x5c0] ;  /* 0x00017000ff0ceb82 */ /* 0x002e620000000a00 */
[----:B------:R-:W-:Y:S02]  /*7da20*/  PRMT R14, RZ, 0x7610, R14 ;  /* 0x00007610ff0e7816 */ /* 0x000fe4000000000e */
[----:B-1----:R-:W-:-:S05]  /*7da30*/  @!P6 IADD3 R12, P5, R153, R12, RZ ;  /* 0x0000000c990ce210 */ /* 0x002fca0007fbe0ff */
[----:B------:R-:W-:Y:S01]  /*7da40*/  @!P6 IMAD.X R13, R2, 0x1, R13, P5 ;  /* 0x00000001020de824 */ /* 0x000fe200028e060d */
[C---:B------:R-:W-:Y:S01]  /*7da50*/  ISETP.LT.OR P5, PT, R30.reuse, 0x132, !P0 ;  /* 0x000001321e00780c */ /* 0x040fe200047a1670 */
[----:B------:R0:W5:Y:S01]  /*7da60*/  LDL.LU R2, [R1+0x1490] ;  /* 0x0014900001027983 */ /* 0x0001620000300800 */
        /* <DEDUP_REMOVED lines=9> */
[----:B------:R-:W-:Y:S02]  /*7db00*/  F2FP.SATFINITE.E4M3.F32.PACK_AB_MERGE_C R15, RZ, R14, RZ ;  /* 0x0000000eff0f723e */ /* 0x000fe400048070ff */
[----:B------:R-:W-:-:S03]  /*7db10*/  PRMT R14, RZ, 0x7610, R14 ;  /* 0x00007610ff0e7816 */ /* 0x000fc6000000000e */
[----:B------:R1:W-:Y:S04]  /*7db20*/  @!P5 STG.E.U8 desc[UR34][R12.64+0x131], R15 ;  /* 0x0001310f0c00d986 */ /* 0x0003e8000c101122 */
[----:B------:R-:W3:Y:S01]  /*7db30*/  @!P6 LDG.E.U8 R14, desc[UR34][R18.64+0x138] ;  /* 0x00013822120ee981 */ /* 0x000ee2000c1e1100 */
[----:B------:R-:W-:Y:S02]  /*7db40*/  ISETP.LT.OR P5, PT, R30, 0x13a, !P1 ;  /* 0x0000013a1e00780c */ /* 0x000fe40004fa1670 */
[----:B---3--:R-:W-:-:S04]  /*7db50*/  LOP3.LUT R14, R14, 0xff, RZ, 0xc0, !PT ;  /* 0x000000ff0e0e7812 */ /* 0x008fc800078ec0ff */
[----:B------:R-:W-:-:S05]  /*7db60*/  F2FP.F16.E4M3.UNPACK_B R14, R14 ;  /* 0x0000000eff0e723e */ /* 0x000fca00020006ff */
[----:B------:R-:W-:-:S05]  /*7db70*/  HADD2.F32 R14, -RZ, R14.H0_H0 ;  /* 0x2000000eff0e7230 */ /* 0x000fca0000004100 */
[----:B------:R-:W-:-:S04]  /*7db80*/  FMUL R14, R14, UR26 ;  /* 0x0000001a0e0e7c20 */ /* 0x000fc80008400000 */
[----:B------:R-:W-:Y:S02]  /*7db90*/  FFMA R14, R154, UR27, R14 ;  /* 0x0000001b9a0e7c23 */ /* 0x000fe4000800000e */
[----:B------:R-:W3:Y:S03]  /*7dba0*/  LDL.LU R154, [R1+0x1278] ;  /* 0x00127800019a7983 */ /* 0x000ee60000300800 */
[----:B------:R-:W-:Y:S02]  /*7dbb0*/  F2FP.SATFINITE.E4M3.F32.PACK_AB_MERGE_C R17, RZ, R14, RZ ;  /* 0x0000000eff11723e */ /* 0x000fe400048070ff */
[----:B------:R-:W-:-:S03]  /*7dbc0*/  PRMT R14, RZ, 0x7610, R14 ;  /* 0x00007610ff0e7816 */ /* 0x000fc6000000000e */
[----:B------:R-:W-:Y:S04]  /*7dbd0*/  @!P6 STG.E.U8 desc[UR34][R78.64+0x138], R17 ;  /* 0x000138114e00e986 */ /* 0x000fe8000c101122 */
[----:B------:R-:W2:Y:S01]  /*7dbe0*/  @!P5 LDG.E.U8 R14, desc[UR34][R18.64+0x139] ;  /* 0x00013922120ed981 */ /* 0x000ea2000c1e1100 */
[----:B------:R-:W-:-:S13]  /*7dbf0*/  ISETP.LT.OR P6, PT, R30, 0x139, !P0 ;  /* 0x000001391e00780c */ /* 0x000fda00047c1670 */
[----:B-1----:R-:W1:Y:S01]  /*7dc00*/  @!P6 LDC.64 R12, c[0x0][0x5c0] ;  /* 0x00017000ff0ceb82 */ /* 0x002e620000000a00 */
[----:B--2---:R-:W-:-:S04]  /*7dc10*/  LOP3.LUT R14, R14, 0xff, RZ, 0xc0, !PT ;  /* 0x000000ff0e0e7812 */ /* 0x004fc800078ec0ff */
[----:B------:R-:W-:-:S05]  /*7dc20*/  F2FP.F16.E4M3.UNPACK_B R14, R14 ;  /* 0x0000000eff0e723e */ /* 0x000fca00020006ff */
[----:B------:R-:W-:-:S05]  /*7dc30*/  HADD2.F32 R14, -RZ, R14.H0_H0 ;  /* 0x2000000eff0e7230 */ /* 0x000fca0000004100 */
[----:B------:R-:W-:-:S04]  /*7dc40*/  FMUL R14, R14, UR26 ;  /* 0x0000001a0e0e7c20 */ /* 0x000fc80008400000 */
[----:B------:R-:W-:Y:S02]  /*7dc50*/  FFMA R14, R155, UR27, R14 ;  /* 0x0000001b9b0e7c23 */ /* 0x000fe4000800000e */
[----:B------:R-:W2:Y:S03]  /*7dc60*/  LDL.LU R155, [R1+0x127c] ;  /* 0x00127c00019b7983 */ /* 0x000ea60000300800 */
[----:B------:R-:W-:-:S05]  /*7dc70*/  F2FP.SATFINITE.E4M3.F32.PACK_AB_MERGE_C R15, RZ, R14, RZ ;  /* 0x0000000eff0f723e */ /* 0x000fca00048070ff */
[----:B------:R0:W-:Y:S01]  /*7dc80*/  @!P5 STG.E.U8 desc[UR34][R76.64+0x139], R15 ;  /* 0x0001390f4c00d986 */ /* 0x0001e2000c101122 */
[----:B-1----:R-:W-:-:S05]  /*7dc90*/  @!P6 IADD3 R12, P5, R151, R12, RZ ;  /* 0x0000000c970ce210 */ /* 0x002fca0007fbe0ff */
[----:B------:R-:W-:Y:S01]  /*7dca0*/  @!P6 IMAD.X R13, R152, 0x1, R13, P5 ;  /* 0x00000001980de824 */ /* 0x000fe200028e060d */
[----:B------:R-:W-:Y:S02]  /*7dcb0*/  ISETP.LT.OR P5, PT, R30, 0x139, !P0 ;  /* 0x000001391e00780c */ /* 0x000fe400047a1670 */
[----:B------:R-:W-:-:S11]  /*7dcc0*/  PRMT R14, RZ, 0x7610, R14 ;  /* 0x00007610ff0e7816 */ /* 0x000fd6000000000e */
[----:B------:R-:W4:Y:S01]  /*7dcd0*/  @!P5 LDG.E.U8 R14, desc[UR34][R20.64+0x138] ;  /* 0x00013822140ed981 */ /* 0x000f22000c1e1100 */
[----:B------:R-:W-:Y:S02]  /*7dce0*/  ISETP.LT.OR P6, PT, R30, 0x13a, !P0 ;  /* 0x0000013a1e00780c */ /* 0x000fe400047c1670 */
[----:B----4-:R-:W-:-:S04]  /*7dcf0*/  LOP3.LUT R14, R14, 0xff, RZ, 0xc0, !PT ;  /* 0x000000ff0e0e7812 */ /* 0x010fc800078ec0ff */
[----:B------:R-:W-:-:S05]  /*7dd00*/  F2FP.F16.E4M3.UNPACK_B R14, R14 ;  /* 0x0000000eff0e723e */ /* 0x000fca00020006ff */
[----:B------:R-:W-:-:S05]  /*7dd10*/  HADD2.F32 R14, -RZ, R14.H0_H0 ;  /* 0x2000000eff0e7230 */ /* 0x000fca0000004100 */
[----:B------:R-:W-:-:S04]  /*7dd20*/  FMUL R14, R14, UR26 ;  /* 0x0000001a0e0e7c20 */ /* 0x000fc80008400000 */
[----:B------:R-:W-:Y:S02]  /*7dd30*/  FFMA R14, R157, UR27, R14 ;  /* 0x0000001b9d0e7c23 */ /* 0x000fe4000800000e */
[----:B------:R-:W4:Y:S03]  /*7dd40*/  LDL.LU R157, [R1+0x1280] ;  /* 0x00128000019d7983 */ /* 0x000f260000300800 */
[----:B0-----:R-:W-:-:S05]  /*7dd50*/  F2FP.SATFINITE.E4M3.F32.PACK_AB_MERGE_C R15, RZ, R14, RZ ;  /* 0x0000000eff0f723e */ /* 0x001fca00048070ff */
[----:B------:R0:W-:Y:S02]  /*7dd60*/  @!P5 STG.E.U8 desc[UR34][R12.64+0x138], R15 ;  /* 0x0001380f0c00d986 */ /* 0x0001e4000c101122 */
[----:B0-----:R-:W0:Y:S01]  /*7dd70*/  @!P6 LDC.64 R12, c[0x0][0x5c0] ;  /* 0x00017000ff0ceb82 */ /* 0x001e220000000a00 */
[----:B------:R-:W-:Y:S02]  /*7dd80*/  PRMT R14, RZ, 0x7610, R14 ;  /* 0x00007610ff0e7816 */ /* 0x000fe4000000000e */
[----:B0-----:R-:W-:-:S05]  /*7dd90*/  @!P6 IADD3 R12, P5, R149, R12, RZ ;  /* 0x0000000c950ce210 */ /* 0x001fca0007fbe0ff */
[----:B------:R-:W-:Y:S01]  /*7dda0*/  @!P6 IMAD.X R13, R150, 0x1, R13, P5 ;  /* 0x00000001960de824 */ /* 0x000fe200028e060d */
[----:B------:R-:W-:-:S13]  /*7ddb0*/  ISETP.LT.OR P5, PT, R30, 0x13a, !P0 ;  /* 0x0000013a1e00780c */ /* 0x000fda00047a1670 */
        /* <DEDUP_REMOVED lines=10> */
[----:B------:R0:W-:Y:S04]  /*7de60*/  @!P5 STG.E.U8 desc[UR34][R12.64+0x139], R15 ;  /* 0x0001390f0c00d986 */ /* 0x0001e8000c101122 */
[----:B------:R-:W2:Y:S01]  /*7de70*/  @!P6 LDG.E.U8 R14, desc[UR34][R18.64+0x140] ;  /* 0x00014022120ee981 */ /* 0x000ea2000c1e1100 */
[----:B------:R-:W-:Y:S02]  /*7de80*/  ISETP.LT.OR P5, PT, R30, 0x142, !P1 ;  /* 0x000001421e00780c */ /* 0x000fe40004fa1670 */
[----:B--2---:R-:W-:-:S04]  /*7de90*/  LOP3.LUT R14, R14, 0xff, RZ, 0xc0, !PT ;  /* 0x000000ff0e0e7812 */ /* 0x004fc800078ec0ff */
[----:B------:R-:W-:-:S05]  /*7dea0*/  F2FP.F16.E4M3.UNPACK_B R14, R14 ;  /* 0x0000000eff0e723e */ /* 0x000fca00020006ff */
[----:B------:R-:W-:-:S05]  /*7deb0*/  HADD2.F32 R14, -RZ, R14.H0_H0 ;  /* 0x2000000eff0e7230 */ /* 0x000fca0000004100 */
[----:B------:R-:W-:-:S04]  /*7dec0*/  FMUL R14, R14, UR26 ;  /* 0x0000001a0e0e7c20 */ /* 0x000fc80008400000 */
[----:B------:R-:W-:Y:S02]  /*7ded0*/  FFMA R14, R155, UR27, R14 ;  /* 0x0000001b9b0e7c23 */ /* 0x000fe4000800000e */
[----:B------:R-:W2:Y:S03]  /*7dee0*/  LDL.LU R155, [R1+0x1288] ;  /* 0x00128800019b7983 */ /* 0x000ea60000300800 */
[----:B------:R-:W-:Y:S02]  /*7def0*/  F2FP.SATFINITE.E4M3.F32.PACK_AB_MERGE_C R17, RZ, R14, RZ ;  /* 0x0000000eff11723e */ /* 0x000fe400048070ff */
[----:B------:R-:W-:-:S03]  /*7df00*/  PRMT R14, RZ, 0x7610, R14 ;  /* 0x00007610ff0e7816 */ /* 0x000fc6000000000e */
[----:B------:R-:W-:Y:S04]  /*7df10*/  @!P6 STG.E.U8 desc[UR34][R74.64+0x140], R17 ;  /* 0x000140114a00e986 */ /* 0x000fe8000c101122 */
[----:B------:R-:W4:Y:S01]  /*7df20*/  @!P5 LDG.E.U8 R14, desc[UR34][R18.64+0x141] ;  /* 0x00014122120ed981 */ /* 0x000f22000c1e1100 */
[----:B------:R-:W-:-:S13]  /*7df30*/  ISETP.LT.OR P6, PT, R30, 0x141, !P0 ;  /* 0x000001411e00780c */ /* 0x000fda00047c1670 */
[----:B0-----:R-:W0:Y:S01]  /*7df40*/  @!P6 LDC.64 R12, c[0x0][0x5c0] ;  /* 0x00017000ff0ceb82 */ /* 0x001e220000000a00 */
[----:B----4-:R-:W-:-:S04]  /*7df50*/  LOP3.LUT R14, R14, 0xff, RZ, 0xc0, !PT ;  /* 0x000000ff0e0e7812 */ /* 0x010fc800078ec0ff */
[----:B------:R-:W-:-:S05]  /*7df60*/  F2FP.F16.E4M3.UNPACK_B R14, R14 ;  /* 0x0000000eff0e723e */ /* 0x000fca00020006ff */
[----:B------:R-:W-:-:S05]  /*7df70*/  HADD2.F32 R14, -RZ, R14.H0_H0 ;  /* 0x2000000eff0e7230 */ /* 0x000fca0000004100 */
[----:B------:R-:W-:-:S04]  /*7df80*/  FMUL R14, R14, UR26 ;  /* 0x0000001a0e0e7c20 */ /* 0x000fc80008400000 */
[----:B------:R-:W-:Y:S02]  /*7df90*/  FFMA R14, R157, UR27, R14 ;  /* 0x0000001b9d0e7c23 */ /* 0x000fe4000800000e */
[----:B------:R-:W4:Y:S03]  /*7dfa0*/  LDL.LU R157, [R1+0x128c] ;  /* 0x00128c00019d7983 */ /* 0x000f260000300800 */
[----:B------:R-:W-:-:S05]  /*7dfb0*/  F2FP.SATFINITE.E4M3.F32.PACK_AB_MERGE_C R15, RZ, R14, RZ ;  /* 0x0000000eff0f723e */ /* 0x000fca00048070ff */
[----:B------:R1:W-:Y:S01]  /*7dfc0*/  @!P5 STG.E.U8 desc[UR34][R72.64+0x141], R15 ;  /* 0x0001410f4800d986 */ /* 0x0003e2000c101122 */
[----:B0-----:R-:W-:-:S05]  /*7dfd0*/  @!P6 IADD3 R12, P5, R147, R12, RZ ;  /* 0x0000000c930ce210 */ /* 0x001fca0007fbe0ff */
[----:B------:R-:W-:Y:S01]  /*7dfe0*/  @!P6 IMAD.X R13, R148, 0x1, R13, P5 ;  /* 0x00000001940de824 */ /* 0x000fe200028e060d */
[----:B------:R-:W-:Y:S02]  /*7dff0*/  ISETP.LT.OR P5, PT, R30, 0x141, !P0 ;  /* 0x000001411e00780c */ /* 0x000fe400047a1670 */
[----:B------:R-:W-:-:S11]  /*7e000*/  PRMT R14, RZ, 0x7610, R14 ;  /* 0x00007610ff0e7816 */ /* 0x000fd6000000000e */
        /* <DEDUP_REMOVED lines=8> */
[----:B-1----:R-:W-:-:S05]  /*7e090*/  F2FP.SATFINITE.E4M3.F32.PACK_AB_MERGE_C R15, RZ, R14, RZ ;  /* 0x0000000eff0f723e */ /* 0x002fca00048070ff */
[----:B------:R0:W-:Y:S02]  /*7e0a0*/  @!P5 STG.E.U8 desc[UR34][R12.64+0x140], R15 ;  /* 0x0001400f0c00d986 */ /* 0x0001e4000c101122 */
[----:B0-----:R-:W0:Y:S01]  /*7e0b0*/  @!P6 LDC.64 R12, c[0x0][0x5c0] ;  /* 0x00017000ff0ceb82 */ /* 0x001e220000000a00 */
[----:B------:R-:W-:Y:S02]  /*7e0c0*/  PRMT R14, RZ, 0x7610, R14 ;  /* 0x00007610ff0e7816 */ /* 0x000fe4000000000e */
[----:B0-----:R-:W-:-:S05]  /*7e0d0*/  @!P6 IADD3 R12, P5, R145, R12, RZ ;  /* 0x0000000c910ce210 */ /* 0x001fca0007fbe0ff */
[----:B------:R-:W-:Y:S01]  /*7e0e0*/  @!P6 IMAD.X R13, R146, 0x1, R13, P5 ;  /* 0x00000001920de824 */ /* 0x000fe200028e060d */
[----:B------:R-:W-:-:S13]  /*7e0f0*/  ISETP.LT.OR P5, PT, R30, 0x142, !P0 ;  /* 0x000001421e00780c */ /* 0x000fda00047a1670 */
        /* <DEDUP_REMOVED lines=10> */
[----:B------:R0:W-:Y:S04]  /*7e1a0*/  @!P5 STG.E.U8 desc[UR34][R12.64+0x141], R15 ;  /* 0x0001410f0c00d986 */ /* 0x0001e8000c101122 */
        /* <DEDUP_REMOVED lines=10> */
[----:B------:R-:W-:Y:S04]  /*7e250*/  @!P6 STG.E.U8 desc[UR34][R68.64+0x148], R17 ;  /* 0x000148114400e986 */ /* 0x000fe8000c101122 */
[----:B------:R-:W3:Y:S01]  /*7e260*/  @!P5 LDG.E.U8 R14, desc[UR34][R18.64+0x149] ;  /* 0x00014922120ed981 */ /* 0x000ee2000c1e1100 */
[----:B------:R-:W-:-:S13]  /*7e270*/  ISETP.LT.OR P6, PT, R30, 0x149, !P0 ;  /* 0x000001491e00780c */ /* 0x000fda00047c1670 */
[----:B0-----:R-:W0:Y:S01]  /*7e280*/  @!P6 LDC.64 R12, c[0x0][0x5c0] ;  /* 0x00017000ff0ceb82 */ /* 0x001e220000000a00 */
[----:B---3--:R-:W-:-:S04]  /*7e290*/  LOP3.LUT R14, R14, 0xff, RZ, 0xc0, !PT ;  /* 0x000000ff0e0e7812 */ /* 0x008fc800078ec0ff */
[----:B------:R-:W-:-:S05]  /*7e2a0*/  F2FP.F16.E4M3.UNPACK_B R14, R14 ;  /* 0x0000000eff0e723e */ /* 0x000fca00020006ff */
[----:B------:R-:W-:-:S05]  /*7e2b0*/  HADD2.F32 R14, -RZ, R14.H0_H0 ;  /* 0x2000000eff0e7230 */ /* 0x000fca0000004100 */
[----:B------:R-:W-:-:S04]  /*7e2c0*/  FMUL R14, R14, UR26 ;  /* 0x0000001a0e0e7c20 */ /* 0x000fc80008400000 */
[----:B------:R-:W-:Y:S02]  /*7e2d0*/  FFMA R14, R154, UR27, R14 ;  /* 0x0000001b9a0e7c23 */ /* 0x000fe4000800000e */
[----:B------:R-:W3:Y:S03]  /*7e2e0*/  LDL.LU R154, [R1+0x129c] ;  /* 0x00129c00019a7983 */ /* 0x000ee60000300800 */
[----:B------:R-:W-:-:S05]  /*7e2f0*/  F2FP.SATFINITE.E4M3.F32.PACK_AB_MERGE_C R15, RZ, R14, RZ ;  /* 0x0000000eff0f723e */ /* 0x000fca00048070ff */
[----:B------:R1:W-:Y:S01]  /*7e300*/  @!P5 STG.E.U8 desc[UR34][R62.64+0x149], R15 ;  /* 0x0001490f3e00d986 */ /* 0x0003e2000c101122 */
[----:B0-----:R-:W-:-:S05]  /*7e310*/  @!P6 IADD3 R12, P5, R142, R12, RZ ;  /* 0x0000000c8e0ce210 */ /* 0x001fca0007fbe0ff */
[----:B------:R-:W-:Y:S01]  /*7e320*/  @!P6 IMAD.X R13, R144, 0x1, R13, P5 ;  /* 0x00000001900de824 */ /* 0x000fe200028e060d */
[----:B------:R-:W-:Y:S02]  /*7e330*/  ISETP.LT.OR P5, PT, R30, 0x149, !P0 ;  /* 0x000001491e00780c */ /* 0x000fe400047a1670 */
[----:B------:R-:W-:-:S11]  /*7e340*/  PRMT R14, RZ, 0x7610, R14 ;  /* 0x00007610ff0e7816 */ /* 0x000fd6000000000e */
        /* <DEDUP_REMOVED lines=8> */
[----:B-1----:R-:W-:-:S05]  /*7e3d0*/  F2FP.SATFINITE.E4M3.F32.PACK_AB_MERGE_C R15, RZ, R14, RZ ;  /* 0x0000000eff0f723e */ /* 0x002fca00048070ff */
[----:B------:R0:W-:Y:S02]  /*7e3e0*/  @!P5 STG.E.U8 desc[UR34][R12.64+0x148], R15 ;  /* 0x0001480f0c00d986 */ /* 0x0001e4000c101122 */
[----:B0-----:R-:W0:Y:S01]  /*7e3f0*/  @!P6 LDC.64 R12, c[0x0][0x5c0] ;  /* 0x00017000ff0ceb82 */ /* 0x001e220000000a00 */
[----:B------:R-:W-:Y:S02]  /*7e400*/  PRMT R14, RZ, 0x7610, R14 ;  /* 0x00007610ff0e7816 */ /* 0x000fe4000000000e */
[----:B0-----:R-:W-:-:S05]  /*7e410*/  @!P6 IADD3 R12, P5, R140, R12, RZ ;  /* 0x0000000c8c0ce210 */ /* 0x001fca0007fbe0ff */
[----:B------:R-:W-:Y:S01]  /*7e420*/  @!P6 IMAD.X R13, R141, 0x1, R13, P5 ;  /* 0x000000018d0de824 */ /* 0x000fe200028e060d */
[----:B------:R-:W-:-:S13]  /*7e430*/  ISETP.LT.OR P5, PT, R30, 0x14a, !P0 ;  /* 0x0000014a1e00780c */ /* 0x000fda00047a1670 */
        /* <DEDUP_REMOVED lines=24> */
[----:B0-----:R-:W0:Y:S01]  /*7e5c0*/  @!P6 LDC.64 R12, c[0x0][0x5c0] ;  /* 0x00017000ff0ceb82 */ /* 0x001e220000000a00 */
        /* <DEDUP_REMOVED lines=8> */
[----:B0-----:R-:W-:-:S05]  /*7e650*/  @!P6 IADD3 R12, P5, R97, R12, RZ ;  /* 0x0000000c610ce210 */ /* 0x001fca0007fbe0ff */
        /* <DEDUP_REMOVED lines=11> */
[----:B-1----:R-:W-:-:S05]  /*7e710*/  F2FP.SATFINITE.E4M3.F32.PACK_AB_MERGE_C R15, RZ, R14, RZ ;  /* 0x0000000eff0f723e */ /* 0x002fca00048070ff */
        /* <DEDUP_REMOVED lines=155> */
[----:B-1----:R-:W-:Y:S02]  /*7f0d0*/  F2FP.SATFINITE.E4M3.F32.PACK_AB_MERGE_C R15, RZ, R14, RZ ;  /* 0x0000000eff0f723e */ /* 0x002fe400048070ff */
[----:B------:R-:W-:-:S03]  /*7f0e0*/  PRMT R14, RZ, 0x7610, R14 ;  /* 0x00007610ff0e7816 */ /* 0x000fc6000000000e */
[----:B------:R0:W-:Y:S04]  /*7f0f0*/  @!P5 STG.E.U8 desc[UR34][R12.64+0x168], R15 ;  /* 0x0001680f0c00d986 */ /* 0x0001e8000c101122 */
[----:B------:R-:W3:Y:S01]  /*7f100*/  @!P6 LDG.E.U8 R14, desc[UR34][R20.64+0x169] ;  /* 0x00016922140ee981 */ /* 0x000ee2000c1e1100 */
[----:B0-----:R-:W0:Y:S02]  /*7f110*/  @!P6 LDC.64 R12, c[0x0][0x5c0] ;  /* 0x00017000ff0ceb82 */ /* 0x001e240000000a00 */
[----:B0-----:R-:W-:-:S05]  /*7f120*/  @!P6 IADD3 R12, P5, R65, R12, RZ ;  /* 0x0000000c410ce210 */ /* 0x001fca0007fbe0ff */
[----:B------:R-:W-:Y:S01]  /*7f130*/  @!P6 IMAD.X R13, R66, 0x1, R13, P5 ;  /* 0x00000001420de824 */ /* 0x000fe200028e060d */
[----:B------:R-:W-:Y:S02]  /*7f140*/  ISETP.LT.OR P5, PT, R30, 0x171, !P1 ;  /* 0x000001711e00780c */ /* 0x000fe40004fa1670 */
[----:B---3--:R-:W-:-:S04]  /*7f150*/  LOP3.LUT R14, R14, 0xff, RZ, 0xc0, !PT ;  /* 0x000000ff0e0e7812 */ /* 0x008fc800078ec0ff */
[----:B------:R-:W-:-:S05]  /*7f160*/  F2FP.F16.E4M3.UNPACK_B R14, R14 ;  /* 0x0000000eff0e723e */ /* 0x000fca00020006ff */
[----:B------:R-:W-:-:S05]  /*7f170*/  HADD2.F32 R14, -RZ, R14.H0_H0 ;  /* 0x2000000eff0e7230 */ /* 0x000fca0000004100 */
[----:B------:R-:W-:-:S04]  /*7f180*/  FMUL R14, R14, UR26 ;  /* 0x0000001a0e0e7c20 */ /* 0x000fc80008400000 */
[----:B------:R-:W-:Y:S01]  /*7f190*/  FFMA R14, R154, UR27, R14 ;  /* 0x0000001b9a0e7c23 */ /* 0x000fe2000800000e */
[----:B------:R-:W-:Y:S02]  /*7f1a0*/  LOP3.LUT P4, RZ, R10, 0x4000000, RZ, 0xc0, !PT ;  /* 0x040000000aff7812 */ /* 0x000fe4000788c0ff */
[----:B------:R-:W-:Y:S01]  /*7f1b0*/  PRMT R16, RZ, 0x7610, R16 ;  /* 0x00007610ff107816 */ /* 0x000fe20000000010 */
[----:B------:R-:W3:Y:S01]  /*7f1c0*/  LDL.LU R154, [R1+0x12e4] ;  /* 0x0012e400019a7983 */ /* 0x000ee20000300800 */
[----:B------:R-:W-:Y:S02]  /*7f1d0*/  F2FP.SATFINITE.E4M3.F32.PACK_AB_MERGE_C R15, RZ, R14, RZ ;  /* 0x0000000eff0f723e */ /* 0x000fe400048070ff */
[----:B------:R-:W-:-:S03]  /*7f1e0*/  PRMT R14, RZ, 0x7610, R14 ;  /* 0x00007610ff0e7816 */ /* 0x000fc6000000000e */
[----:B------:R0:W-:Y:S04]  /*7f1f0*/  @!P6 STG.E.U8 desc[UR34][R12.64+0x169], R15 ;  /* 0x0001690f0c00e986 */ /* 0x0001e8000c101122 */
[----:B------:R-:W2:Y:S01]  /*7f200*/  @!P5 LDG.E.U8 R14, desc[UR34][R18.64+0x170] ;  /* 0x00017022120ed981 */ /* 0x000ea2000c1e1100 */
[----:B------:R-:W-:Y:S01]  /*7f210*/  ISETP.LT.OR P6, PT, R30, 0x172, !P1 ;  /* 0x000001721e00780c */ /* 0x000fe20004fc1670 */
[----:B0-----:R-:W0:Y:S01]  /*7f220*/  @!P4 LDC.64 R12, c[0x0][0x5c0] ;  /* 0x00017000ff0ccb82 */ /* 0x001e220000000a00 */
        /* <DEDUP_REMOVED lines=17> */
[----:B------:R-:W-:Y:S04]  /*7f340*/  @!P6 STG.E.U8 desc[UR34][R42.64+0x171], R23 ;  /* 0x000171172a00e986 */ /* 0x000fe8000c101122 */
[----:B------:R-:W3:Y:S01]  /*7f350*/  @!P4 LDG.E.U8 R16, desc[UR34][R20.64+0x170] ;  /* 0x000170221410c981 */ /* 0x000ee2000c1e1100 */
[----:B0-----:R-:W-:-:S05]  /*7f360*/  @!P4 IADD3 R14, P5, R39, R12, RZ ;  /* 0x0000000c270ec210 */ /* 0x001fca0007fbe0ff */
[----:B------:R-:W-:Y:S02]  /*7f370*/  @!P4 IMAD.X R15, R64, 0x1, R13, P5 ;  /* 0x00000001400fc824 */ /* 0x000fe400028e060d */
[----:B------:R-:W0:Y:S01]  /*7f380*/  @!P2 LDC.64 R12, c[0x0][0x5c0] ;  /* 0x00017000ff0cab82 */ /* 0x000e220000000a00 */
[----:B---3--:R-:W-:-:S04]  /*7f390*/  LOP3.LUT R16, R16, 0xff, RZ, 0xc0, !PT ;  /* 0x000000ff10107812 */ /* 0x008fc800078ec0ff */
[----:B------:R-:W-:-:S05]  /*7f3a0*/  F2FP.F16.E4M3.UNPACK_B R16, R16 ;  /* 0x00000010ff10723e */ /* 0x000fca00020006ff */
[----:B------:R-:W-:-:S05]  /*7f3b0*/  HADD2.F32 R16, -RZ, R16.H0_H0 ;  /* 0x20000010ff107230 */ /* 0x000fca0000004100 */
[----:B------:R-:W-:-:S04]  /*7f3c0*/  FMUL R16, R16, UR26 ;  /* 0x0000001a10107c20 */ /* 0x000fc80008400000 */
[----:B------:R-:W-:Y:S01]  /*7f3d0*/  FFMA R16, R154, UR27, R16 ;  /* 0x0000001b9a107c23 */ /* 0x000fe20008000010 */
[----:B------:R-:W-:Y:S02]  /*7f3e0*/  ISETP.LT.OR P6, PT, R30, 0x179, !P1 ;  /* 0x000001791e00780c */ /* 0x000fe40004fc1670 */
[----:B0-----:R-:W-:Y:S01]  /*7f3f0*/  @!P2 IADD3 R12, P5, R37, R12, RZ ;  /* 0x0000000c250ca210 */ /* 0x001fe20007fbe0ff */
[----:B------:R-:W3:Y:S01]  /*7f400*/  LDL.LU R154, [R1+0x12f0] ;  /* 0x0012f000019a7983 */ /* 0x000ee20000300800 */
[----:B-1----:R-:W-:Y:S02]  /*7f410*/  F2FP.SATFINITE.E4M3.F32.PACK_AB_MERGE_C R17, RZ, R16, RZ ;  /* 0x00000010ff11723e */ /* 0x002fe400048070ff */
[----:B------:R-:W-:-:S03]  /*7f420*/  PRMT R16, RZ, 0x7610, R16 ;  /* 0x00007610ff107816 */ /* 0x000fc60000000010 */
[----:B------:R0:W-:Y:S04]  /*7f430*/  @!P4 STG.E.U8 desc[UR34][R14.64+0x170], R17 ;  /* 0x000170110e00c986 */ /* 0x0001e8000c101122 */
[----:B------:R-:W2:Y:S01]  /*7f440*/  @!P2 LDG.E.U8 R16, desc[UR34][R20.64+0x171] ;  /* 0x000171221410a981 */ /* 0x000ea2000c1e1100 */
[----:B------:R-:W-:Y:S01]  /*7f450*/  @!P2 IMAD.X R13, R38, 0x1, R13, P5 ;  /* 0x00000001260da824 */ /* 0x000fe200028e060d */
[----:B--2---:R-:W-:-:S04]  /*7f460*/  LOP3.LUT R16, R16, 0xff, RZ, 0xc0, !PT ;  /* 0x000000ff10107812 */ /* 0x004fc800078ec0ff */
[----:B------:R-:W-:-:S05]  /*7f470*/  F2FP.F16.E4M3.UNPACK_B R16, R16 ;  /* 0x00000010ff10723e */ /* 0x000fca00020006ff */
[----:B------:R-:W-:-:S05]  /*7f480*/  HADD2.F32 R16, -RZ, R16.H0_H0 ;  /* 0x20000010ff107230 */ /* 0x000fca0000004100 */
[----:B------:R-:W-:-:S04]  /*7f490*/  FMUL R16, R16, UR26 ;  /* 0x0000001a10107c20 */ /* 0x000fc80008400000 */
[----:B------:R-:W-:Y:S01]  /*7f4a0*/  FFMA R16, R155, UR27, R16 ;  /* 0x0000001b9b107c23 */ /* 0x000fe20008000010 */
[----:B0-----:R-:W-:Y:S01]  /*7f4b0*/  PRMT R14, RZ, 0x7610, R14 ;  /* 0x00007610ff0e7816 */ /* 0x001fe2000000000e */
[----:B------:R-:W2:Y:S03]  /*7f4c0*/  LDL.LU R155, [R1+0x12f4] ;  /* 0x0012f400019b7983 */ /* 0x000ea60000300800 */
[----:B------:R-:W-:Y:S02]  /*7f4d0*/  F2FP.SATFINITE.E4M3.F32.PACK_AB_MERGE_C R23, RZ, R16, RZ ;  /* 0x00000010ff17723e */ /* 0x000fe400048070ff */
[----:B------:R-:W-:-:S03]  /*7f4e0*/  PRMT R16, RZ, 0x7610, R16 ;  /* 0x00007610ff107816 */ /* 0x000fc60000000010 */
[----:B------:R0:W-:Y:S04]  /*7f4f0*/  @!P2 STG.E.U8 desc[UR34][R12.64+0x171], R23 ;  /* 0x000171170c00a986 */ /* 0x0001e8000c101122 */
[----:B------:R-:W4:Y:S01]  /*7f500*/  @!P6 LDG.E.U8 R16, desc[UR34][R18.64+0x178] ;  /* 0x000178221210e981 */ /* 0x000f22000c1e1100 */
[----:B------:R-:W-:-:S13]  /*7f510*/  ISETP.LT.OR P2, PT, R30, 0x17a, !P1 ;  /* 0x0000017a1e00780c */ /* 0x000fda0004f41670 */
[----:B0-----:R-:W0:Y:S01]  /*7f520*/  @!P2 LDC.64 R12, c[0x0][0x5c0] ;  /* 0x00017000ff0cab82 */ /* 0x001e220000000a00 */
        /* <DEDUP_REMOVED lines=8> */
[----:B0-----:R-:W-:-:S04]  /*7f5b0*/  @!P2 IADD3 R12, P1, P4, R26, UR13, R12 ;  /* 0x0000000d1a0cac10 */ /* 0x001fc8000fc3e00c */
[----:B------:R-:W-:Y:S02]  /*7f5c0*/  @!P2 IADD3.X R13, R31, UR12, R13, P1, P4 ;  /* 0x0000000c1f0dac10 */ /* 0x000fe40008fe840d */
[----:B------:R-:W-:Y:S02]  /*7f5d0*/  ISETP.LT.OR P1, PT, R30, 0x179, !P0 ;  /* 0x000001791e00780c */ /* 0x000fe40004721670 */
[----:B----4-:R-:W-:-:S04]  /*7f5e0*/  LOP3.LUT R14, R14, 0xff, RZ, 0xc0, !PT ;  /* 0x000000ff0e0e7812 */ /* 0x010fc800078ec0ff */
[----:B------:R-:W-:-:S05]  /*7f5f0*/  F2FP.F16.E4M3.UNPACK_B R14, R14 ;  /* 0x0000000eff0e723e */ /* 0x000fca00020006ff */
[----:B------:R-:W-:-:S05]  /*7f600*/  HADD2.F32 R14, -RZ, R14.H0_H0 ;  /* 0x2000000eff0e7230 */ /* 0x000fca0000004100 */
[----:B------:R-:W-:-:S04]  /*7f610*/  FMUL R14, R14, UR26 ;  /* 0x0000001a0e0e7c20 */ /* 0x000fc80008400000 */
[----:B---3--:R-:W-:Y:S01]  /*7f620*/  FFMA R14, R154, UR27, R14 ;  /* 0x0000001b9a0e7c23 */ /* 0x008fe2000800000e */
[----:B------:R-:W-:Y:S02]  /*7f630*/  IMAD.U32 R17, RZ, RZ, UR11 ;  /* 0x0000000bff117e24 */ /* 0x000fe4000f8e00ff */
[----:B------:R-:W-:Y:S01]  /*7f640*/  IMAD.U32 R16, RZ, RZ, UR10 ;  /* 0x0000000aff107e24 */ /* 0x000fe2000f8e00ff */
[----:B------:R-:W-:Y:S01]  /*7f650*/  ISETP.LT.OR P0, PT, R30, 0x17a, !P0 ;  /* 0x0000017a1e00780c */ /* 0x000fe20004701670 */
[----:B------:R-:W3:Y:S01]  /*7f660*/  LDL.LU R154, [R1+0x12f8] ;  /* 0x0012f800019a7983 */ /* 0x000ee20000300800 */
[----:B-1----:R-:W-:Y:S02]  /*7f670*/  F2FP.SATFINITE.E4M3.F32.PACK_AB_MERGE_C R15, RZ, R14, RZ ;  /* 0x0000000eff0f723e */ /* 0x002fe400048070ff */
[----:B------:R-:W-:-:S03]  /*7f680*/  PRMT R14, RZ, 0x7610, R14 ;  /* 0x00007610ff0e7816 */ /* 0x000fc6000000000e */
[----:B------:R0:W-:Y:S04]  /*7f690*/  @!P2 STG.E.U8 desc[UR34][R12.64+0x179], R15 ;  /* 0x0001790f0c00a986 */ /* 0x0001e8000c101122 */
[----:B------:R-:W4:Y:S01]  /*7f6a0*/  @!P1 LDG.E.U8 R14, desc[UR34][R20.64+0x178] ;  /* 0x00017822140e9981 */ /* 0x000f22000c1e1100 */
[----:B0-----:R-:W0:Y:S01]  /*7f6b0*/  @!P1 LDC.64 R12, c[0x0][0x5c0] ;  /* 0x00017000ff0c9b82 */ /* 0x001e220000000a00 */
[----:B------:R-:W-:-:S04]  /*7f6c0*/  @!P1 IADD3 R17, P2, P4, R17, UR13, R26 ;  /* 0x0000000d11119c10 */ /* 0x000fc8000fc5e01a */
[----:B------:R-:W-:Y:S02]  /*7f6d0*/  @!P1 IADD3.X R16, R16, UR12, R31, P2, P4 ;  /* 0x0000000c10109c10 */ /* 0x000fe400097e841f */
[----:B0-----:R-:W-:-:S05]  /*7f6e0*/  @!P1 IADD3 R12, P2, R17, R12, RZ ;  /* 0x0000000c110c9210 */ /* 0x001fca0007f5e0ff */
[----:B------:R-:W-:Y:S01]  /*7f6f0*/  @!P1 IMAD.X R13, R16, 0x1, R13, P2 ;  /* 0x00000001100d9824 */ /* 0x000fe200010e060d */
[----:B----4-:R-:W-:-:S04]  /*7f700*/  LOP3.LUT R14, R14, 0xff, RZ, 0xc0, !PT ;  /* 0x000000ff0e0e7812 */ /* 0x010fc800078ec0ff */
[----:B------:R-:W-:-:S05]  /*7f710*/  F2FP.F16.E4M3.UNPACK_B R14, R14 ;  /* 0x0000000eff0e723e */ /* 0x000fca00020006ff */
[----:B------:R-:W-:-:S05]  /*7f720*/  HADD2.F32 R14, -RZ, R14.H0_H0 ;  /* 0x2000000eff0e7230 */ /* 0x000fca0000004100 */
[----:B------:R-:W-:-:S04]  /*7f730*/  FMUL R14, R14, UR26 ;  /* 0x0000001a0e0e7c20 */ /* 0x000fc80008400000 */
[----:B--2---:R-:W-:Y:S01]  /*7f740*/  FFMA R14, R155, UR27, R14 ;  /* 0x0000001b9b0e7c23 */ /* 0x004fe2000800000e */
[----:B------:R-:W-:Y:S01]  /*7f750*/  IMAD.U32 R17, RZ, RZ, UR11 ;  /* 0x0000000bff117e24 */ /* 0x000fe2000f8e00ff */
[----:B------:R-:W-:Y:S01]  /*7f760*/  LOP3.LUT P3, RZ, R10, 0x400000, RZ, 0xc0, !PT ;  /* 0x004000000aff7812 */ /* 0x000fe2000786c0ff */
[----:B------:R-:W-:Y:S01]  /*7f770*/  IMAD.U32 R16, RZ, RZ, UR10 ;  /* 0x0000000aff107e24 */ /* 0x000fe2000f8e00ff */
[----:B------:R-:W2:Y:S01]  /*7f780*/  LDL.LU R155, [R1+0x12fc] ;  /* 0x0012fc00019b7983 */ /* 0x000ea20000300800 */
[----:B------:R-:W-:Y:S02]  /*7f790*/  F2FP.SATFINITE.E4M3.F32.PACK_AB_MERGE_C R15, RZ, R14, RZ ;  /* 0x0000000eff0f723e */ /* 0x000fe400048070ff */
[----:B------:R-:W-:-:S03]  /*7f7a0*/  PRMT R14, RZ, 0x7610, R14 ;  /* 0x00007610ff0e7816 */ /* 0x000fc6000000000e */
[----:B------:R0:W-:Y:S04]  /*7f7b0*/  @!P1 STG.E.U8 desc[UR34][R12.64+0x178], R15 ;  /* 0x0001780f0c009986 */ /* 0x0001e8000c101122 */
[----:B------:R-:W4:Y:S01]  /*7f7c0*/  @!P0 LDG.E.U8 R14, desc[UR34][R20.64+0x179] ;  /* 0x00017922140e8981 */ /* 0x000f22000c1e1100 */
[----:B0-----:R-:W0:Y:S01]  /*7f7d0*/  @!P0 LDC.64 R12, c[0x0][0x5c0] ;  /* 0x00017000ff0c8b82 */ /* 0x001e220000000a00 */
[----:B------:R-:W-:Y:S02]  /*7f7e0*/  @!P0 IADD3 R17, P2, P4, R17, UR13, R26 ;  /* 0x0000000d11118c10 */ /* 0x000fe4000fc5e01a */
[----:B------:R-:W-:Y:S02]  /*7f7f0*/  ISETP.LT.OR P1, PT, R30, 0xc1, !P3 ;  /* 0x000000c11e00780c */ /* 0x000fe40005f21670 */
[----:B------:R-:W-:-:S02]  /*7f800*/  @!P0 IADD3.X R16, R16, UR12, R31, P2, P4 ;  /* 0x0000000c10108c10 */ /* 0x000fc400097e841f */
[----:B0-----:R-:W-:-:S05]  /*7f810*/  @!P0 IADD3 R12, P2, R17, R12, RZ ;  /* 0x0000000c110c8210 */ /* 0x001fca0007f5e0ff */
[----:B------:R-:W-:Y:S01]  /*7f820*/  @!P0 IMAD.X R13, R16, 0x1, R13, P2 ;  /* 0x00000001100d8824 */ /* 0x000fe200010e060d */
[----:B----4-:R-:W-:-:S04]  /*7f830*/  LOP3.LUT R14, R14, 0xff, RZ, 0xc0, !PT ;  /* 0x000000ff0e0e7812 */ /* 0x010fc800078ec0ff */
[----:B------:R-:W-:-:S05]  /*7f840*/  F2FP.F16.E4M3.UNPACK_B R14, R14 ;  /* 0x0000000eff0e723e */ /* 0x000fca00020006ff */
[----:B------:R-:W-:-:S05]  /*7f850*/  HADD2.F32 R14, -RZ, R14.H0_H0 ;  /* 0x2000000eff0e7230 */ /* 0x000fca0000004100 */
[----:B------:R-:W-:-:S04]  /*7f860*/  FMUL R14, R14, UR26 ;  /* 0x0000001a0e0e7c20 */ /* 0x000fc80008400000 */
[----:B---3--:R-:W-:Y:S01]  /*7f870*/  FFMA R14, R154, UR27, R14 ;  /* 0x0000001b9a0e7c23 */ /* 0x008fe2000800000e */
[----:B------:R-:W-:Y:S01]  /*7f880*/  @!P1 IMAD.MOV.U32 R15, RZ, RZ, R31 ;  /* 0x000000ffff0f9224 */ /* 0x000fe200078e001f */
[----:B------:R-:W3:Y:S03]  /*7f890*/  LDL.LU R154, [R1+0x1300] ;  /* 0x00130000019a7983 */ /* 0x000ee60000300800 */
[----:B------:R-:W-:Y:S02]  /*7f8a0*/  F2FP.SATFINITE.E4M3.F32.PACK_AB_MERGE_C R17, RZ, R14, RZ ;  /* 0x0000000eff11723e */ /* 0x000fe400048070ff */
[----:B------:R-:W-:-:S03]  /*7f8b0*/  PRMT R14, RZ, 0x7610, R14 ;  /* 0x00007610ff0e7816 */ /* 0x000fc6000000000e */
[----:B------:R0:W-:Y:S04]  /*7f8c0*/  @!P0 STG.E.U8 desc[UR34][R12.64+0x179], R17 ;  /* 0x000179110c008986 */ /* 0x0001e8000c101122 */
[----:B------:R-:W4:Y:S01]  /*7f8d0*/  @!P1 LDG.E.U8 R14, desc[UR34][R32.64+0xc0] ;  /* 0x0000c022200e9981 */ /* 0x000f22000c1e1100 */
[----:B0-----:R-:W0:Y:S01]  /*7f8e0*/  @!P1 LDC.64 R12, c[0x0][0x5c0] ;  /* 0x00017000ff0c9b82 */ /* 0x001e220000000a00 */
[----:B------:R-:W-:Y:S01]  /*7f8f0*/  ISETP.LT.OR P0, PT, R30, 0xc2, !P3 ;  /* 0x000000c21e00780c */ /* 0x000fe20005f01670 */
[----:B------:R-:W-:Y:S01]  /*7f900*/  @!P1 IMAD R17, R25, 0x180, RZ ;  /* 0x0000018019119824 */ /* 0x000fe200078e02ff */
[----:B----4-:R-:W-:-:S04]  /*7f910*/  LOP3.LUT R14, R14, 0xff, RZ, 0xc0, !PT ;  /* 0x000000ff0e0e7812 */ /* 0x010fc800078ec0ff */
[----:B------:R-:W-:-:S05]  /*7f920*/  F2FP.F16.E4M3.UNPACK_B R14, R14 ;  /* 0x0000000eff0e723e */ /* 0x000fca00020006ff */
[----:B------:R-:W-:-:S05]  /*7f930*/  HADD2.F32 R14, -RZ, R14.H0_H0 ;  /* 0x2000000eff0e7230 */ /* 0x000fca0000004100 */
[----:B------:R-:W-:Y:S01]  /*7f940*/  FMUL R16, R14, UR26 ;  /* 0x0000001a0e107c20 */ /* 0x000fe20008400000 */
[----:B------:R-:W-:-:S04]  /*7f950*/  @!P1 IMAD.MOV.U32 R14, RZ, RZ, R26 ;  /* 0x000000ffff0e9224 */ /* 0x000fc800078e001a */
[----:B------:R-:W-:-:S04]  /*7f960*/  @!P1 IMAD.WIDE.U32 R14, R24, 0x180, R14 ;  /* 0x00000180180e9825 */ /* 0x000fc800078e000e */
[----:B--2---:R-:W-:Y:S01]  /*7f970*/  FFMA R16, R155, UR27, R16 ;  /* 0x0000001b9b107c23 */ /* 0x004fe20008000010 */
[----:B------:R-:W-:Y:S01]  /*7f980*/  ISETP.GE.AND P6, PT, R11, 0x189, PT ;  /* 0x000001890b00780c */ /* 0x000fe20003fc6270 */
[----:B------:R-:W2:Y:S01]  /*7f990*/  LDL.LU R155, [R1+0x1304] ;  /* 0x00130400019b7983 */ /* 0x000ea20000300800 */
[----:B0-----:R-:W-:Y:S02]  /*7f9a0*/  @!P1 IADD3 R12, P2, R14, R12, RZ ;  /* 0x0000000c0e0c9210 */ /* 0x001fe40007f5e0ff */
[----:B------:R-:W-:Y:S02]  /*7f9b0*/  F2FP.SATFINITE.E4M3.F32.PACK_AB_MERGE_C R19, RZ, R16, RZ ;  /* 0x00000010ff13723e */ /* 0x000fe400048070ff */
[----:B------:R-:W-:Y:S01]  /*7f9c0*/  PRMT R16, RZ, 0x7610, R16 ;  /* 0x00007610ff107816 */ /* 0x000fe20000000010 */
[----:B------:R-:W-:Y:S01]  /*7f9d0*/  @!P0 IMAD R11, R25, 0x180, RZ ;  /* 0x00000180190b8824 */ /* 0x000fe200078e02ff */
[----:B------:R-:W-:Y:S01]  /*7f9e0*/  @!P1 IADD3.X R13, R13, R15, R17, P2, !PT ;  /* 0x0000000f0d0d9210 */ /* 0x000fe200017fe411 */
[----:B------:R-:W4:Y:S01]  /*7f9f0*/  LDL.LU R157, [R1+0x1308] ;  /* 0x00130800019d7983 */ /* 0x000f220000300800 */
[----:B------:R-:W0:Y:S03]  /*7fa00*/  @!P0 LDC.64 R14, c[0x0][0x5c0] ;  /* 0x00017000ff0e8b82 */ /* 0x000e260000000a00 */
[----:B------:R1:W-:Y:S04]  /*7fa10*/  @!P1 STG.E.U8 desc[UR34][R12.64+0xc0], R19 ;  /* 0x0000c0130c009986 */ /* 0x0003e8000c101122 */
[----:B------:R-:W3:Y:S01]  /*7fa20*/  @!P0 LDG.E.U8 R16, desc[UR34][R32.64+0xc1] ;  /* 0x0000c12220108981 */ /* 0x000ee2000c1e1100 */
[----:B------:R-:W-:Y:S01]  /*7fa30*/  ISETP.LT.OR P1, PT, R30, 0xc1, !P6 ;  /* 0x000000c11e00780c */ /* 0x000fe20007721670 */
[----:B-1----:R-:W-:-:S02]  /*7fa40*/  @!P0 IMAD.MOV.U32 R12, RZ, RZ, R26 ;  /* 0x000000ffff0c8224 */ /* 0x002fc400078e001a */
[----:B------:R-:W-:Y:S01]  /*7fa50*/  @!P0 IMAD.MOV.U32 R13, RZ, RZ, R31 ;  /* 0x000000ffff0d8224 */ /* 0x000fe200078e001f */
[----:B---3--:R-:W-:-:S04]  /*7fa60*/  LOP3.LUT R16, R16, 0xff, RZ, 0xc0, !PT ;  /* 0x000000ff10107812 */ /* 0x008fc800078ec0ff */
[----:B------:R-:W-:-:S05]  /*7fa70*/  F2FP.F16.E4M3.UNPACK_B R16, R16 ;  /* 0x00000010ff10723e */ /* 0x000fca00020006ff */
[----:B------:R-:W-:-:S05]  /*7fa80*/  HADD2.F32 R16, -RZ, R16.H0_H0 ;  /* 0x20000010ff107230 */ /* 0x000fca0000004100 */
[----:B------:R-:W-:Y:S01]  /*7fa90*/  FMUL R18, R16, UR26 ;  /* 0x0000001a10127c20 */ /* 0x000fe20008400000 */
[----:B------:R-:W-:Y:S02]  /*7faa0*/  @!P0 IMAD.WIDE.U32 R16, R24, 0x180, R12 ;  /* 0x0000018018108825 */ /* 0x000fe400078e000c */
[----:B------:R-:W1:Y:S02]  /*7fab0*/  @!P1 LDC.64 R12, c[0x0][0x5c0] ;  /* 0x00017000ff0c9b82 */ /* 0x000e640000000a00 */
[----:B------:R-:W-:Y:S01]  /*7fac0*/  FFMA R18, R154, UR27, R18 ;  /* 0x0000001b9a127c23 */ /* 0x000fe20008000012 */
[----:B0-----:R-:W-:-:S04]  /*7fad0*/  @!P0 IADD3 R14, P2, R16, R14, RZ ;  /* 0x0000000e100e8210 */ /* 0x001fc80007f5e0ff */
[----:B------:R-:W-:Y:S02]  /*7fae0*/  F2FP.SATFINITE.E4M3.F32.PACK_AB_MERGE_C R19, RZ, R18, RZ ;  /* 0x00000012ff13723e */ /* 0x000fe400048070ff */
[--C-:B------:R-:W-:Y:S02]  /*7faf0*/  @!P0 IADD3.X R15, R15, R17, R11.reuse, P2, !PT ;  /* 0x000000110f0f8210 */ /* 0x100fe400017fe40b */
[----:B------:R-:W-:-:S03]  /*7fb00*/  PRMT R11, RZ, 0x7610, R11 ;  /* 0x00007610ff0b7816 */ /* 0x000fc6000000000b */
[----:B------:R0:W-:Y:S04]  /*7fb10*/  @!P0 STG.E.U8 desc[UR34][R14.64+0xc1], R19 ;  /* 0x0000c1130e008986 */ /* 0x0001e8000c101122 */
[----:B------:R-:W3:Y:S01]  /*7fb20*/  @!P1 LDG.E.U8 R11, desc[UR34][R34.64+0xc0] ;  /* 0x0000c022220b9981 */ /* 0x000ee2000c1e1100 */
[----:B------:R-:W-:Y:S01]  /*7fb30*/  @!P1 IMAD R21, R25, 0x180, RZ ;  /* 0x0000018019159824 */ /* 0x000fe200078e02ff */
[----:B------:R-:W-:Y:S01]  /*7fb40*/  ISETP.LT.OR P0, PT, R30, 0xc2, !P6 ;  /* 0x000000c21e00780c */ /* 0x000fe20007701670 */
[----:B0-----:R-:W-:Y:S02]  /*7fb50*/  @!P1 IMAD.MOV.U32 R14, RZ, RZ, R26 ;  /* 0x000000ffff0e9224 */ /* 0x001fe400078e001a */
[----:B------:R-:W-:Y:S02]  /*7fb60*/  @!P1 IMAD.MOV.U32 R15, RZ, RZ, R31 ;  /* 0x000000ffff0f9224 */ /* 0x000fe400078e001f */
[----:B------:R-:W-:-:S04]  /*7fb70*/  @!P1 IMAD.WIDE.U32 R16, R24, 0x180, R14 ;  /* 0x0000018018109825 */ /* 0x000fc800078e000e */
[----:B------:R-:W-:Y:S01]  /*7fb80*/  @!P1 IMAD.IADD R14, R17, 0x1, R21 ;  /* 0x00000001110e9824 */ /* 0x000fe200078e0215 */
[----:B-1----:R-:W-:-:S04]  /*7fb90*/  @!P1 IADD3 R12, P2, P4, R16, UR11, R12 ;  /* 0x0000000b100c9c10 */ /* 0x002fc8000fc5e00c */
[----:B------:R-:W-:Y:S02]  /*7fba0*/  @!P1 IADD3.X R13, R14, UR10, R13, P2, P4 ;  /* 0x0000000a0e0d9c10 */ /* 0x000fe400097e840d */
[----:B------:R-:W0:Y:S01]  /*7fbb0*/  @!P0 LDC.64 R14, c[0x0][0x5c0] ;  /* 0x00017000ff0e8b82 */ /* 0x000e220000000a00 */
[----:B---3--:R-:W-:-:S04]  /*7fbc0*/  LOP3.LUT R11, R11, 0xff, RZ, 0xc0, !PT ;  /* 0x000000ff0b0b7812 */ /* 0x008fc800078ec0ff */
[----:B------:R-:W-:-:S05]  /*7fbd0*/  F2FP.F16.E4M3.UNPACK_B R11, R11 ;  /* 0x0000000bff0b723e */ /* 0x000fca00020006ff */
[----:B------:R-:W-:-:S05]  /*7fbe0*/  HADD2.F32 R11, -RZ, R11.H0_H0 ;  /* 0x2000000bff0b7230 */ /* 0x000fca0000004100 */
[----:B------:R-:W-:-:S04]  /*7fbf0*/  FMUL R11, R11, UR26 ;  /* 0x0000001a0b0b7c20 */ /* 0x000fc80008400000 */
[----:B--2---:R-:W-:Y:S01]  /*7fc00*/  FFMA R11, R155, UR27, R11 ;  /* 0x0000001b9b0b7c23 */ /* 0x004fe2000800000b */
[----:B------:R-:W-:Y:S01]  /*7fc10*/  @!P0 IMAD R21, R25, 0x180, RZ ;  /* 0x0000018019158824 */ /* 0x000fe200078e02ff */
[----:B------:R-:W2:Y:S04]  /*7fc20*/  LDL.LU R155, [R1+0x130c] ;  /* 0x00130c00019b7983 */ /* 0x000ea80000300800 */
[----:B------:R-:W3:Y:S01]  /*7fc30*/  LDL.LU R154, [R1+0x1310] ;  /* 0x00131000019a7983 */ /* 0x000ee20000300800 */
[----:B------:R-:W-:Y:S02]  /*7fc40*/  F2FP.SATFINITE.E4M3.F32.PACK_AB_MERGE_C R19, RZ, R11, RZ ;  /* 0x0000000bff13723e */ /* 0x000fe400048070ff */
[----:B------:R-:W-:-:S03]  /*7fc50*/  PRMT R11, RZ, 0x7610, R11 ;  /* 0x00007610ff0b7816 */ /* 0x000fc6000000000b */
[----:B------:R1:W-:Y:S04]  /*7fc60*/  @!P1 STG.E.U8 desc[UR34][R12.64+0xc0], R19 ;  /* 0x0000c0130c009986 */ /* 0x0003e8000c101122 */
[----:B------:R-:W4:Y:S01]  /*7fc70*/  @!P0 LDG.E.U8 R11, desc[UR34][R34.64+0xc1] ;  /* 0x0000c122220b8981 */ /* 0x000f22000c1e1100 */
[----:B------:R-:W-:Y:S01]  /*7fc80*/  ISETP.LT.OR P1, PT, R30, 0xc9, !P3 ;  /* 0x000000c91e00780c */ /* 0x000fe20005f21670 */
[----:B-1----:R-:W-:Y:S02]  /*7fc90*/  @!P0 IMAD.MOV.U32 R12, RZ, RZ, R26 ;  /* 0x000000ffff0c8224 */ /* 0x002fe400078e001a */
[----:B------:R-:W-:Y:S02]  /*7fca0*/  @!P0 IMAD.MOV.U32 R13, RZ, RZ, R31 ;  /* 0x000000ffff0d8224 */ /* 0x000fe400078e001f */
[----:B------:R-:W-:-:S04]  /*7fcb0*/  @!P0 IMAD.WIDE.U32 R16, R24, 0x180, R12 ;  /* 0x0000018018108825 */ /* 0x000fc800078e000c */
[----:B------:R-:W-:Y:S01]  /*7fcc0*/  @!P0 IMAD.IADD R12, R17, 0x1, R21 ;  /* 0x00000001110c8824 */ /* 0x000fe200078e0215 */
[----:B0-----:R-:W-:-:S04]  /*7fcd0*/  @!P0 IADD3 R14, P2, P4, R16, UR11, R14 ;  /* 0x0000000b100e8c10 */ /* 0x001fc8000fc5e00e */
[----:B------:R-:W-:Y:S02]  /*7fce0*/  @!P0 IADD3.X R15, R12, UR10, R15, P2, P4 ;  /* 0x0000000a0c0f8c10 */ /* 0x000fe400097e840f */
[----:B------:R-:W0:Y:S01]  /*7fcf0*/  @!P1 LDC.64 R12, c[0x0][0x5c0] ;  /* 0x00017000ff0c9b82 */ /* 0x000e220000000a00 */
        /* <DEDUP_REMOVED lines=13> */
[----:B------:R-:W-:Y:S01]  /*7fdd0*/  @!P1 IMAD R15, R25, 0x180, RZ ;  /* 0x00000180190f9824 */ /* 0x000fe200078e02ff */
[----:B0-----:R-:W-:-:S04]  /*7fde0*/  @!P1 IADD3 R14, P2, R16, R12, RZ ;  /* 0x0000000c100e9210 */ /* 0x001fc80007f5e0ff */
[----:B------:R-:W-:Y:S02]  /*7fdf0*/  @!P1 IADD3.X R15, R13, R17, R15, P2, !PT ;  /* 0x000000110d0f9210 */ /* 0x000fe400017fe40f */
[----:B------:R-:W0:Y:S01]  /*7fe00*/  @!P0 LDC.64 R12, c[0x0][0x5c0] ;  /* 0x00017000ff0c8b82 */ /* 0x000e220000000a00 */
[----:B----4-:R-:W-:-:S04]  /*7fe10*/  LOP3.LUT R11, R11, 0xff, RZ, 0xc0, !PT ;  /* 0x000000ff0b0b7812 */ /* 0x010fc800078ec0ff */
[----:B------:R-:W-:-:S05]  /*7fe20*/  F2FP.F16.E4M3.UNPACK_B R11, R11 ;  /* 0x0000000bff0b723e */ /* 0x000fca00020006ff */
[----:B------:R-:W-:-:S05]  /*7fe30*/  HADD2.F32 R11, -RZ, R11.H0_H0 ;  /* 0x2000000bff0b7230 */ /* 0x000fca0000004100 */
[----:B------:R-:W-:-:S04]  /*7fe40*/  FMUL R11, R11, UR26 ;  /* 0x0000001a0b0b7c20 */ /* 0x000fc80008400000 */
[----:B--2---:R-:W-:Y:S02]  /*7fe50*/  FFMA R11, R155, UR27, R11 ;  /* 0x0000001b9b0b7c23 */ /* 0x004fe4000800000b */
[----:B------:R-:W2:Y:S04]  /*7fe60*/  LDL.LU R155, [R1+0x1314] ;  /* 0x00131400019b7983 */ /* 0x000ea80000300800 */
[----:B------:R-:W4:Y:S01]  /*7fe70*/  LDL.LU R157, [R1+0x1318] ;  /* 0x00131800019d7983 */ /* 0x000f220000300800 */
[----:B------:R-:W-:Y:S02]  /*7fe80*/  F2FP.SATFINITE.E4M3.F32.PACK_AB_MERGE_C R19, RZ, R11, RZ ;  /* 0x0000000bff13723e */ /* 0x000fe400048070ff */
[----:B------:R-:W-:-:S03]  /*7fe90*/  PRMT R11, RZ, 0x7610, R11 ;  /* 0x00007610ff0b7816 */ /* 0x000fc6000000000b */
[----:B------:R1:W-:Y:S04]  /*7fea0*/  @!P1 STG.E.U8 desc[UR34][R14.64+0xc8], R19 ;  /* 0x0000c8130e009986 */ /* 0x0003e8000c101122 */
[----:B------:R-:W3:Y:S01]  /*7feb0*/  @!P0 LDG.E.U8 R11, desc[UR34][R32.64+0xc9] ;  /* 0x0000c922200b8981 */ /* 0x000ee2000c1e1100 */
        /* <DEDUP_REMOVED lines=17> */
[----:B------:R-:W-:Y:S01]  /*7ffd0*/  @!P1 IMAD R21, R25, 0x180, RZ ;  /* 0x0000018019159824 */ /* 0x000fe200078e02ff */
        /* <DEDUP_REMOVED lines=8> */
[----:B---3--:R-:W-:-:S04]  /*80060*/  LOP3.LUT R11, R11, 0xff, RZ, 0xc0, !PT ;  /* 0x000000ff0b0b7812 */ /* 0x008fc800078ec0ff */
[----:B------:R-:W-:-:S05]  /*80070*/  F2FP.F16.E4M3.UNPACK_B R11, R11 ;  /* 0x0000000bff0b723e */ /* 0x000fca00020006ff */
[----:B------:R-:W-:-:S05]  /*80080*/  HADD2.F32 R11, -RZ, R11.H0_H0 ;  /* 0x2000000bff0b7230 */ /* 0x000fca0000004100 */
[----:B------:R-:W-:-:S04]  /*80090*/  FMUL R11, R11, UR26 ;  /* 0x0000001a0b0b7c20 */ /* 0x000fc80008400000 */
[----:B--2---:R-:W-:Y:S01]  /*800a0*/  FFMA R11, R155, UR27, R11 ;  /* 0x0000001b9b0b7c23 */ /* 0x004fe2000800000b */
[----:B------:R-:W-:Y:S02]  /*800b0*/  @!P0 IMAD.MOV.U32 R14, RZ, RZ, R26 ;  /* 0x000000ffff0e8224 */ /* 0x000fe400078e001a */
[----:B------:R-:W-:Y:S02]  /*800c0*/  @!P0 IMAD.MOV.U32 R15, RZ, RZ, R31 ;  /* 0x000000ffff0f8224 */ /* 0x000fe400078e001f */
[----:B------:R-:W-:Y:S01]  /*800d0*/  @!P0 IMAD R21, R25, 0x180, RZ ;  /* 0x0000018019158824 */ /* 0x000fe200078e02ff */
[----:B------:R-:W2:Y:S01]  /*800e0*/  LDL.LU R155, [R1+0x131c] ;  /* 0x00131c00019b7983 */ /* 0x000ea20000300800 */
[----:B------:R-:W-:Y:S02]  /*800f0*/  F2FP.SATFINITE.E4M3.F32.PACK_AB_MERGE_C R19, RZ, R11, RZ ;  /* 0x0000000bff13723e */ /* 0x000fe400048070ff */
[----:B------:R-:W-:Y:S01]  /*80100*/  PRMT R11, RZ, 0x7610, R11 ;  /* 0x00007610ff0b7816 */ /* 0x000fe2000000000b */
[----:B------:R-:W-:Y:S01]  /*80110*/  @!P0 IMAD.WIDE.U32 R14, R24, 0x180, R14 ;  /* 0x00000180180e8825 */ /* 0x000fe200078e000e */
[----:B------:R-:W3:Y:S04]  /*80120*/  LDL.LU R154, [R1+0x1320] ;  /* 0x00132000019a7983 */ /* 0x000ee80000300800 */
[----:B------:R1:W-:Y:S04]  /*80130*/  @!P1 STG.E.U8 desc[UR34][R16.64+0xc8], R19 ;  /* 0x0000c81310009986 */ /* 0x0003e8000c101122 */
[----:B------:R-:W4:Y:S01]  /*80140*/  @!P0 LDG.E.U8 R11, desc[UR34][R34.64+0xc9] ;  /* 0x0000c922220b8981 */ /* 0x000f22000c1e1100 */
[----:B------:R-:W-:-:S02]  /*80150*/  ISETP.LT.OR P1, PT, R30, 0xd1, !P3 ;  /* 0x000000d11e00780c */ /* 0x000fc40005f21670 */
[----:B0-----:R-:W-:Y:S01]  /*80160*/  @!P0 IADD3 R14, P2, P4, R14, UR11, R12 ;  /* 0x0000000b0e0e8c10 */ /* 0x001fe2000fc5e00c */
[----:B-1----:R-:W-:-:S05]  /*80170*/  @!P0 IMAD.IADD R16, R15, 0x1, R21 ;  /* 0x000000010f108824 */ /* 0x002fca00078e0215 */
[----:B------:R-:W-:-:S05]  /*80180*/  @!P0 IADD3.X R15, R16, UR10, R13, P2, P4 ;  /* 0x0000000a100f8c10 */ /* 0x000fca00097e840d */
        /* <DEDUP_REMOVED lines=52> */
[----:B0-----:R-:W-:-:S03]  /*804d0*/  @!P1 IADD3 R12, P2, P4, R16, UR11, R12 ;  /* 0x0000000b100c9c10 */ /* 0x001fc6000fc5e00c */
[----:B------:R-:W0:Y:S01]  /*804e0*/  @!P0 LDC.64 R20, c[0x0][0x5c0] ;  /* 0x00017000ff148b82 */ /* 0x000e220000000a00 */
[----:B------:R-:W-:Y:S02]  /*804f0*/  @!P1 IADD3.X R13, R14, UR10, R13, P2, P4 ;  /* 0x0000000a0e0d9c10 */ /* 0x000fe400097e840d */
        /* <DEDUP_REMOVED lines=29> */
[----:B------:R-:W-:Y:S02]  /*806d0*/  @!P1 IMAD.MOV.U32 R12, RZ, RZ, R26 ;  /* 0x000000ffff0c9224 */ /* 0x000fe400078e001a */
[----:B------:R-:W-:Y:S01]  /*806e0*/  @!P1 IMAD.MOV.U32 R13, RZ, RZ, R31 ;  /* 0x000000ffff0d9224 */ /* 0x000fe200078e001f */
[----:B------:R-:W-:Y:S01]  /*806f0*/  ISETP.LT.OR P0, PT, R30, 0xda, !P3 ;  /* 0x000000da1e00780c */ /* 0x000fe20005f01670 */
[----:B------:R-:W-:-:S04]  /*80700*/  @!P1 IMAD.WIDE.U32 R12, R24, 0x180, R12 ;  /* 0x00000180180c9825 */ /* 0x000fc800078e000c */
[----:B-1----:R-:W-:Y:S01]  /*80710*/  @!P1 IMAD R14, R25, 0x180, RZ ;  /* 0x00000180190e9824 */ /* 0x002fe200078e02ff */
[----:B0-----:R-:W-:-:S04]  /*80720*/  @!P1 IADD3 R12, P2, R12, R18, RZ ;  /* 0x000000120c0c9210 */ /* 0x001fc80007f5e0ff */
[----:B------:R-:W-:-:S03]  /*80730*/  @!P1 IADD3.X R13, R19, R13, R14, P2, !PT ;  /* 0x0000000d130d9210 */ /* 0x000fc600017fe40e */
        /* <DEDUP_REMOVED lines=14> */
[----:B------:R-:W-:-:S10]  /*80820*/  @!P0 IMAD.MOV.U32 R13, RZ, RZ, R31 ;  /* 0x000000ffff0d8224 */ /* 0x000fd400078e001f */
[----:B------:R-:W1:Y:S01]  /*80830*/  @!P1 LDC.64 R20, c[0x0][0x5c0] ;  /* 0x00017000ff149b82 */ /* 0x000e620000000a00 */
[----:B------:R-:W-:-:S04]  /*80840*/  @!P0 IMAD.WIDE.U32 R14, R24, 0x180, R12 ;  /* 0x00000180180e8825 */ /* 0x000fc800078e000c */
[----:B------:R-:W-:Y:S01]  /*80850*/  @!P0 IMAD R13, R25, 0x180, RZ ;  /* 0x00000180190d8824 */ /* 0x000fe200078e02ff */
[----:B0-----:R-:W-:-:S04]  /*80860*/  @!P0 IADD3 R12, P2, R14, R18, RZ ;  /* 0x000000120e0c8210 */ /* 0x001fc80007f5e0ff */
[----:B------:R-:W-:Y:S02]  /*80870*/  @!P0 IADD3.X R13, R19, R15, R13, P2, !PT ;  /* 0x0000000f130d8210 */ /* 0x000fe400017fe40d */
        /* <DEDUP_REMOVED lines=35> */
[----:B-1----:R-:W-:-:S10]  /*80ab0*/  @!P0 IMAD.IADD R14, R13, 0x1, R19 ;  /* 0x000000010d0e8824 */ /* 0x002fd400078e0213 */
        /* <DEDUP_REMOVED lines=1429> */
[----:B--2---:R-:W-:Y:S01]  /*86410*/  FFMA R11, R155, UR27, R11 ;  /* 0x0000001b9b0b7c23 */ /* 0x004fe2000800000b */
[----:B------:R-:W-:Y:S01]  /*86420*/  ISETP.LT.OR P0, PT, R30, 0x179, !P6 ;  /* 0x000001791e00780c */ /* 0x000fe20007701670 */
[----:B------:R-:W2:Y:S03]  /*86430*/  LDL.LU R155, [R1+0x1474] ;  /* 0x00147400019b7983 */ /* 0x000ea60000300800 */
[----:B------:R-:W-:Y:S02]  /*86440*/  F2FP.SATFINITE.E4M3.F32.PACK_AB_MERGE_C R17, RZ, R11, RZ ;  /* 0x0000000bff11723e */ /* 0x000fe400048070ff */
[----:B------:R-:W-:-:S03]  /*86450*/  PRMT R11, RZ, 0x7610, R11 ;  /* 0x00007610ff0b7816 */ /* 0x000fc6000000000b */
[----:B------:R1:W-:Y:S04]  /*86460*/  @!P1 STG.E.U8 desc[UR34][R12.64+0x178], R17 ;  /* 0x000178110c009986 */ /* 0x0003e8000c101122 */
[----:B------:R-:W4:Y:S01]  /*86470*/  @!P3 LDG.E.U8 R11, desc[UR34][R32.64+0x179] ;  /* 0x00017922200bb981 */ /* 0x000f22000c1e1100 */
[----:B------:R-:W3:Y:S01]  /*86480*/  @!P0 LDC.64 R20, c[0x0][0x5c0] ;  /* 0x00017000ff148b82 */ /* 0x000ee20000000a00 */
[----:B-1----:R-:W-:Y:S02]  /*86490*/  @!P3 IMAD.MOV.U32 R12, RZ, RZ, R26 ;  /* 0x000000ffff0cb224 */ /* 0x002fe400078e001a */
[----:B------:R-:W-:Y:S02]  /*864a0*/  @!P3 IMAD.MOV.U32 R13, RZ, RZ, R31 ;  /* 0x000000ffff0db224 */ /* 0x000fe400078e001f */
[----:B------:R-:W-:-:S04]  /*864b0*/  @!P3 IMAD.WIDE.U32 R14, R24, 0x180, R12 ;  /* 0x00000180180eb825 */ /* 0x000fc800078e000c */
[----:B------:R-:W-:Y:S01]  /*864c0*/  @!P3 IMAD R13, R25, 0x180, RZ ;  /* 0x00000180190db824 */ /* 0x000fe200078e02ff */
[----:B0-----:R-:W-:-:S04]  /*864d0*/  @!P3 IADD3 R12, P1, R14, R18, RZ ;  /* 0x000000120e0cb210 */ /* 0x001fc80007f3e0ff */
[----:B------:R-:W-:Y:S02]  /*864e0*/  @!P3 IADD3.X R13, R19, R15, R13, P1, !PT ;  /* 0x0000000f130db210 */ /* 0x000fe40000ffe40d */
[----:B----4-:R-:W-:-:S04]  /*864f0*/  LOP3.LUT R11, R11, 0xff, RZ, 0xc0, !PT ;  /* 0x000000ff0b0b7812 */ /* 0x010fc800078ec0ff */
[----:B------:R-:W-:-:S05]  /*86500*/  F2FP.F16.E4M3.UNPACK_B R11, R11 ;  /* 0x0000000bff0b723e */ /* 0x000fca00020006ff */
[----:B------:R-:W-:-:S05]  /*86510*/  HADD2.F32 R11, -RZ, R11.H0_H0 ;  /* 0x2000000bff0b7230 */ /* 0x000fca0000004100 */
[----:B------:R-:W-:-:S04]  /*86520*/  FMUL R11, R11, UR26 ;  /* 0x0000001a0b0b7c20 */ /* 0x000fc80008400000 */
[----:B---3--:R-:W-:-:S05]  /*86530*/  FFMA R11, R154, UR27, R11 ;  /* 0x0000001b9a0b7c23 */ /* 0x008fca000800000b */
[----:B------:R-:W-:Y:S02]  /*86540*/  F2FP.SATFINITE.E4M3.F32.PACK_AB_MERGE_C R17, RZ, R11, RZ ;  /* 0x0000000bff11723e */ /* 0x000fe400048070ff */
[----:B------:R-:W-:-:S03]  /*86550*/  PRMT R11, RZ, 0x7610, R11 ;  /* 0x00007610ff0b7816 */ /* 0x000fc6000000000b */
[----:B------:R0:W-:Y:S04]  /*86560*/  @!P3 STG.E.U8 desc[UR34][R12.64+0x179], R17 ;  /* 0x000179110c00b986 */ /* 0x0001e8000c101122 */
[----:B------:R-:W3:Y:S01]  /*86570*/  @!P0 LDG.E.U8 R11, desc[UR34][R34.64+0x178] ;  /* 0x00017822220b8981 */ /* 0x000ee2000c1e1100 */
[----:B------:R-:W-:Y:S02]  /*86580*/  @!P0 IMAD R19, R25, 0x180, RZ ;  /* 0x0000018019138824 */ /* 0x000fe400078e02ff */
[----:B0-----:R-:W-:Y:S02]  /*86590*/  @!P0 IMAD.MOV.U32 R12, RZ, RZ, R26 ;  /* 0x000000ffff0c8224 */ /* 0x001fe400078e001a */
[----:B------:R-:W-:Y:S02]  /*865a0*/  @!P0 IMAD.MOV.U32 R13, RZ, RZ, R31 ;  /* 0x000000ffff0d8224 */ /* 0x000fe400078e001f */
[----:B------:R-:W-:-:S04]  /*865b0*/  @!P0 IMAD.WIDE.U32 R14, R24, 0x180, R12 ;  /* 0x00000180180e8825 */ /* 0x000fc800078e000c */
[----:B------:R-:W-:Y:S01]  /*865c0*/  @!P0 IMAD.IADD R16, R15, 0x1, R19 ;  /* 0x000000010f108824 */ /* 0x000fe200078e0213 */
[----:B------:R-:W-:-:S04]  /*865d0*/  @!P0 IADD3 R14, P1, P2, R14, UR11, R20 ;  /* 0x0000000b0e0e8c10 */ /* 0x000fc8000fa3e014 */
[----:B------:R-:W-:Y:S01]  /*865e0*/  @!P0 IADD3.X R15, R16, UR10, R21, P1, P2 ;  /* 0x0000000a100f8c10 */ /* 0x000fe20008fe4415 */
[----:B------:R-:W-:Y:S01]  /*865f0*/  BSSY B1, `(.L_x_33) ;  /* 0x000000c000017945 */ /* 0x000fe20003800000 */
[----:B---3--:R-:W-:-:S04]  /*86600*/  LOP3.LUT R11, R11, 0xff, RZ, 0xc0, !PT ;  /* 0x000000ff0b0b7812 */ /* 0x008fc800078ec0ff */
[----:B------:R-:W-:-:S05]  /*86610*/  F2FP.F16.E4M3.UNPACK_B R11, R11 ;  /* 0x0000000bff0b723e */ /* 0x000fca00020006ff */
[----:B------:R-:W-:-:S05]  /*86620*/  HADD2.F32 R11, -RZ, R11.H0_H0 ;  /* 0x2000000bff0b7230 */ /* 0x000fca0000004100 */
[----:B------:R-:W-:-:S04]  /*86630*/  FMUL R11, R11, UR26 ;  /* 0x0000001a0b0b7c20 */ /* 0x000fc80008400000 */
[----:B--2---:R-:W-:-:S05]  /*86640*/  FFMA R11, R155, UR27, R11 ;  /* 0x0000001b9b0b7c23 */ /* 0x004fca000800000b */
[----:B------:R-:W-:-:S05]  /*86650*/  F2FP.SATFINITE.E4M3.F32.PACK_AB_MERGE_C R13, RZ, R11, RZ ;  /* 0x0000000bff0d723e */ /* 0x000fca00048070ff */
[----:B------:R0:W-:Y:S01]  /*86660*/  @!P0 STG.E.U8 desc[UR34][R14.64+0x178], R13 ;  /* 0x0001780d0e008986 */ /* 0x0001e2000c101122 */
[----:B------:R-:W-:Y:S02]  /*86670*/  ISETP.LT.OR P0, PT, R30, 0x17a, !P6 ;  /* 0x0000017a1e00780c */ /* 0x000fe40007701670 */
[----:B------:R-:W-:-:S11]  /*86680*/  PRMT R11, RZ, 0x7610, R11 ;  /* 0x00007610ff0b7816 */ /* 0x000fd6000000000b */
[----:B0-----:R-:W-:Y:S05]  /*86690*/  @P0 BRA `(.L_x_34) ;  /* 0x0000000000040947 */ /* 0x001fea0003800000 */
[----:B------:R0:W5:Y:S02]  /*866a0*/  LDG.E.U8 R11, desc[UR34][R34.64+0x179] ;  /* 0x00017922220b7981 */ /* 0x000164000c1e1100 */
.L_x_34:
[----:B------:R-:W-:Y:S05]  /*866b0*/  BSYNC B1 ;  /* 0x0000000000017941 */ /* 0x000fea0003800000 */
.L_x_33:
[----:B------:R-:W-:Y:S05]  /*866c0*/  @P0 BRA `(.L_x_35) ;  /* 0x0000027c00700947 */ /* 0x000fea0003800000 */
[----:B------:R-:W2:Y:S01]  /*866d0*/  LDL.LU R12, [R1+0x1478] ;  /* 0x00147800010c7983 */ /* 0x000ea20000300800 */
[----:B-----5:R-:W-:Y:S01]  /*866e0*/  LOP3.LUT R11, R11, 0xff, RZ, 0xc0, !PT ;  /* 0x000000ff0b0b7812 */ /* 0x020fe200078ec0ff */
[----:B------:R-:W-:Y:S01]  /*866f0*/  IMAD.MOV.U32 R30, RZ, RZ, R26 ;  /* 0x000000ffff1e7224 */ /* 0x000fe200078e001a */
[----:B------:R-:W-:Y:S01]  /*86700*/  ULDC.64 UR14, c[0x0][0x5c0] ;  /* 0x00017000000e7ab9 */ /* 0x000fe20000000a00 */
[----:B------:R-:W-:Y:S01]  /*86710*/  IMAD R25, R25, 0x180, RZ ;  /* 0x0000018019197824 */ /* 0x000fe200078e02ff */
[----:B------:R-:W-:Y:S01]  /*86720*/  F2FP.F16.E4M3.UNPACK_B R11, R11 ;  /* 0x0000000bff0b723e */ /* 0x000fe200020006ff */
[----:B------:R-:W-:-:S04]  /*86730*/  IMAD.WIDE.U32 R30, R24, 0x180, R30 ;  /* 0x00000180181e7825 */ /* 0x000fc800078e001e */
[----:B------:R-:W-:Y:S02]  /*86740*/  HADD2.F32 R11, -RZ, R11.H0_H0 ;  /* 0x2000000bff0b7230 */ /* 0x000fe40000004100 */
[----:B------:R-:W-:Y:S02]  /*86750*/  IMAD.U32 R13, RZ, RZ, UR14 ;  /* 0x0000000eff0d7e24 */ /* 0x000fe4000f8e00ff */
[----:B------:R-:W-:Y:S02]  /*86760*/  IMAD.IADD R25, R31, 0x1, R25 ;  /* 0x000000011f197824 */ /* 0x000fe400078e0219 */
[----:B------:R-:W-:Y:S01]  /*86770*/  FMUL R11, R11, UR26 ;  /* 0x0000001a0b0b7c20 */ /* 0x000fe20008400000 */
[----:B------:R-:W-:-:S03]  /*86780*/  IADD3 R30, P0, P1, R30, UR11, R13 ;  /* 0x0000000b1e1e7c10 */ /* 0x000fc6000f91e00d */
[----:B--2---:R-:W-:Y:S01]  /*86790*/  FFMA R11, R12, UR27, R11 ;  /* 0x0000001b0c0b7c23 */ /* 0x004fe2000800000b */
[----:B------:R-:W-:-:S04]  /*867a0*/  IMAD.U32 R12, RZ, RZ, UR15 ;  /* 0x0000000fff0c7e24 */ /* 0x000fc8000f8e00ff */
[----:B------:R-:W-:Y:S02]  /*867b0*/  F2FP.SATFINITE.E4M3.F32.PACK_AB_MERGE_C R11, RZ, R11, RZ ;  /* 0x0000000bff0b723e */ /* 0x000fe400048070ff */
[----:B------:R-:W-:-:S05]  /*867c0*/  IADD3.X R31, R25, UR10, R12, P0, P1 ;  /* 0x0000000a191f7c10 */ /* 0x000fca00087e240c */
[----:B------:R1:W-:Y:S01]  /*867d0*/  STG.E.U8 desc[UR34][R30.64+0x179], R11 ;  /* 0x0001790b1e007986 */ /* 0x0003e2000c101122 */
[----:B------:R-:W-:Y:S05]  /*867e0*/  BRA `(.L_x_35) ;  /* 0x0000027c00287947 */ /* 0x000fea0003800000 */
.L_x_32:
[----:B------:R-:W-:Y:S01]  /*867f0*/  ISETP.GE.AND P0, PT, R11, 0x9, PT ;  /* 0x000000090b00780c */ /* 0x000fe20003f06270 */
[----:B------:R-:W2:Y:S03]  /*86800*/  LDL.LU R63, [R1+0x900] ;  /* 0x00090000013f7983 */ /* 0x000ea60000300800 */
[C---:B------:R-:W-:Y:S01]  /*86810*/  ISETP.LT.OR P4, PT, R30.reuse, 0x1, !P0 ;  /* 0x000000011e00780c */ /* 0x040fe20004781670 */
[----:B------:R-:W-:Y:S01]  /*86820*/  FMUL R13, R13, UR27 ;  /* 0x0000001b0d0d7c20 */ /* 0x000fe20008400000 */
[----:B------:R-:W-:Y:S01]  /*86830*/  ISETP.LT.OR P3, PT, R30, 0x2, !P0 ;  /* 0x000000021e00780c */ /* 0x000fe20004761670 */
[----:B------:R-:W-:Y:S01]  /*86840*/  FMUL R14, R14, UR27 ;  /* 0x0000001b0e0e7c20 */ /* 0x000fe20008400000 */
[----:B------:R-:W-:Y:S01]  /*86850*/  FMUL R15, R15, UR27 ;  /* 0x0000001b0f0f7c20 */ /* 0x000fe20008400000 */
[----:B-----5:R-:W-:Y:S01]  /*86860*/  LOP3.LUT R10, R10, 0xfffffff7, RZ, 0xc0, !PT ;  /* 0xfffffff70a0a7812 */ /* 0x020fe200078ec0ff */
[----:B------:R-:W-:Y:S01]  /*86870*/  FMUL R16, R16, UR27 ;  /* 0x0000001b10107c20 */ /* 0x000fe20008400000 */
[----:B------:R-:W-:Y:S01]  /*86880*/  FMUL R17, R17, UR27 ;  /* 0x0000001b11117c20 */ /* 0x000fe20008400000 */
[----:B------:R-:W-:Y:S01]  /*86890*/  FMUL R18, R18, UR27 ;  /* 0x0000001b12127c20 */ /* 0x000fe20008400000 */
[----:B------:R-:W-:Y:S01]  /*868a0*/  FMUL R19, R19, UR27 ;  /* 0x0000001b13137c20 */ /* 0x000fe20008400000 */
[----:B------:R-:W-:Y:S01]  /*868b0*/  FMUL R20, R20, UR27 ;  /* 0x0000001b14147c20 */ /* 0x000fe20008400000 */
[----:B------:R-:W-:Y:S01]  /*868c0*/  FMUL R21, R21, UR27 ;  /* 0x0000001b15157c20 */ /* 0x000fe20008400000 */
[----:B------:R-:W-:Y:S01]  /*868d0*/  FMUL R22, R22, UR27 ;  /* 0x0000001b16167c20 */ /* 0x000fe20008400000 */
[----:B------:R-:W1:Y:S01]  /*868e0*/  @!P4 LDC.64 R32, c[0x0][0x5c0] ;  /* 0x00017000ff20cb82 */ /* 0x000e620000000a00 */
[----:B------:R-:W-:Y:S01]  /*868f0*/  FMUL R23, R23, UR27 ;  /* 0x0000001b17177c20 */ /* 0x000fe20008400000 */
[----:B------:R-:W-:Y:S01]  /*86900*/  FMUL R216, R216, UR27 ;  /* 0x0000001bd8d87c20 */ /* 0x000fe20008400000 */
[----:B------:R-:W-:Y:S01]  /*86910*/  FMUL R217, R217, UR27 ;  /* 0x0000001bd9d97c20 */ /* 0x000fe20008400000 */
[----:B------:R-:W-:Y:S01]  /*86920*/  FMUL R218, R218, UR27 ;  /* 0x0000001bdada7c20 */ /* 0x000fe20008400000 */
[----:B------:R-:W-:Y:S01]  /*86930*/  FMUL R219, R219, UR27 ;  /* 0x0000001bdbdb7c20 */ /* 0x000fe20008400000 */
[----:B------:R-:W-:Y:S01]  /*86940*/  FMUL R220, R220, UR27 ;  /* 0x0000001bdcdc7c20 */ /* 0x000fe20008400000 */
[----:B------:R-:W-:Y:S01]  /*86950*/  FMUL R221, R221, UR27 ;  /* 0x0000001bdddd7c20 */ /* 0x000fe20008400000 */
[----:B------:R-:W3:Y:S01]  /*86960*/  @!P3 LDC.64 R28, c[0x0][0x5c0] ;  /* 0x00017000ff1cbb82 */ /* 0x000ee20000000a00 */
[----:B------:R-:W-:Y:S01]  /*86970*/  FMUL R222, R222, UR27 ;  /* 0x0000001bdede7c20 */ /* 0x000fe20008400000 */
[----:B------:R-:W-:Y:S01]  /*86980*/  FMUL R223, R223, UR27 ;  /* 0x0000001bdfdf7c20 */ /* 0x000fe20008400000 */
[----:B------:R-:W-:Y:S01]  /*86990*/  FMUL R224, R224, UR27 ;  /* 0x0000001be0e07c20 */ /* 0x000fe20008400000 */
[----:B------:R-:W-:Y:S01]  /*869a0*/  FMUL R225, R225, UR27 ;  /* 0x0000001be1e17c20 */ /* 0x000fe20008400000 */
[----:B------:R-:W-:Y:S01]  /*869b0*/  FMUL R226, R226, UR27 ;  /* 0x0000001be2e27c20 */ /* 0x000fe20008400000 */
[----:B0-----:R-:W-:Y:S01]  /*869c0*/  LOP3.LUT R12, R12, 0xbfffffff, RZ, 0xc0, !PT ;  /* 0xbfffffff0c0c7812 */ /* 0x001fe200078ec0ff */
[----:B------:R-:W-:Y:S01]  /*869d0*/  FMUL R227, R227, UR27 ;  /* 0x0000001be3e37c20 */ /* 0x000fe20008400000 */
[----:B------:R-:W-:Y:S01]  /*869e0*/  LOP3.LUT R0, R0, 0xffffffef, RZ, 0xc0, !PT ;  /* 0xffffffef00007812 */ /* 0x000fe200078ec0ff */
[----:B------:R-:W-:Y:S01]  /*869f0*/  FMUL R228, R228, UR27 ;  /* 0x0000001be4e47c20 */ /* 0x000fe20008400000 */
[----:B------:R-:W-:Y:S01]  /*86a00*/  FMUL R229, R229, UR27 ;  /* 0x0000001be5e57c20 */ /* 0x000fe20008400000 */
[----:B------:R-:W-:Y:S01]  /*86a10*/  FMUL R230, R230, UR27 ;  /* 0x0000001be6e67c20 */ /* 0x000fe20008400000 */
[----:B------:R-:W-:Y:S01]  /*86a20*/  FMUL R231, R231, UR27 ;  /* 0x0000001be7e77c20 */ /* 0x000fe20008400000 */
[----:B------:R-:W-:Y:S01]  /*86a30*/  FMUL R232, R232, UR27 ;  /* 0x0000001be8e87c20 */ /* 0x000fe20008400000 */
[----:B------:R-:W4:Y:S01]  /*86a40*/  LDL.LU R62, [R1+0x904] ;  /* 0x00090400013e7983 */ /* 0x000f220000300800 */
[----:B-1----:R-:W-:-:S02]  /*86a50*/  @!P4 IADD3 R32, P1, P2, R26, UR11, R32 ;  /* 0x0000000b1a20cc10 */ /* 0x002fc4000fa3e020 */
[----:B------:R-:W-:Y:S01]  /*86a60*/  F2FP.SATFINITE.E4M3.F32.PACK_AB_MERGE_C R13, RZ, R13, RZ ;  /* 0x0000000dff0d723e */ /* 0x000fe200048070ff */
[----:B------:R-:W-:Y:S01]  /*86a70*/  FMUL R233, R233, UR27 ;  /* 0x0000001be9e97c20 */ /* 0x000fe20008400000 */
[----:B------:R-:W-:Y:S01]  /*86a80*/  @!P4 IADD3.X R33, R31, UR10, R33, P1, P2 ;  /* 0x0000000a1f21cc10 */ /* 0x000fe20008fe4421 */
[----:B------:R-:W4:Y:S01]  /*86a90*/  LDL.LU R64, [R1+0x908] ;  /* 0x0009080001407983 */ /* 0x000f220000300800 */
[----:B------:R-:W-:Y:S01]  /*86aa0*/  ISETP.GE.AND P1, PT, R11, 0x1, PT ;  /* 0x000000010b00780c */ /* 0x000fe20003f26270 */
[----:B------:R-:W-:Y:S01]  /*86ab0*/  FMUL R234, R234, UR27 ;  /* 0x0000001beaea7c20 */ /* 0x000fe20008400000 */
[----:B---3--:R-:W-:Y:S01]  /*86ac0*/  @!P3 IADD3 R34, P2, P5, R26, UR11, R28 ;  /* 0x0000000b1a22bc10 */ /* 0x008fe2000fd5e01c */
[----:B------:R-:W-:Y:S01]  /*86ad0*/  FMUL R235, R235, UR27 ;  /* 0x0000001bebeb7c20 */ /* 0x000fe20008400000 */
[----:B------:R-:W-:Y:S01]  /*86ae0*/  F2FP.SATFINITE.E4M3.F32.PACK_AB_MERGE_C R14, RZ, R14, RZ ;  /* 0x0000000eff0e723e */ /* 0x000fe200048070ff */
[----:B------:R-:W-:Y:S01]  /*86af0*/  FMUL R236, R236, UR27 ;  /* 0x0000001becec7c20 */ /* 0x000fe20008400000 */
[----:B------:R-:W-:Y:S01]  /*86b00*/  @!P3 IADD3.X R35, R31, UR10, R29, P2, P5 ;  /* 0x0000000a1f23bc10 */ /* 0x000fe200097ea41d */
[----:B------:R-:W-:Y:S01]  /*86b10*/  FMUL R237, R237, UR27 ;  /* 0x0000001beded7c20 */ /* 0x000fe20008400000 */
[----:B------:R-:W-:Y:S01]  /*86b20*/  ISETP.LT.OR P5, PT, R30, 0x1, !P1 ;  /* 0x000000011e00780c */ /* 0x000fe20004fa1670 */
[----:B------:R-:W3:Y:S01]  /*86b30*/  LDL.LU R66, [R1+0x90c] ;  /* 0x00090c0001427983 */ /* 0x000ee20000300800 */
[----:B------:R-:W-:-:S02]  /*86b40*/  F2FP.SATFINITE.E4M3.F32.PACK_AB_MERGE_C R15, RZ, R15, RZ ;  /* 0x0000000fff0f723e */ /* 0x000fc400048070ff */
[----:B------:R-:W-:Y:S01]  /*86b50*/  @P3 LOP3.LUT R10, R10, 0x8, RZ, 0xfc, !PT ;  /* 0x000000080a0a3812 */ /* 0x000fe200078efcff */
[----:B------:R-:W3:Y:S01]  /*86b60*/  LDL.LU R65, [R1+0x910] ;  /* 0x0009100001417983 */ /* 0x000ee20000300800 */
[----:B------:R-:W-:Y:S02]  /*86b70*/  F2FP.SATFINITE.E4M3.F32.PACK_AB_MERGE_C R16, RZ, R16, RZ ;  /* 0x00000010ff10723e */ /* 0x000fe400048070ff */
[----:B------:R-:W-:Y:S02]  /*86b80*/  LOP3.LUT R10, R10, 0xfffffffb, RZ, 0xc0, !PT ;  /* 0xfffffffb0a0a7812 */ /* 0x000fe400078ec0ff */
[----:B------:R-:W-:Y:S02]  /*86b90*/  F2FP.SATFINITE.E4M3.F32.PACK_AB_MERGE_C R17, RZ, R17, RZ ;  /* 0x00000011ff11723e */ /* 0x000fe400048070ff */
[----:B------:R-:W-:Y:S01]  /*86ba0*/  F2FP.SATFINITE.E4M3.F32.PACK_AB_MERGE_C R18, RZ, R18, RZ ;  /* 0x00000012ff12723e */ /* 0x000fe200048070ff */
[----:B------:R-:W0:Y:S01]  /*86bb0*/  @!P5 LDC.64 R28, c[0x0][0x5c0] ;  /* 0x00017000ff1cdb82 */ /* 0x000e220000000a00 */
[----:B------:R-:W-:-:S02]  /*86bc0*/  F2FP.SATFINITE.E4M3.F32.PACK_AB_MERGE_C R19, RZ, R19, RZ ;  /* 0x00000013ff13723e */ /* 0x000fc400048070ff */
[----:B------:R-:W-:Y:S02]  /*86bd0*/  F2FP.SATFINITE.E4M3.F32.PACK_AB_MERGE_C R20, RZ, R20, RZ ;  /* 0x00000014ff14723e */ /* 0x000fe400048070ff */
[----:B------:R-:W-:Y:S02]  /*86be0*/  F2FP.SATFINITE.E4M3.F32.PACK_AB_MERGE_C R21, RZ, R21, RZ ;  /* 0x00000015ff15723e */ /* 0x000fe400048070ff */
[----:B------:R-:W-:Y:S02]  /*86bf0*/  F2FP.SATFINITE.E4M3.F32.PACK_AB_MERGE_C R22, RZ, R22, RZ ;  /* 0x00000016ff16723e */ /* 0x000fe400048070ff */
[----:B------:R-:W-:Y:S02]  /*86c00*/  F2FP.SATFINITE.E4M3.F32.PACK_AB_MERGE_C R23, RZ, R23, RZ ;  /* 0x00000017ff17723e */ /* 0x000fe400048070ff */
[----:B------:R-:W-:Y:S02]  /*86c10*/  F2FP.SATFINITE.E4M3.F32.PACK_AB_MERGE_C R216, RZ, R216, RZ ;  /* 0x000000d8ffd8723e */ /* 0x000fe400048070ff */
[----:B------:R-:W-:-:S02]  /*86c20*/  F2FP.SATFINITE.E4M3.F32.PACK_AB_MERGE_C R217, RZ, R217, RZ ;  /* 0x000000d9ffd9723e */ /* 0x000fc400048070ff */
[----:B------:R-:W-:Y:S02]  /*86c30*/  F2FP.SATFINITE.E4M3.F32.PACK_AB_MERGE_C R218, RZ, R218, RZ ;  /* 0x000000daffda723e */ /* 0x000fe400048070ff */
[----:B------:R-:W-:Y:S02]  /*86c40*/  F2FP.SATFINITE.E4M3.F32.PACK_AB_MERGE_C R219, RZ, R219, RZ ;  /* 0x000000dbffdb723e */ /* 0x000fe400048070ff */
[----:B------:R-:W-:Y:S02]  /*86c50*/  F2FP.SATFINITE.E4M3.F32.PACK_AB_MERGE_C R220, RZ, R220, RZ ;  /* 0x000000dcffdc723e */ /* 0x000fe400048070ff */
[----:B------:R-:W-:Y:S02]  /*86c60*/  F2FP.SATFINITE.E4M3.F32.PACK_AB_MERGE_C R221, RZ, R221, RZ ;  /* 0x000000ddffdd723e */ /* 0x000fe400048070ff */
[----:B------:R-:W-:Y:S02]  /*86c70*/  F2FP.SATFINITE.E4M3.F32.PACK_AB_MERGE_C R222, RZ, R222, RZ ;  /* 0x000000deffde723e */ /* 0x000fe400048070ff */
[----:B0-----:R-:W-:-:S02]  /*86c80*/  @!P5 IADD3 R28, P2, R26, R28, RZ ;  /* 0x0000001c1a1cd210 */ /* 0x001fc40007f5e0ff */
[----:B------:R-:W-:Y:S02]  /*86c90*/  F2FP.SATFINITE.E4M3.F32.PACK_AB_MERGE_C R223, RZ, R223, RZ ;  /* 0x000000dfffdf723e */ /* 0x000fe400048070ff */
[----:B------:R-:W-:Y:S01]  /*86ca0*/  F2FP.SATFINITE.E4M3.F32.PACK_AB_MERGE_C R224, RZ, R224, RZ ;  /* 0x000000e0ffe0723e */ /* 0x000fe200048070ff */
[----:B------:R-:W-:Y:S01]  /*86cb0*/  @!P5 IMAD.X R29, R31, 0x1, R29, P2 ;  /* 0x000000011f1dd824 */ /* 0x000fe200010e061d */
[----:B------:R-:W-:Y:S02]  /*86cc0*/  ISETP.LT.OR P2, PT, R30, 0x9, !P0 ;  /* 0x000000091e00780c */ /* 0x000fe40004741670 */
[----:B------:R-:W-:Y:S02]  /*86cd0*/  F2FP.SATFINITE.E4M3.F32.PACK_AB_MERGE_C R225, RZ, R225, RZ ;  /* 0x000000e1ffe1723e */ /* 0x000fe400048070ff */
[----:B------:R0:W-:Y:S01]  /*86ce0*/  @!P5 STG.E.U8 desc[UR34][R28.64], R13 ;  /* 0x0000000d1c00d986 */ /* 0x0001e2000c101122 */
[----:B------:R-:W-:Y:S02]  /*86cf0*/  F2FP.SATFINITE.E4M3.F32.PACK_AB_MERGE_C R226, RZ, R226, RZ ;  /* 0x000000e2ffe2723e */ /* 0x000fe400048070ff */
[----:B------:R-:W-:-:S02]  /*86d00*/  F2FP.SATFINITE.E4M3.F32.PACK_AB_MERGE_C R227, RZ, R227, RZ ;  /* 0x000000e3ffe3723e */ /* 0x000fc400048070ff */
[----:B------:R-:W-:Y:S02]  /*86d10*/  F2FP.SATFINITE.E4M3.F32.PACK_AB_MERGE_C R228, RZ, R228, RZ ;  /* 0x000000e4ffe4723e */ /* 0x000fe400048070ff */
[----:B------:R-:W-:Y:S02]  /*86d20*/  F2FP.SATFINITE.E4M3.F32.PACK_AB_MERGE_C R229, RZ, R229, RZ ;  /* 0x000000e5ffe5723e */ /* 0x000fe400048070ff */
[----:B------:R-:W-:Y:S02]  /*86d30*/  @P2 LOP3.LUT R10, R10, 0x4, RZ, 0xfc, !PT ;  /* 0x000000040a0a2812 */ /* 0x000fe400078efcff */
[----:B------:R-:W-:Y:S01]  /*86d40*/  F2FP.SATFINITE.E4M3.F32.PACK_AB_MERGE_C R230, RZ, R230, RZ ;  /* 0x000000e6ffe6723e */ /* 0x000fe200048070ff */
[----:B0-----:R-:W0:Y:S01]  /*86d50*/  @!P2 LDC.64 R28, c[0x0][0x5c0] ;  /* 0x00017000ff1cab82 */ /* 0x001e220000000a00 */
[----:B------:R-:W-:Y:S02]  /*86d60*/  F2FP.SATFINITE.E4M3.F32.PACK_AB_MERGE_C R231, RZ, R231, RZ ;  /* 0x000000e7ffe7723e */ /* 0x000fe400048070ff */
[----:B------:R-:W-:-:S02]  /*86d70*/  F2FP.SATFINITE.E4M3.F32.PACK_AB_MERGE_C R232, RZ, R232, RZ ;  /* 0x000000e8ffe8723e */ /* 0x000fc400048070ff */
[----:B------:R-:W-:Y:S02]  /*86d80*/  F2FP.SATFINITE.E4M3.F32.PACK_AB_MERGE_C R233, RZ, R233, RZ ;  /* 0x000000e9ffe9723e */ /* 0x000fe400048070ff */
[----:B------:R-:W-:Y:S02]  /*86d90*/  F2FP.SATFINITE.E4M3.F32.PACK_AB_MERGE_C R234, RZ, R234, RZ ;  /* 0x000000eaffea723e */ /* 0x000fe400048070ff */
[----:B------:R-:W-:Y:S02]  /*86da0*/  F2FP.SATFINITE.E4M3.F32.PACK_AB_MERGE_C R235, RZ, R235, RZ ;  /* 0x000000ebffeb723e */ /* 0x000fe400048070ff */
[----:B------:R-:W-:Y:S02]  /*86db0*/  F2FP.SATFINITE.E4M3.F32.PACK_AB_MERGE_C R236, RZ, R236, RZ ;  /* 0x000000ecffec723e */ /* 0x000fe400048070ff */
[----:B------:R-:W-:Y:S02]  /*86dc0*/  F2FP.SATFINITE.E4M3.F32.PACK_AB_MERGE_C R237, RZ, R237, RZ ;  /* 0x000000edffed723e */ /* 0x000fe400048070ff */
[----:B0-----:R-:W-:-:S04]  /*86dd0*/  @!P2 IADD3 R36, P5, P6, R26, UR11, R28 ;  /* 0x0000000b1a24ac10 */ /* 0x001fc8000febe01c */
[----:B------:R-:W-:Y:S02]  /*86de0*/  @!P2 IADD3.X R37, R31, UR10, R29, P5, P6 ;  /* 0x0000000a1f25ac10 */ /* 0x000fe4000afec41d */
[----:B------:R-:W-:-:S13]  /*86df0*/  ISETP.LT.OR P5, PT, R30, 0x2, !P1 ;  /* 0x000000021e00780c */ /* 0x000fda0004fa1670 */
[----:B------:R-:W0:Y:S02]  /*86e00*/  @!P5 LDC.64 R28, c[0x0][0x5c0] ;  /* 0x00017000ff1cdb82 */ /* 0x000e240000000a00 */
[----:B0-----:R-:W-:-:S05]  /*86e10*/  @!P5 IADD3 R28, P6, R26, R28, RZ ;  /* 0x0000001c1a1cd210 */ /* 0x001fca0007fde0ff */
[----:B------:R-:W-:-:S05]  /*86e20*/  @!P5 IMAD.X R29, R31, 0x1, R29, P6 ;  /* 0x000000011f1dd824 */ /* 0x000fca00030e061d */
[----:B------:R0:W-:Y:S01]  /*86e30*/  @!P5 STG.E.U8 desc[UR34][R28.64+0x1], R14 ;  /* 0x0000010e1c00d986 */ /* 0x0001e2000c101122 */
[----:B------:R-:W-:-:S03]  /*86e40*/  ISETP.LT.OR P5, PT, R30, 0xa, !P0 ;  /* 0x0000000a1e00780c */ /* 0x000fc600047a1670 */
[----:B------:R1:W-:Y:S01]  /*86e50*/  @!P4 STG.E.U8 desc[UR34][R32.64], R15 ;  /* 0x0000000f2000c986 */ /* 0x0003e2000c101122 */
[----:B------:R-:W-:-:S09]  /*86e60*/  ISETP.LT.OR P4, PT, R30, 0x11, !P0 ;  /* 0x000000111e00780c */ /* 0x000fd20004781670 */
[----:B0-----:R-:W0:Y:S08]  /*86e70*/  @!P5 LDC.64 R28, c[0x0][0x5c0] ;  /* 0x00017000ff1cdb82 */ /* 0x001e300000000a00 */
[----:B-1----:R-:W1:Y:S01]  /*86e80*/  @!P4 LDC.64 R14, c[0x0][0x5c0] ;  /* 0x00017000ff0ecb82 */ /* 0x002e620000000a00 */
[----:B0-----:R-:W-:-:S04]  /*86e90*/  @!P5 IADD3 R28, P3, P6, R26, UR11, R28 ;  /* 0x0000000b1a1cdc10 */ /* 0x001fc8000fe7e01c */
[----:B------:R-:W-:Y:S02]  /*86ea0*/  @!P5 IADD3.X R29, R31, UR10, R29, P3, P6 ;  /* 0x0000000a1f1ddc10 */ /* 0x000fe40009fec41d */
[----:B------:R-:W-:Y:S02]  /*86eb0*/  ISETP.LT.OR P3, PT, R30, 0x12, !P0 ;  /* 0x000000121e00780c */ /* 0x000fe40004761670 */
[----:B-1----:R-:W-:-:S04]  /*86ec0*/  @!P4 IADD3 R32, P2, P6, R26, UR11, R14 ;  /* 0x0000000b1a20cc10 */ /* 0x002fc8000fe5e00e */
[----:B------:R-:W-:-:S07]  /*86ed0*/  @!P4 IADD3.X R33, R31, UR10, R15, P2, P6 ;  /* 0x0000000a1f21cc10 */ /* 0x000fce00097ec40f */
[----:B------:R-:W0:Y:S02]  /*86ee0*/  @!P3 LDC.64 R14, c[0x0][0x5c0] ;  /* 0x00017000ff0ebb82 */ /* 0x000e240000000a00 */
[----:B0-----:R-:W-:-:S04]  /*86ef0*/  @!P3 IADD3 R38, P2, P6, R26, UR11, R14 ;  /* 0x0000000b1a26bc10 */ /* 0x001fc8000fe5e00e */
[----:B------:R-:W-:Y:S02]  /*86f00*/  @!P3 IADD3.X R39, R31, UR10, R15, P2, P6 ;  /* 0x0000000a1f27bc10 */ /* 0x000fe400097ec40f */
[----:B------:R-:W-:Y:S02]  /*86f10*/  LOP3.LUT P3, RZ, R10, 0x8, RZ, 0xc0, !PT ;  /* 0x000000080aff7812 */ /* 0x000fe4000786c0ff */
[----:B------:R-:W-:-:S11]  /*86f20*/  ISETP.LT.OR P2, PT, R30, 0x19, !P0 ;  /* 0x000000191e00780c */ /* 0x000fd60004741670 */
[----:B------:R-:W-:Y:S01]  /*86f30*/  @!P3 STG.E.U8 desc[UR34][R34.64+0x1], R16 ;  /* 0x000001102200b986 */ /* 0x000fe2000c101122 */
[----:B------:R-:W-:Y:S01]  /*86f40*/  ISETP.LT.OR P3, PT, R30, 0x9, !P1 ;  /* 0x000000091e00780c */ /* 0x000fe20004f61670 */
[----:B--2---:R-:W-:-:S12]  /*86f50*/  FMUL R13, R63, UR27 ;  /* 0x0000001b3f0d7c20 */ /* 0x004fd80008400000 */
[----:B------:R-:W0:Y:S02]  /*86f60*/  @!P3 LDC.64 R14, c[0x0][0x5c0] ;  /* 0x00017000ff0ebb82 */ /* 0x000e240000000a00 */
[----:B0-----:R-:W-:-:S05]  /*86f70*/  @!P3 IADD3 R14, P6, R26, R14, RZ ;  /* 0x0000000e1a0eb210 */ /* 0x001fca0007fde0ff */
[----:B------:R-:W-:-:S05]  /*86f80*/  @!P3 IMAD.X R15, R31, 0x1, R15, P6 ;  /* 0x000000011f0fb824 */ /* 0x000fca00030e060f */
[----:B------:R0:W-:Y:S02]  /*86f90*/  @!P3 STG.E.U8 desc[UR34][R14.64+0x8], R17 ;  /* 0x000008110e00b986 */ /* 0x0001e4000c101122 */
[----:B0-----:R-:W0:Y:S02]  /*86fa0*/  @!P2 LDC.64 R14, c[0x0][0x5c0] ;  /* 0x00017000ff0eab82 */ /* 0x001e240000000a00 */
[----:B0-----:R-:W-:-:S04]  /*86fb0*/  @!P2 IADD3 R34, P3, P6, R26, UR11, R14 ;  /* 0x0000000b1a22ac10 */ /* 0x001fc8000fe7e00e */
[----:B------:R-:W-:Y:S02]  /*86fc0*/  @!P2 IADD3.X R35, R31, UR10, R15, P3, P6 ;  /* 0x0000000a1f23ac10 */ /* 0x000fe40009fec40f */
[C---:B------:R-:W-:Y:S02]  /*86fd0*/  ISETP.LT.OR P3, PT, R30.reuse, 0xa, !P1 ;  /* 0x0000000a1e00780c */ /* 0x040fe40004f61670 */
[----:B------:R-:W-:-:S11]  /*86fe0*/  ISETP.LT.OR P2, PT, R30, 0x1a, !P0 ;  /* 0x0000001a1e00780c */ /* 0x000fd60004741670 */
[----:B------:R-:W0:Y:S02]  /*86ff0*/  @!P3 LDC.64 R14, c[0x0][0x5c0] ;  /* 0x00017000ff0ebb82 */ /* 0x000e240000000a00 */
[----:B0-----:R-:W-:-:S05]  /*87000*/  @!P3 IADD3 R14, P6, R26, R14, RZ ;  /* 0x0000000e1a0eb210 */ /* 0x001fca0007fde0ff */
[----:B------:R-:W-:-:S05]  /*87010*/  @!P3 IMAD.X R15, R31, 0x1, R15, P6 ;  /* 0x000000011f0fb824 */ /* 0x000fca00030e060f */
[----:B------:R0:W-:Y:S02]  /*87020*/  @!P3 STG.E.U8 desc[UR34][R14.64+0x9], R18 ;  /* 0x000009120e00b986 */ /* 0x0001e4000c101122 */
[----:B0-----:R-:W0:Y:S02]  /*87030*/  @!P2 LDC.64 R14, c[0x0][0x5c0] ;  /* 0x00017000ff0eab82 */ /* 0x001e240000000a00 */
[----:B0-----:R-:W-:-:S04]  /*87040*/  @!P2 IADD3 R16, P3, P6, R26, UR11, R14 ;  /* 0x0000000b1a10ac10 */ /* 0x001fc8000fe7e00e */
[----:B------:R-:W-:Y:S02]  /*87050*/  @!P2 IADD3.X R17, R31, UR10, R15, P3, P6 ;  /* 0x0000000a1f11ac10 */ /* 0x000fe40009fec40f */
[C---:B------:R-:W-:Y:S02]  /*87060*/  LOP3.LUT P2, RZ, R10.reuse, 0x4, RZ, 0xc0, !PT ;  /* 0x000000040aff7812 */ /* 0x040fe4000784c0ff */
[----:B------:R-:W-:-:S11]  /*87070*/  LOP3.LUT R10, R10, 0xfffffffe, RZ, 0xc0, !PT ;  /* 0xfffffffe0a0a7812 */ /* 0x000fd600078ec0ff */
[----:B------:R0:W-:Y:S01]  /*87080*/  @!P2 STG.E.U8 desc[UR34][R36.64+0x8], R19 ;  /* 0x000008132400a986 */ /* 0x0001e2000c101122 */
[----:B------:R-:W-:-:S03]  /*87090*/  ISETP.LT.OR P2, PT, R30, 0x21, !P0 ;  /* 0x000000211e00780c */ /* 0x000fc60004741670 */
[----:B------:R-:W-:Y:S01]  /*870a0*/  @!P5 STG.E.U8 desc[UR34][R28.64+0x9], R20 ;  /* 0x000009141c00d986 */ /* 0x000fe2000c101122 */
[----:B------:R-:W-:-:S09]  /*870b0*/  ISETP.LT.OR P5, PT, R30, 0x11, !P1 ;  /* 0x000000111e00780c */ /* 0x000fd20004fa1670 */
[----:B------:R-:W0:Y:S01]  /*870c0*/  @!P2 LDC.64 R14, c[0x0][0x5c0] ;  /* 0x00017000ff0eab82 */ /* 0x000e220000000a00 */
[----:B------:R-:W-:-:S04]  /*870d0*/  @P2 LOP3.LUT R10, R10, 0x1, RZ, 0xfc, !PT ;  /* 0x000000010a0a2812 */ /* 0x000fc800078efcff */
[----:B------:R-:W-:Y:S02]  /*870e0*/  LOP3.LUT R10, R10, 0xfffffffd, RZ, 0xc0, !PT ;  /* 0xfffffffd0a0a7812 */ /* 0x000fe400078ec0ff */
[----:B0-----:R-:W-:-:S04]  /*870f0*/  @!P2 IADD3 R36, P3, P6, R26, UR11, R14 ;  /* 0x0000000b1a24ac10 */ /* 0x001fc8000fe7e00e */
[----:B------:R-:W-:Y:S02]  /*87100*/  @!P2 IADD3.X R37, R31, UR10, R15, P3, P6 ;  /* 0x0000000a1f25ac10 */ /* 0x000fe40009fec40f */
[----:B------:R-:W-:-:S13]  /*87110*/  ISETP.LT.OR P3, PT, R30, 0x22, !P0 ;  /* 0x000000221e00780c */ /* 0x000fda0004761670 */
[----:B------:R-:W0:Y:S01]  /*87120*/  @!P3 LDC.64 R14, c[0x0][0x5c0] ;  /* 0x00017000ff0ebb82 */ /* 0x000e220000000a00 */
[----:B------:R-:W-:Y:S02]  /*87130*/  @P3 LOP3.LUT R10, R10, 0x2, RZ, 0xfc, !PT ;  /* 0x000000020a0a3812 */ /* 0x000fe400078efcff */
[----:B0-----:R-:W-:-:S04]  /*87140*/  @!P3 IADD3 R40, P2, P6, R26, UR11, R14 ;  /* 0x0000000b1a28bc10 */ /* 0x001fc8000fe5e00e */
[----:B------:R-:W-:Y:S02]  /*87150*/  @!P3 IADD3.X R41, R31, UR10, R15, P2, P6 ;  /* 0x0000000a1f29bc10 */ /* 0x000fe400097ec40f */
[----:B------:R-:W0:Y:S01]  /*87160*/  @!P5 LDC.64 R14, c[0x0][0x5c0] ;  /* 0x00017000ff0edb82 */ /* 0x000e220000000a00 */
[C---:B------:R-:W-:Y:S02]  /*87170*/  ISETP.LT.OR P2, PT, R30.reuse, 0x29, !P0 ;  /* 0x000000291e00780c */ /* 0x040fe40004741670 */
[----:B------:R-:W-:Y:S02]  /*87180*/  ISETP.LT.OR P3, PT, R30, 0x32, !P0 ;  /* 0x000000321e00780c */ /* 0x000fe40004761670 */
[----:B0-----:R-:W-:-:S05]  /*87190*/  @!P5 IADD3 R14, P6, R26, R14, RZ ;  /* 0x0000000e1a0ed210 */ /* 0x001fca0007fde0ff */
[----:B------:R-:W-:-:S05]  /*871a0*/  @!P5 IMAD.X R15, R31, 0x1, R15, P6 ;  /* 0x000000011f0fd824 */ /* 0x000fca00030e060f */
[----:B------:R0:W-:Y:S02]  /*871b0*/  @!P5 STG.E.U8 desc[UR34][R14.64+0x10], R21 ;  /* 0x000010150e00d986 */ /* 0x0001e4000c101122 */
[----:B0-----:R-:W0:Y:S02]  /*871c0*/  @!P2 LDC.64 R14, c[0x0][0x5c0] ;  /* 0x00017000ff0eab82 */ /* 0x001e240000000a00 */
        /* <DEDUP_REMOVED lines=8> */
[----:B------:R1:W-:Y:S10]  /*87250*/  @!P4 STG.E.U8 desc[UR34][R32.64+0x10], R23 ;  /* 0x000010172000c986 */ /* 0x0003f4000c101122 */
[----:B0-----:R-:W0:Y:S02]  /*87260*/  @!P5 LDC.64 R14, c[0x0][0x5c0] ;  /* 0x00017000ff0edb82 */ /* 0x001e240000000a00 */
[----:B0-----:R-:W-:-:S04]  /*87270*/  @!P5 IADD3 R18, P2, P6, R26, UR11, R14 ;  /* 0x0000000b1a12dc10 */ /* 0x001fc8000fe5e00e */
[----:B------:R-:W-:Y:S02]  /*87280*/  @!P5 IADD3.X R19, R31, UR10, R15, P2, P6 ;  /* 0x0000000a1f13dc10 */ /* 0x000fe400097ec40f */
[----:B------:R-:W-:-:S13]  /*87290*/  ISETP.LT.OR P2, PT, R30, 0x31, !P0 ;  /* 0x000000311e00780c */ /* 0x000fda0004741670 */
[----:B------:R-:W0:Y:S02]  /*872a0*/  @!P2 LDC.64 R14, c[0x0][0x5c0] ;  /* 0x00017000ff0eab82 */ /* 0x000e240000000a00 */
[----:B0-----:R-:W-:-:S04]  /*872b0*/  @!P2 IADD3 R22, P4, P6, R26, UR11, R14 ;  /* 0x0000000b1a16ac10 */ /* 0x001fc8000fe9e00e */
[----:B-1----:R-:W-:Y:S02]  /*872c0*/  @!P2 IADD3.X R23, R31, UR10, R15, P4, P6 ;  /* 0x0000000a1f17ac10 */ /* 0x002fe4000a7ec40f */
[----:B------:R-:W0:Y:S01]  /*872d0*/  @!P3 LDC.64 R14, c[0x0][0x5c0] ;  /* 0x00017000ff0ebb82 */ /* 0x000e220000000a00 */
[----:B------:R-:W-:-:S13]  /*872e0*/  ISETP.LT.OR P2, PT, R30, 0x12, !P0 ;  /* 0x000000121e00780c */ /* 0x000fda0004741670 */
[----:B------:R-:W-:Y:S01]  /*872f0*/  @!P2 STG.E.U8 desc[UR34][R38.64+0x11], R216 ;  /* 0x000011d82600a986 */ /* 0x000fe2000c101122 */
[----:B------:R-:W-:Y:S02]  /*87300*/  ISETP.LT.OR P2, PT, R30, 0x39, !P0 ;  /* 0x000000391e00780c */ /* 0x000fe40004741670 */
        /* <DEDUP_REMOVED lines=16> */
[----:B------:R0:W-:Y:S04]  /*87410*/  @!P4 STG.E.U8 desc[UR34][R14.64+0x19], R218 ;  /* 0x000019da0e00c986 */ /* 0x0001e8000c101122 */
[----:B------:R1:W-:Y:S01]  /*87420*/  @!P2 STG.E.U8 desc[UR34][R34.64+0x18], R219 ;  /* 0x000018db2200a986 */ /* 0x0003e2000c101122 */
[----:B------:R-:W-:Y:S01]  /*87430*/  ISETP.LT.OR P2, PT, R30, 0x41, !P0 ;  /* 0x000000411e00780c */ /* 0x000fe20004741670 */
[----:B0-----:R-:W0:Y:S02]  /*87440*/  @!P3 LDC.64 R14, c[0x0][0x5c0] ;  /* 0x00017000ff0ebb82 */ /* 0x001e240000000a00 */
[----:B0-----:R-:W-:-:S04]  /*87450*/  @!P3 IADD3 R20, P4, P6, R26, UR11, R14 ;  /* 0x0000000b1a14bc10 */ /* 0x001fc8000fe9e00e */
[----:B------:R-:W-:-:S06]  /*87460*/  @!P3 IADD3.X R21, R31, UR10, R15, P4, P6 ;  /* 0x0000000a1f15bc10 */ /* 0x000fcc000a7ec40f */
[----:B------:R-:W1:Y:S01]  /*87470*/  @!P2 LDC.64 R14, c[0x0][0x5c0] ;  /* 0x00017000ff0eab82 */ /* 0x000e620000000a00 */
[----:B------:R-:W-:Y:S02]  /*87480*/  ISETP.LT.OR P3, PT, R30, 0x42, !P0 ;  /* 0x000000421e00780c */ /* 0x000fe40004761670 */
[----:B-1----:R-:W-:-:S04]  /*87490*/  @!P2 IADD3 R34, P4, P6, R26, UR11, R14 ;  /* 0x0000000b1a22ac10 */ /* 0x002fc8000fe9e00e */
[----:B------:R-:W-:-:S07]  /*874a0*/  @!P2 IADD3.X R35, R31, UR10, R15, P4, P6 ;  /* 0x0000000a1f23ac10 */ /* 0x000fce000a7ec40f */
[----:B------:R-:W0:Y:S01]  /*874b0*/  @!P3 LDC.64 R14, c[0x0][0x5c0] ;  /* 0x00017000ff0ebb82 */ /* 0x000e220000000a00 */
[----:B------:R-:W-:-:S13]  /*874c0*/  ISETP.LT.OR P2, PT, R30, 0x1a, !P0 ;  /* 0x0000001a1e00780c */ /* 0x000fda0004741670 */
[----:B------:R-:W-:Y:S01]  /*874d0*/  @!P2 STG.E.U8 desc[UR34][R16.64+0x19], R220 ;  /* 0x000019dc1000a986 */ /* 0x000fe2000c101122 */
[----:B------:R-:W-:Y:S02]  /*874e0*/  ISETP.LT.OR P2, PT, R30, 0x49, !P0 ;  /* 0x000000491e00780c */ /* 0x000fe40004741670 */
[----:B0-----:R-:W-:-:S04]  /*874f0*/  @!P3 IADD3 R44, P4, P6, R26, UR11, R14 ;  /* 0x0000000b1a2cbc10 */ /* 0x001fc8000fe9e00e */
[----:B------:R-:W-:Y:S02]  /*87500*/  @!P3 IADD3.X R45, R31, UR10, R15, P4, P6 ;  /* 0x0000000a1f2dbc10 */ /* 0x000fe4000a7ec40f */
[----:B------:R-:W-:Y:S02]  /*87510*/  ISETP.LT.OR P4, PT, R30, 0x21, !P1 ;  /* 0x000000211e00780c */ /* 0x000fe40004f81670 */
[----:B------:R-:W-:-:S11]  /*87520*/  LOP3.LUT P3, RZ, R10, 0x2, RZ, 0xc0, !PT ;  /* 0x000000020aff7812 */ /* 0x000fd6000786c0ff */
        /* <DEDUP_REMOVED lines=16> */
[----:B------:R-:W-:Y:S02]  /*87630*/  ISETP.LT.OR P6, PT, R30, 0x51, !P0 ;  /* 0x000000511e00780c */ /* 0x000fe400047c1670 */
[----:B------:R-:W-:-:S11]  /*87640*/  LOP3.LUT P2, RZ, R10, 0x1, RZ, 0xc0, !PT ;  /* 0x000000010aff7812 */ /* 0x000fd6000784c0ff */
[----:B------:R-:W0:Y:S02]  /*87650*/  @!P6 LDC.64 R14, c[0x0][0x5c0] ;  /* 0x00017000ff0eeb82 */ /* 0x000e240000000a00 */
[----:B------:R-:W-:Y:S04]  /*87660*/  @!P2 STG.E.U8 desc[UR34][R36.64+0x20], R223 ;  /* 0x000020df2400a986 */ /* 0x000fe8000c101122 */
[----:B------:R-:W-:Y:S01]  /*87670*/  @!P3 STG.E.U8 desc[UR34][R40.64+0x21], R224 ;  /* 0x000021e02800b986 */ /* 0x000fe2000c101122 */
[----:B------:R-:W-:Y:S02]  /*87680*/  ISETP.LT.OR P3, PT, R30, 0x29, !P1 ;  /* 0x000000291e00780c */ /* 0x000fe40004f61670 */
[----:B0-----:R-:W-:-:S04]  /*87690*/  @!P6 IADD3 R46, P2, P4, R26, UR11, R14 ;  /* 0x0000000b1a2eec10 */ /* 0x001fc8000fc5e00e */
[----:B------:R-:W-:Y:S02]  /*876a0*/  @!P6 IADD3.X R47, R31, UR10, R15, P2, P4 ;  /* 0x0000000a1f2fec10 */ /* 0x000fe400097e840f */
[----:B------:R-:W-:-:S13]  /*876b0*/  ISETP.LT.OR P2, PT, R30, 0x52, !P0 ;  /* 0x000000521e00780c */ /* 0x000fda0004741670 */
[----:B------:R-:W0:Y:S01]  /*876c0*/  @!P2 LDC.64 R14, c[0x0][0x5c0] ;  /* 0x00017000ff0eab82 */ /* 0x000e220000000a00 */
[----:B------:R-:W-:-:S04]  /*876d0*/  @P2 LOP3.LUT R12, R12, 0x40000000, RZ, 0xfc, !PT ;  /* 0x400000000c0c2812 */ /* 0x000fc800078efcff */
[----:B------:R-:W-:Y:S02]  /*876e0*/  LOP3.LUT R12, R12, 0x7fffffff, RZ, 0xc0, !PT ;  /* 0x7fffffff0c0c7812 */ /* 0x000fe400078ec0ff */
[----:B0-----:R-:W-:-:S04]  /*876f0*/  @!P2 IADD3 R48, P4, P6, R26, UR11, R14 ;  /* 0x0000000b1a30ac10 */ /* 0x001fc8000fe9e00e */
[----:B------:R-:W-:Y:S02]  /*87700*/  @!P2 IADD3.X R49, R31, UR10, R15, P4, P6 ;  /* 0x0000000a1f31ac10 */ /* 0x000fe4000a7ec40f */
[----:B------:R-:W0:Y:S01]  /*87710*/  @!P3 LDC.64 R14, c[0x0][0x5c0] ;  /* 0x00017000ff0ebb82 */ /* 0x000e220000000a00 */
[----:B------:R-:W-:Y:S02]  /*87720*/  ISETP.LT.OR P2, PT, R30, 0x29, !P0 ;  /* 0x000000291e00780c */ /* 0x000fe40004741670 */
[----:B0-----:R-:W-:-:S05]  /*87730*/  @!P3 IADD3 R14, P4, R26, R14, RZ ;  /* 0x0000000e1a0eb210 */ /* 0x001fca0007f9e0ff */
[----:B------:R-:W-:-:S05]  /*87740*/  @!P3 IMAD.X R15, R31, 0x1, R15, P4 ;  /* 0x000000011f0fb824 */ /* 0x000fca00020e060f */
[----:B------:R0:W-:Y:S01]  /*87750*/  @!P3 STG.E.U8 desc[UR34][R14.64+0x28], R225 ;  /* 0x000028e10e00b986 */ /* 0x0001e2000c101122 */
[----:B------:R-:W-:-:S13]  /*87760*/  ISETP.LT.OR P3, PT, R30, 0x59, !P0 ;  /* 0x000000591e00780c */ /* 0x000fda0004761670 */
[----:B0-----:R-:W0:Y:S01]  /*87770*/  @!P3 LDC.64 R14, c[0x0][0x5c0] ;  /* 0x00017000ff0ebb82 */ /* 0x001e220000000a00 */
[----:B------:R-:W-:Y:S02]  /*87780*/  @P3 LOP3.LUT R12, R12, 0x80000000, RZ, 0xfc, !PT ;  /* 0x800000000c0c3812 */ /* 0x000fe400078efcff */
        /* <DEDUP_REMOVED lines=8> */
[----:B------:R1:W-:Y:S04]  /*87810*/  @!P2 STG.E.U8 desc[UR34][R28.64+0x28], R227 ;  /* 0x000028e31c00a986 */ /* 0x0003e8000c101122 */
[----:B------:R-:W-:Y:S01]  /*87820*/  @!P5 STG.E.U8 desc[UR34][R18.64+0x29], R228 ;  /* 0x000029e41200d986 */ /* 0x000fe2000c101122 */
[----:B------:R-:W-:-:S05]  /*87830*/  ISETP.LT.OR P5, PT, R30, 0x31, !P1 ;  /* 0x000000311e00780c */ /* 0x000fca0004fa1670 */
[----:B0-----:R-:W0:Y:S02]  /*87840*/  @!P4 LDC.64 R14, c[0x0][0x5c0] ;  /* 0x00017000ff0ecb82 */ /* 0x001e240000000a00 */
[----:B0-----:R-:W-:-:S04]  /*87850*/  @!P4 IADD3 R36, P3, P6, R26, UR11, R14 ;  /* 0x0000000b1a24cc10 */ /* 0x001fc8000fe7e00e */
[----:B------:R-:W-:Y:S02]  /*87860*/  @!P4 IADD3.X R37, R31, UR10, R15, P3, P6 ;  /* 0x0000000a1f25cc10 */ /* 0x000fe40009fec40f */
[----:B------:R-:W-:-:S13]  /*87870*/  ISETP.LT.OR P3, PT, R30, 0x61, !P0 ;  /* 0x000000611e00780c */ /* 0x000fda0004761670 */
[----:B------:R-:W1:Y:S01]  /*87880*/  @!P3 LDC.64 R14, c[0x0][0x5c0] ;  /* 0x00017000ff0ebb82 */ /* 0x000e620000000a00 */
[----:B------:R-:W-:-:S04]  /*87890*/  @P3 LOP3.LUT R0, R0, 0x10, RZ, 0xfc, !PT ;  /* 0x0000001000003812 */ /* 0x000fc800078efcff */
[----:B------:R-:W-:Y:S02]  /*878a0*/  LOP3.LUT R0, R0, 0xfffff7ff, RZ, 0xc0, !PT ;  /* 0xfffff7ff00007812 */ /* 0x000fe400078ec0ff */
[----:B-1----:R-:W-:-:S04]  /*878b0*/  @!P3 IADD3 R28, P2, P6, R26, UR11, R14 ;  /* 0x0000000b1a1cbc10 */ /* 0x002fc8000fe5e00e */
        /* <DEDUP_REMOVED lines=8> */
[C---:B------:R-:W-:Y:S02]  /*87940*/  ISETP.LT.OR P2, PT, R30.reuse, 0x69, !P0 ;  /* 0x000000691e00780c */ /* 0x040fe40004741670 */
[----:B------:R-:W-:-:S11]  /*87950*/  ISETP.LT.OR P3, PT, R30, 0x6a, !P0 ;  /* 0x0000006a1e00780c */ /* 0x000fd60004761670 */
[----:B------:R-:W-:-:S04]  /*87960*/  @P2 LOP3.LUT R0, R0, 0x1000, RZ, 0xfc, !PT ;  /* 0x0000100000002812 */ /* 0x000fc800078efcff */
[----:B------:R-:W-:-:S04]  /*87970*/  LOP3.LUT R0, R0, 0xfffffffe, RZ, 0xc0, !PT ;  /* 0xfffffffe00007812 */ /* 0x000fc800078ec0ff */
[----:B------:R-:W-:Y:S02]  /*87980*/  @P3 LOP3.LUT R0, R0, 0x1, RZ, 0xfc, !PT ;  /* 0x0000000100003812 */ /* 0x000fe400078efcff */
[----:B0-----:R-:W-:Y:S02]  /*87990*/  @!P5 IADD3 R14, P6, R26, R14, RZ ;  /* 0x0000000e1a0ed210 */ /* 0x001fe40007fde0ff */
[----:B------:R-:W-:-:S03]  /*879a0*/  LOP3.LUT R0, R0, 0xffffffdf, RZ, 0xc0, !PT ;  /* 0xffffffdf00007812 */ /* 0x000fc600078ec0ff */
        /* <DEDUP_REMOVED lines=11> */
[----:B------:R-:W-:Y:S01]  /*87a60*/  @!P2 STG.E.U8 desc[UR34][R22.64+0x30], R231 ;  /* 0x000030e71600a986 */ /* 0x000fe2000c101122 */
[----:B------:R-:W-:Y:S01]  /*87a70*/  ISETP.LT.OR P2, PT, R30, 0x71, !P0 ;  /* 0x000000711e00780c */ /* 0x000fe20004741670 */
[----:B0-----:R-:W0:-:S12]  /*87a80*/  @!P3 LDC.64 R14, c[0x0][0x5c0] ;  /* 0x00017000ff0ebb82 */ /* 0x001e180000000a00 */
[----:B------:R-:W-:-:S04]  /*87a90*/  @P2 LOP3.LUT R0, R0, 0x20, RZ, 0xfc, !PT ;  /* 0x0000002000002812 */ /* 0x000fc800078efcff */
[----:B------:R-:W-:Y:S02]  /*87aa0*/  LOP3.LUT R0, R0, 0xffffdfff, RZ, 0xc0, !PT ;  /* 0xffffdfff00007812 */ /* 0x000fe400078ec0ff */
[----:B0-----:R-:W-:-:S04]  /*87ab0*/  @!P3 IADD3 R18, P5, P6, R26, UR11, R14 ;  /* 0x0000000b1a12bc10 */ /* 0x001fc8000febe00e */
[----:B------:R-:W-:Y:S02]  /*87ac0*/  @!P3 IADD3.X R19, R31, UR10, R15, P5, P6 ;  /* 0x0000000a1f13bc10 */ /* 0x000fe4000afec40f */
[----:B------:R-:W0:Y:S01]  /*87ad0*/  @!P2 LDC.64 R14, c[0x0][0x5c0] ;  /* 0x00017000ff0eab82 */ /* 0x000e220000000a00 */
[----:B------:R-:W-:-:S13]  /*87ae0*/  ISETP.LT.OR P3, PT, R30, 0x72, !P0 ;  /* 0x000000721e00780c */ /* 0x000fda0004761670 */
[----:B------:R-:W-:-:S04]  /*87af0*/  @P3 LOP3.LUT R0, R0, 0x2000, RZ, 0xfc, !PT ;  /* 0x0000200000003812 */ /* 0x000fc800078efcff */
[----:B------:R-:W-:Y:S02]  /*87b00*/  LOP3.LUT R0, R0, 0xffffbfff, RZ, 0xc0, !PT ;  /* 0xffffbfff00007812 */ /* 0x000fe400078ec0ff */
[----:B0-----:R-:W-:-:S04]  /*87b10*/  @!P2 IADD3 R54, P5, P6, R26, UR11, R14 ;  /* 0x0000000b1a36ac10 */ /* 0x001fc8000febe00e */
[----:B------:R-:W-:Y:S02]  /*87b20*/  @!P2 IADD3.X R55, R31, UR10, R15, P5, P6 ;  /* 0x0000000a1f37ac10 */ /* 0x000fe4000afec40f */
[----:B------:R-:W0:Y:S01]  /*87b30*/  @!P3 LDC.64 R14, c[0x0][0x5c0] ;  /* 0x00017000ff0ebb82 */ /* 0x000e220000000a00 */
[----:B------:R-:W-:-:S13]  /*87b40*/  ISETP.LT.OR P2, PT, R30, 0x32, !P0 ;  /* 0x000000321e00780c */ /* 0x000fda0004741670 */
[----:B------:R-:W-:Y:S01]  /*87b50*/  @!P2 STG.E.U8 desc[UR34][R42.64+0x31], R232 ;  /* 0x000031e82a00a986 */ /* 0x000fe2000c101122 */
[----:B------:R-:W-:Y:S02]  /*87b60*/  ISETP.LT.OR P2, PT, R30, 0x79, !P0 ;  /* 0x000000791e00780c */ /* 0x000fe40004741670 */
[----:B0-----:R-:W-:-:S04]  /*87b70*/  @!P3 IADD3 R56, P5, P6, R26, UR11, R14 ;  /* 0x0000000b1a38bc10 */ /* 0x001fc8000febe00e */
[----:B------:R-:W-:Y:S02]  /*87b80*/  @!P3 IADD3.X R57, R31, UR10, R15, P5, P6 ;  /* 0x0000000a1f39bc10 */ /* 0x000fe4000afec40f */
[C---:B------:R-:W-:Y:S02]  /*87b90*/  ISETP.LT.OR P5, PT, R30.reuse, 0x39, !P1 ;  /* 0x000000391e00780c */ /* 0x040fe40004fa1670 */
[----:B------:R-:W-:-:S03]  /*87ba0*/  ISETP.LT.OR P3, PT, R30, 0x7a, !P0 ;  /* 0x0000007a1e00780c */ /* 0x000fc60004761670 */
[----:B------:R-:W-:-:S04]  /*87bb0*/  @P2 LOP3.LUT R0, R0, 0x4000, RZ, 0xfc, !PT ;  /* 0x0000400000002812 */ /* 0x000fc800078efcff */
[----:B------:R-:W-:-:S04]  /*87bc0*/  LOP3.LUT R0, R0, 0xffffffbf, RZ, 0xc0, !PT ;  /* 0xffffffbf00007812 */ /* 0x000fc800078ec0ff */
[----:B------:R-:W0:Y:S02]  /*87bd0*/  @!P5 LDC.64 R14, c[0x0][0x5c0] ;  /* 0x00017000ff0edb82 */ /* 0x000e240000000a00 */
[----:B------:R-:W-:-:S04]  /*87be0*/  @P3 LOP3.LUT R0, R0, 0x40, RZ, 0xfc, !PT ;  /* 0x0000004000003812 */ /* 0x000fc800078efcff */
[----:B------:R-:W-:Y:S02]  /*87bf0*/  LOP3.LUT R0, R0, 0xffffff7f, RZ, 0xc0, !PT ;  /* 0xffffff7f00007812 */ /* 0x000fe400078ec0ff */
        /* <DEDUP_REMOVED lines=14> */
[----:B0-----:R-:W0:-:S12]  /*87ce0*/  @!P3 LDC.64 R14, c[0x0][0x5c0] ;  /* 0x00017000ff0ebb82 */ /* 0x001e180000000a00 */
[----:B------:R-:W-:-:S04]  /*87cf0*/  @P2 LOP3.LUT R0, R0, 0x80, RZ, 0xfc, !PT ;  /* 0x0000008000002812 */ /* 0x000fc800078efcff */
[----:B------:R-:W-:Y:S02]  /*87d00*/  LOP3.LUT R0, R0, 0xffff7fff, RZ, 0xc0, !PT ;  /* 0xffff7fff00007812 */ /* 0x000fe400078ec0ff */
[----:B0-----:R-:W-:-:S04]  /*87d10*/  @!P3 IADD3 R22, P5, P6, R26, UR11, R14 ;  /* 0x0000000b1a16bc10 */ /* 0x001fc8000febe00e */
[----:B------:R-:W-:Y:S02]  /*87d20*/  @!P3 IADD3.X R23, R31, UR10, R15, P5, P6 ;  /* 0x0000000a1f17bc10 */ /* 0x000fe4000afec40f */
[----:B------:R-:W1:Y:S01]  /*87d30*/  @!P2 LDC.64 R14, c[0x0][0x5c0] ;  /* 0x00017000ff0eab82 */ /* 0x000e620000000a00 */
[----:B------:R-:W-:Y:S02]  /*87d40*/  ISETP.LT.OR P3, PT, R30, 0x82, !P0 ;  /* 0x000000821e00780c */ /* 0x000fe40004761670 */
[----:B------:R-:W-:-:S11]  /*87d50*/  F2FP.SATFINITE.E4M3.F32.PACK_AB_MERGE_C R13, RZ, R13, RZ ;  /* 0x0000000dff0d723e */ /* 0x000fd600048070ff */
[----:B------:R-:W-:-:S04]  /*87d60*/  @P3 LOP3.LUT R0, R0, 0x8000, RZ, 0xfc, !PT ;  /* 0x0000800000003812 */ /* 0x000fc800078efcff */
[----:B------:R-:W-:Y:S02]  /*87d70*/  LOP3.LUT R0, R0, 0xfffeffff, RZ, 0xc0, !PT ;  /* 0xfffeffff00007812 */ /* 0x000fe400078ec0ff */
[----:B-1----:R-:W-:-:S04]  /*87d80*/  @!P2 IADD3 R32, P5, P6, R26, UR11, R14 ;  /* 0x0000000b1a20ac10 */ /* 0x002fc8000febe00e */
[----:B------:R-:W-:Y:S02]  /*87d90*/  @!P2 IADD3.X R33, R31, UR10, R15, P5, P6 ;  /* 0x0000000a1f21ac10 */ /* 0x000fe4000afec40f */
[----:B------:R-:W0:Y:S01]  /*87da0*/  @!P3 LDC.64 R14, c[0x0][0x5c0] ;  /* 0x00017000ff0ebb82 */ /* 0x000e220000000a00 */
[----:B------:R-:W-:-:S13]  /*87db0*/  ISETP.LT.OR P2, PT, R30, 0x3a, !P0 ;  /* 0x0000003a1e00780c */ /* 0x000fda0004741670 */
[----:B------:R-:W-:Y:S01]  /*87dc0*/  @!P2 STG.E.U8 desc[UR34][R20.64+0x39], R236 ;  /* 0x000039ec1400a986 */ /* 0x000fe2000c101122 */
[----:B------:R-:W-:Y:S02]  /*87dd0*/  ISETP.LT.OR P2, PT, R30, 0x89, !P0 ;  /* 0x000000891e00780c */ /* 0x000fe40004741670 */
[----:B0-----:R-:W-:-:S04]  /*87de0*/  @!P3 IADD3 R60, P5, P6, R26, UR11, R14 ;  /* 0x0000000b1a3cbc10 */ /* 0x001fc8000febe00e */
[----:B------:R-:W-:Y:S02]  /*87df0*/  @!P3 IADD3.X R61, R31, UR10, R15, P5, P6 ;  /* 0x0000000a1f3dbc10 */ /* 0x000fe4000afec40f */
[----:B------:R-:W-:-:S05]  /*87e00*/  ISETP.LT.OR P5, PT, R30, 0x41, !P1 ;  /* 0x000000411e00780c */ /* 0x000fca0004fa1670 */
[----:B------:R-:W-:-:S08]  /*87e10*/  @P2 LOP3.LUT R0, R0, 0x10000, RZ, 0xfc, !PT ;  /* 0x0001000000002812 */ /* 0x000fd000078efcff */
[----:B------:R-:W0:Y:S02]  /*87e20*/  @!P5 LDC.64 R14, c[0x0][0x5c0] ;  /* 0x00017000ff0edb82 */ /* 0x000e240000000a00 */
[----:B0-----:R-:W-:-:S05]  /*87e30*/  @!P5 IADD3 R14, P6, R26, R14, RZ ;  /* 0x0000000e1a0ed210 */ /* 0x001fca0007fde0ff */
[----:B------:R-:W-:-:S05]  /*87e40*/  @!P5 IMAD.X R15, R31, 0x1, R15, P6 ;  /* 0x000000011f0fd824 */ /* 0x000fca00030e060f */
[----:B------:R0:W-:Y:S02]  /*87e50*/  @!P5 STG.E.U8 desc[UR34][R14.64+0x40], R237 ;  /* 0x000040ed0e00d986 */ /* 0x0001e4000c101122 */
[----:B0-----:R-:W0:Y:S02]  /*87e60*/  @!P2 LDC.64 R14, c[0x0][0x5c0] ;  /* 0x00017000ff0eab82 */ /* 0x001e240000000a00 */
[----:B0-----:R-:W-:-:S04]  /*87e70*/  @!P2 IADD3 R58, P5, P6, R26, UR11, R14 ;  /* 0x0000000b1a3aac10 */ /* 0x001fc8000febe00e */
[----:B------:R-:W-:Y:S02]  /*87e80*/  @!P2 IADD3.X R59, R31, UR10, R15, P5, P6 ;  /* 0x0000000a1f3bac10 */ /* 0x000fe4000afec40f */
[----:B------:R-:W-:-:S13]  /*87e90*/  ISETP.LT.OR P5, PT, R30, 0x42, !P1 ;  /* 0x000000421e00780c */ /* 0x000fda0004fa1670 */
[----:B------:R-:W0:Y:S01]  /*87ea0*/  @!P5 LDC.64 R14, c[0x0][0x5c0] ;  /* 0x00017000ff0edb82 */ /* 0x000e220000000a00 */
[----:B------:R-:W-:Y:S02]  /*87eb0*/  ISETP.LT.OR P2, PT, R30, 0x41, !P0 ;  /* 0x000000411e00780c */ /* 0x000fe40004741670 */
[----:B0-----:R-:W-:-:S05]  /*87ec0*/  @!P5 IADD3 R14, P6, R26, R14, RZ ;  /* 0x0000000e1a0ed210 */ /* 0x001fca0007fde0ff */
[----:B------:R-:W-:-:S05]  /*87ed0*/  @!P5 IMAD.X R15, R31, 0x1, R15, P6 ;  /* 0x000000011f0fd824 */ /* 0x000fca00030e060f */
[----:B------:R4:W-:Y:S02]  /*87ee0*/  @!P5 STG.E.U8 desc[UR34][R14.64+0x41], R13 ;  /* 0x0000410d0e00d986 */ /* 0x0009e4000c101122 */
[----:B----4-:R-:W-:-:S05]  /*87ef0*/  FMUL R13, R62, UR27 ;  /* 0x0000001b3e0d7c20 */ /* 0x010fca0008400000 */
[----:B------:R-:W-:-:S05]  /*87f00*/  F2FP.SATFINITE.E4M3.F32.PACK_AB_MERGE_C R13, RZ, R13, RZ ;  /* 0x0000000dff0d723e */ /* 0x000fca00048070ff */
[----:B------:R0:W-:Y:S02]  /*87f10*/  @!P2 STG.E.U8 desc[UR34][R34.64+0x40], R13 ;  /* 0x0000400d2200a986 */ /* 0x0001e4000c101122 */
[----:B0-----:R-:W-:Y:S02]  /*87f20*/  FMUL R13, R64, UR27 ;  /* 0x0000001b400d7c20 */ /* 0x001fe40008400000 */
[----:B------:R-:W2:Y:S01]  /*87f30*/  LDL.LU R64, [R1+0x914] ;  /* 0x0009140001407983 */ /* 0x000ea20000300800 */
[C---:B------:R-:W-:Y:S02]  /*87f40*/  ISETP.LT.OR P3, PT, R30.reuse, 0x8a, !P0 ;  /* 0x0000008a1e00780c */ /* 0x040fe40004761670 */
[----:B------:R-:W-:Y:S01]  /*87f50*/  ISETP.LT.OR P2, PT, R30, 0x91, !P0 ;  /* 0x000000911e00780c */ /* 0x000fe20004741670 */
[----:B------:R-:W4:Y:S10]  /*87f60*/  LDL.LU R72, [R1+0x918] ;  /* 0x0009180001487983 */ /* 0x000f340000300800 */
[----:B------:R-:W0:Y:S01]  /*87f70*/  @!P3 LDC.64 R14, c[0x0][0x5c0] ;  /* 0x00017000ff0ebb82 */ /* 0x000e220000000a00 */
[----:B------:R-:W-:-:S02]  /*87f80*/  LOP3.LUT R0, R0, 0xfffffffd, RZ, 0xc0, !PT ;  /* 0xfffffffd00007812 */ /* 0x000fc400078ec0ff */
[----:B0-----:R-:W-:-:S04]  /*87f90*/  @!P3 IADD3 R20, P5, P6, R26, UR11, R14 ;  /* 0x0000000b1a14bc10 */ /* 0x001fc8000febe00e */
[----:B------:R-:W-:Y:S02]  /*87fa0*/  @!P3 IADD3.X R21, R31, UR10, R15, P5, P6 ;  /* 0x0000000a1f15bc10 */ /* 0x000fe4000afec40f */
[----:B------:R-:W0:Y:S01]  /*87fb0*/  @!P2 LDC.64 R14, c[0x0][0x5c0] ;  /* 0x00017000ff0eab82 */ /* 0x000e220000000a00 */
[----:B------:R-:W-:Y:S02]  /*87fc0*/  @P3 LOP3.LUT R0, R0, 0x2, RZ, 0xfc, !PT ;  /* 0x0000000200003812 */ /* 0x000fe400078efcff */
[----:B------:R-:W-:Y:S02]  /*87fd0*/  ISETP.LT.OR P3, PT, R30, 0x92, !P0 ;  /* 0x000000921e00780c */ /* 0x000fe40004761670 */
[----:B0-----:R-:W-:-:S04]  /*87fe0*/  @!P2 IADD3 R62, P5, P6, R26, UR11, R14 ;  /* 0x0000000b1a3eac10 */ /* 0x001fc8000febe00e */
[----:B------:R-:W-:-:S07]  /*87ff0*/  @!P2 IADD3.X R63, R31, UR10, R15, P5, P6 ;  /* 0x0000000a1f3fac10 */ /* 0x000fce000afec40f */
[----:B------:R-:W0:Y:S01]  /*88000*/  @!P3 LDC.64 R14, c[0x0][0x5c0] ;  /* 0x00017000ff0ebb82 */ /* 0x000e220000000a00 */
[----:B------:R-:W-:Y:S02]  /*88010*/  LOP3.LUT R0, R0, 0xfffffff7, RZ, 0xc0, !PT ;  /* 0xfffffff700007812 */ /* 0x000fe400078ec0ff */
[----:B0-----:R-:W-:-:S04]  /*88020*/  @!P3 IADD3 R68, P5, P6, R26, UR11, R14 ;  /* 0x0000000b1a44bc10 */ /* 0x001fc8000febe00e */
[----:B------:R-:W-:Y:S02]  /*88030*/  @!P3 IADD3.X R69, R31, UR10, R15, P5, P6 ;  /* 0x0000000a1f45bc10 */ /* 0x000fe4000afec40f */
[----:B------:R-:W-:Y:S02]  /*88040*/  ISETP.LT.OR P5, PT, R30, 0x49, !P1 ;  /* 0x000000491e00780c */ /* 0x000fe40004fa1670 */
[----:B------:R-:W-:Y:S02]  /*88050*/  @P2 LOP3.LUT R0, R0, 0x8, RZ, 0xfc, !PT ;  /* 0x0000000800002812 */ /* 0x000fe400078efcff */
[----:B------:R-:W-:-:S09]  /*88060*/  ISETP.LT.OR P2, PT, R30, 0x42, !P0 ;  /* 0x000000421e00780c */ /* 0x000fd20004741670 */
[----:B------:R-:W0:Y:S01]  /*88070*/  @!P5 LDC.64 R14, c[0x0][0x5c0] ;  /* 0x00017000ff0edb82 */ /* 0x000e220000000a00 */
[----:B------:R-:W-:-:S05]  /*88080*/  F2FP.SATFINITE.E4M3.F32.PACK_AB_MERGE_C R13, RZ, R13, RZ ;  /* 0x0000000dff0d723e */ /* 0x000fca00048070ff */
[----:B------:R3:W-:Y:S01]  /*88090*/  @!P2 STG.E.U8 desc[UR34][R44.64+0x41], R13 ;  /* 0x0000410d2c00a986 */ /* 0x0007e2000c101122 */
[----:B------:R-:W-:Y:S01]  /*880a0*/  ISETP.LT.OR P2, PT, R30, 0x99, !P0 ;  /* 0x000000991e00780c */ /* 0x000fe20004741670 */
[----:B---3--:R-:W-:Y:S01]  /*880b0*/  FMUL R13, R66, UR27 ;  /* 0x0000001b420d7c20 */ /* 0x008fe20008400000 */
[----:B0-----:R-:W-:-:S04]  /*880c0*/  @!P5 IADD3 R14, P6, R26, R14, RZ ;  /* 0x0000000e1a0ed210 */ /* 0x001fc80007fde0ff */
[----:B------:R-:W-:Y:S01]  /*880d0*/  F2FP.SATFINITE.E4M3.F32.PACK_AB_MERGE_C R13, RZ, R13, RZ ;  /* 0x0000000dff0d723e */ /* 0x000fe200048070ff */
[----:B------:R-:W-:-:S05]  /*880e0*/  @!P5 IMAD.X R15, R31, 0x1, R15, P6 ;  /* 0x000000011f0fd824 */ /* 0x000fca00030e060f */
[----:B------:R0:W-:Y:S02]  /*880f0*/  @!P5 STG.E.U8 desc[UR34][R14.64+0x48], R13 ;  /* 0x0000480d0e00d986 */ /* 0x0001e4000c101122 */
[----:B0-----:R-:W0:Y:S01]  /*88100*/  @!P2 LDC.64 R14, c[0x0][0x5c0] ;  /* 0x00017000ff0eab82 */ /* 0x001e220000000a00 */
[----:B------:R-:W-:Y:S02]  /*88110*/  FMUL R13, R65, UR27 ;  /* 0x0000001b410d7c20 */ /* 0x000fe40008400000 */
[----:B------:R-:W3:Y:S01]  /*88120*/  LDL.LU R65, [R1+0x91c] ;  /* 0x00091c0001417983 */ /* 0x000ee20000300800 */
[----:B0-----:R-:W-:-:S04]  /*88130*/  @!P2 IADD3 R66, P5, P6, R26, UR11, R14 ;  /* 0x0000000b1a42ac10 */ /* 0x001fc8000febe00e */
[----:B------:R-:W-:Y:S02]  /*88140*/  @!P2 IADD3.X R67, R31, UR10, R15, P5, P6 ;  /* 0x0000000a1f43ac10 */ /* 0x000fe4000afec40f */
[----:B------:R-:W-:-:S13]  /*88150*/  ISETP.LT.OR P5, PT, R30, 0x4a, !P1 ;  /* 0x0000004a1e00780c */ /* 0x000fda0004fa1670 */
[----:B------:R-:W0:Y:S01]  /*88160*/  @!P5 LDC.64 R14, c[0x0][0x5c0] ;  /* 0x00017000ff0edb82 */ /* 0x000e220000000a00 */
[----:B------:R-:W-:Y:S02]  /*88170*/  F2FP.SATFINITE.E4M3.F32.PACK_AB_MERGE_C R13, RZ, R13, RZ ;  /* 0x0000000dff0d723e */ /* 0x000fe400048070ff */
[----:B0-----:R-:W-:-:S05]  /*88180*/  @!P5 IADD3 R14, P6, R26, R14, RZ ;  /* 0x0000000e1a0ed210 */ /* 0x001fca0007fde0ff */
[----:B------:R-:W-:-:S05]  /*88190*/  @!P5 IMAD.X R15, R31, 0x1, R15, P6 ;  /* 0x000000011f0fd824 */ /* 0x000fca00030e060f */
[----:B------:R2:W-:Y:S02]  /*881a0*/  @!P5 STG.E.U8 desc[UR34][R14.64+0x49], R13 ;  /* 0x0000490d0e00d986 */ /* 0x0005e4000c101122 */
[----:B--2---:R-:W-:Y:S02]  /*881b0*/  FMUL R13, R64, UR27 ;  /* 0x0000001b400d7c20 */ /* 0x004fe40008400000 */
[----:B------:R-:W2:Y:S04]  /*881c0*/  LDL.LU R64, [R1+0x920] ;  /* 0x0009200001407983 */ /* 0x000ea80000300800 */
[----:B------:R-:W2:Y:S04]  /*881d0*/  LDL.LU R76, [R1+0x924] ;  /* 0x00092400014c7983 */ /* 0x000ea80000300800 */
[----:B------:R-:W2:Y:S01]  /*881e0*/  LDL.LU R80, [R1+0x928] ;  /* 0x0009280001507983 */ /* 0x000ea20000300800 */
[----:B------:R-:W-:-:S02]  /*881f0*/  LOP3.LUT R0, R0, 0xfffdffff, RZ, 0xc0, !PT ;  /* 0xfffdffff00007812 */ /* 0x000fc400078ec0ff */
[----:B------:R-:W-:Y:S01]  /*88200*/  F2FP.SATFINITE.E4M3.F32.PACK_AB_MERGE_C R13, RZ, R13, RZ ;  /* 0x0000000dff0d723e */ /* 0x000fe200048070ff */
[----:B------:R-:W2:Y:S01]  /*88210*/  LDL.LU R82, [R1+0x92c] ;  /* 0x00092c0001527983 */ /* 0x000ea20000300800 */
[----:B------:R-:W-:Y:S02]  /*88220*/  @P3 LOP3.LUT R0, R0, 0x20000, RZ, 0xfc, !PT ;  /* 0x0002000000003812 */ /* 0x000fe400078efcff */
[----:B------:R-:W-:Y:S01]  /*88230*/  ISETP.LT.OR P3, PT, R30, 0x9a, !P0 ;  /* 0x0000009a1e00780c */ /* 0x000fe20004761670 */
[----:B------:R-:W2:Y:S01]  /*88240*/  LDL.LU R81, [R1+0x930] ;  /* 0x0009300001517983 */ /* 0x000ea20000300800 */
[----:B------:R-:W-:-:S04]  /*88250*/  LOP3.LUT R0, R0, 0xfffbffff, RZ, 0xc0, !PT ;  /* 0xfffbffff00007812 */ /* 0x000fc800078ec0ff */
[----:B------:R-:W-:Y:S02]  /*88260*/  @P2 LOP3.LUT R0, R0, 0x40000, RZ, 0xfc, !PT ;  /* 0x0004000000002812 */ /* 0x000fe400078efcff */
[----:B------:R-:W-:-:S05]  /*88270*/  ISETP.LT.OR P2, PT, R30, 0x49, !P0 ;  /* 0x000000491e00780c */ /* 0x000fca0004741670 */
[----:B------:R-:W0:Y:S08]  /*88280*/  @!P3 LDC.64 R14, c[0x0][0x5c0] ;  /* 0x00017000ff0ebb82 */ /* 0x000e300000000a00 */
[----:B------:R4:W-:Y:S01]  /*88290*/  @!P2 STG.E.U8 desc[UR34][R38.64+0x48], R13 ;  /* 0x0000480d2600a986 */ /* 0x0009e2000c101122 */
[----:B------:R-:W-:Y:S02]  /*882a0*/  ISETP.LT.OR P2, PT, R30, 0xa1, !P0 ;  /* 0x000000a11e00780c */ /* 0x000fe40004741670 */
[----:B0-----:R-:W-:-:S04]  /*882b0*/  @!P3 IADD3 R44, P5, P6, R26, UR11, R14 ;  /* 0x0000000b1a2cbc10 */ /* 0x001fc8000febe00e */
[----:B------:R-:W-:-:S07]  /*882c0*/  @!P3 IADD3.X R45, R31, UR10, R15, P5, P6 ;  /* 0x0000000a1f2dbc10 */ /* 0x000fce000afec40f */
[----:B------:R-:W0:Y:S01]  /*882d0*/  @!P2 LDC.64 R14, c[0x0][0x5c0] ;  /* 0x00017000ff0eab82 */ /* 0x000e220000000a00 */
[----:B------:R-:W-:-:S04]  /*882e0*/  LOP3.LUT R0, R0, 0xfffffeff, RZ, 0xc0, !PT ;  /* 0xfffffeff00007812 */ /* 0x000fc800078ec0ff */
        /* <DEDUP_REMOVED lines=12> */
[----:B----4-:R-:W-:-:S05]  /*883b0*/  FMUL R13, R72, UR27 ;  /* 0x0000001b480d7c20 */ /* 0x010fca0008400000 */
[----:B------:R-:W-:-:S05]  /*883c0*/  F2FP.SATFINITE.E4M3.F32.PACK_AB_MERGE_C R13, RZ, R13, RZ ;  /* 0x0000000dff0d723e */ /* 0x000fca00048070ff */
[----:B------:R3:W-:Y:S01]  /*883d0*/  @!P2 STG.E.U8 desc[UR34][R16.64+0x49], R13 ;  /* 0x0000490d1000a986 */ /* 0x0007e2000c101122 */
[----:B------:R-:W-:Y:S02]  /*883e0*/  ISETP.LT.OR P2, PT, R30, 0xa9, !P0 ;  /* 0x000000a91e00780c */ /* 0x000fe40004741670 */
[----:B0-----:R-:W-:Y:S01]  /*883f0*/  @!P5 IADD3 R14, P6, R26, R14, RZ ;  /* 0x0000000e1a0ed210 */ /* 0x001fe20007fde0ff */
[----:B---3--:R-:W-:-:S04]  /*88400*/  FMUL R13, R65, UR27 ;  /* 0x0000001b410d7c20 */ /* 0x008fc80008400000 */
[----:B------:R-:W-:Y:S01]  /*88410*/  @!P5 IMAD.X R15, R31, 0x1, R15, P6 ;  /* 0x000000011f0fd824 */ /* 0x000fe200030e060f */
[----:B------:R-:W-:-:S05]  /*88420*/  F2FP.SATFINITE.E4M3.F32.PACK_AB_MERGE_C R13, RZ, R13, RZ ;  /* 0x0000000dff0d723e */ /* 0x000fca00048070ff */
[----:B------:R0:W-:Y:S02]  /*88430*/  @!P5 STG.E.U8 desc[UR34][R14.64+0x50], R13 ;  /* 0x0000500d0e00d986 */ /* 0x0001e4000c101122 */
[----:B0-----:R-:W0:Y:S02]  /*88440*/  @!P2 LDC.64 R14, c[0x0][0x5c0] ;  /* 0x00017000ff0eab82 */ /* 0x001e240000000a00 */
[----:B0-----:R-:W-:-:S04]  /*88450*/  @!P2 IADD3 R72, P5, P6, R26, UR11, R14 ;  /* 0x0000000b1a48ac10 */ /* 0x001fc8000febe00e */
[----:B------:R-:W-:Y:S02]  /*88460*/  @!P2 IADD3.X R73, R31, UR10, R15, P5, P6 ;  /* 0x0000000a1f49ac10 */ /* 0x000fe4000afec40f */
[----:B------:R-:W-:-:S13]  /*88470*/  ISETP.LT.OR P5, PT, R30, 0x52, !P1 ;  /* 0x000000521e00780c */ /* 0x000fda0004fa1670 */
[----:B------:R-:W0:Y:S01]  /*88480*/  @!P5 LDC.64 R14, c[0x0][0x5c0] ;  /* 0x00017000ff0edb82 */ /* 0x000e220000000a00 */
[----:B------:R-:W-:-:S04]  /*88490*/  LOP3.LUT R0, R0, 0xffefffff, RZ, 0xc0, !PT ;  /* 0xffefffff00007812 */ /* 0x000fc800078ec0ff */
[----:B------:R-:W-:Y:S02]  /*884a0*/  @P3 LOP3.LUT R0, R0, 0x100000, RZ, 0xfc, !PT ;  /* 0x0010000000003812 */ /* 0x000fe400078efcff */
[----:B------:R-:W-:Y:S02]  /*884b0*/  ISETP.LT.OR P3, PT, R30, 0xaa, !P0 ;  /* 0x000000aa1e00780c */ /* 0x000fe40004761670 */
[----:B------:R-:W-:Y:S02]  /*884c0*/  LOP3.LUT R0, R0, 0xffdfffff, RZ, 0xc0, !PT ;  /* 0xffdfffff00007812 */ /* 0x000fe400078ec0ff */
[----:B0-----:R-:W-:-:S05]  /*884d0*/  @!P5 IADD3 R14, P6, R26, R14, RZ ;  /* 0x0000000e1a0ed210 */ /* 0x001fca0007fde0ff */
[----:B------:R-:W-:Y:S01]  /*884e0*/  @!P5 IMAD.X R15, R31, 0x1, R15, P6 ;  /* 0x000000011f0fd824 */ /* 0x000fe200030e060f */
[----:B------:R-:W-:Y:S02]  /*884f0*/  @P2 LOP3.LUT R0, R0, 0x200000, RZ, 0xfc, !PT ;  /* 0x0020000000002812 */ /* 0x000fe400078efcff */
[----:B------:R-:W-:Y:S01]  /*88500*/  ISETP.LT.OR P2, PT, R30, 0x51, !P0 ;  /* 0x000000511e00780c */ /* 0x000fe20004741670 */
[----:B--2---:R-:W-:-:S05]  /*88510*/  FMUL R13, R64, UR27 ;  /* 0x0000001b400d7c20 */ /* 0x004fca0008400000 */
[----:B------:R-:W-:-:S05]  /*88520*/  F2FP.SATFINITE.E4M3.F32.PACK_AB_MERGE_C R13, RZ, R13, RZ ;  /* 0x0000000dff0d723e */ /* 0x000fca00048070ff */
[----:B------:R0:W-:Y:S02]  /*88530*/  @!P5 STG.E.U8 desc[UR34][R14.64+0x51], R13 ;  /* 0x0000510d0e00d986 */ /* 0x0001e4000c101122 */
[----:B0-----:R-:W0:Y:S01]  /*88540*/  @!P3 LDC.64 R14, c[0x0][0x5c0] ;  /* 0x00017000ff0ebb82 */ /* 0x001e220000000a00 */
[----:B------:R-:W-:-:S05]  /*88550*/  FMUL R13, R76, UR27 ;  /* 0x0000001b4c0d7c20 */ /* 0x000fca0008400000 */
[----:B------:R-:W-:-:S05]  /*88560*/  F2FP.SATFINITE.E4M3.F32.PACK_AB_MERGE_C R13, RZ, R13, RZ ;  /* 0x0000000dff0d723e */ /* 0x000fca00048070ff */
[----:B------:R1:W-:Y:S01]  /*88570*/  @!P2 STG.E.U8 desc[UR34][R46.64+0x50], R13 ;  /* 0x0000500d2e00a986 */ /* 0x0003e2000c101122 */
[----:B------:R-:W-:Y:S02]  /*88580*/  ISETP.LT.OR P2, PT, R30, 0xb1, !P0 ;  /* 0x000000b11e00780c */ /* 0x000fe40004741670 */
[----:B0-----:R-:W-:Y:S01]  /*88590*/  @!P3 IADD3 R64, P5, P6, R26, UR11, R14 ;  /* 0x0000000b1a40bc10 */ /* 0x001fe2000febe00e */
[----:B-1----:R-:W-:Y:S02]  /*885a0*/  FMUL R13, R80, UR27 ;  /* 0x0000001b500d7c20 */ /* 0x002fe40008400000 */
[----:B------:R-:W2:Y:S01]  /*885b0*/  LDL.LU R80, [R1+0x934] ;  /* 0x0009340001507983 */ /* 0x000ea20000300800 */
[----:B------:R-:W-:-:S07]  /*885c0*/  @!P3 IADD3.X R65, R31, UR10, R15, P5, P6 ;  /* 0x0000000a1f41bc10 */ /* 0x000fce000afec40f */
[----:B------:R-:W0:Y:S01]  /*885d0*/  @!P2 LDC.64 R14, c[0x0][0x5c0] ;  /* 0x00017000ff0eab82 */ /* 0x000e220000000a00 */
[----:B------:R-:W-:-:S04]  /*885e0*/  LOP3.LUT R0, R0, 0xfffffffb, RZ, 0xc0, !PT ;  /* 0xfffffffb00007812 */ /* 0x000fc800078ec0ff */
[----:B------:R-:W-:-:S04]  /*885f0*/  @P3 LOP3.LUT R0, R0, 0x4, RZ, 0xfc, !PT ;  /* 0x0000000400003812 */ /* 0x000fc800078efcff */
[----:B------:R-:W-:-:S04]  /*88600*/  LOP3.LUT R0, R0, 0xfffffbff, RZ, 0xc0, !PT ;  /* 0xfffffbff00007812 */ /* 0x000fc800078ec0ff */
[----:B------:R-:W-:Y:S02]  /*88610*/  @P2 LOP3.LUT R0, R0, 0x400, RZ, 0xfc, !PT ;  /* 0x0000040000002812 */ /* 0x000fe400078efcff */
[----:B0-----:R-:W-:-:S04]  /*88620*/  @!P2 IADD3 R76, P5, P6, R26, UR11, R14 ;  /* 0x0000000b1a4cac10 */ /* 0x001fc8000febe00e */
[----:B------:R-:W-:Y:S02]  /*88630*/  @!P2 IADD3.X R77, R31, UR10, R15, P5, P6 ;  /* 0x0000000a1f4dac10 */ /* 0x000fe4000afec40f */
[----:B------:R-:W-:-:S13]  /*88640*/  ISETP.LT.OR P2, PT, R30, 0xb2, !P0 ;  /* 0x000000b21e00780c */ /* 0x000fda0004741670 */
[----:B------:R-:W0:Y:S01]  /*88650*/  @!P2 LDC.64 R14, c[0x0][0x5c0] ;  /* 0x00017000ff0eab82 */ /* 0x000e220000000a00 */
[----:B------:R-:W-:-:S04]  /*88660*/  LOP3.LUT R0, R0, 0xffbfffff, RZ, 0xc0, !PT ;  /* 0xffbfffff00007812 */ /* 0x000fc800078ec0ff */
[----:B------:R-:W-:Y:S02]  /*88670*/  @P2 LOP3.LUT R0, R0, 0x400000, RZ, 0xfc, !PT ;  /* 0x0040000000002812 */ /* 0x000fe400078efcff */
[----:B------:R-:W-:Y:S02]  /*88680*/  F2FP.SATFINITE.E4M3.F32.PACK_AB_MERGE_C R13, RZ, R13, RZ ;  /* 0x0000000dff0d723e */ /* 0x000fe400048070ff */
[----:B0-----:R-:W-:-:S04]  /*88690*/  @!P2 IADD3 R78, P5, P6, R26, UR11, R14 ;  /* 0x0000000b1a4eac10 */ /* 0x001fc8000febe00e */
[----:B------:R-:W-:Y:S02]  /*886a0*/  @!P2 IADD3.X R79, R31, UR10, R15, P5, P6 ;  /* 0x0000000a1f4fac10 */ /* 0x000fe4000afec40f */
[----:B------:R-:W-:-:S13]  /*886b0*/  LOP3.LUT P2, RZ, R12, 0x40000000, RZ, 0xc0, !PT ;  /* 0x400000000cff7812 */ /* 0x000fda000784c0ff */
[----:B------:R0:W-:Y:S02]  /*886c0*/  @!P2 STG.E.U8 desc[UR34][R48.64+0x51], R13 ;  /* 0x0000510d3000a986 */ /* 0x0001e4000c101122 */
[----:B0-----:R-:W-:Y:S02]  /*886d0*/  FMUL R13, R82, UR27 ;  /* 0x0000001b520d7c20 */ /* 0x001fe40008400000 */
[----:B------:R-:W3:Y:S01]  /*886e0*/  LDL.LU R82, [R1+0x938] ;  /* 0x0009380001527983 */ /* 0x000ee20000300800 */
[----:B------:R-:W-:-:S13]  /*886f0*/  ISETP.LT.OR P2, PT, R30, 0x59, !P1 ;  /* 0x000000591e00780c */ /* 0x000fda0004f41670 */
[----:B------:R-:W0:Y:S01]  /*88700*/  @!P2 LDC.64 R14, c[0x0][0x5c0] ;  /* 0x00017000ff0eab82 */ /* 0x000e220000000a00 */
[----:B------:R-:W-:Y:S02]  /*88710*/  F2FP.SATFINITE.E4M3.F32.PACK_AB_MERGE_C R13, RZ, R13, RZ ;  /* 0x0000000dff0d723e */ /* 0x000fe400048070ff */
[----:B0-----:R-:W-:-:S05]  /*88720*/  @!P2 IADD3 R14, P5, R26, R14, RZ ;  /* 0x0000000e1a0ea210 */ /* 0x001fca0007fbe0ff */
[----:B------:R-:W-:-:S05]  /*88730*/  @!P2 IMAD.X R15, R31, 0x1, R15, P5 ;  /* 0x000000011f0fa824 */ /* 0x000fca00028e060f */
[----:B------:R0:W-:Y:S01]  /*88740*/  @!P2 STG.E.U8 desc[UR34][R14.64+0x58], R13 ;  /* 0x0000580d0e00a986 */ /* 0x0001e2000c101122 */
[----:B------:R-:W-:-:S13]  /*88750*/  ISETP.LT.OR P2, PT, R30, 0xb9, !P0 ;  /* 0x000000b91e00780c */ /* 0x000fda0004741670 */
[----:B0-----:R-:W0:Y:S02]  /*88760*/  @!P2 LDC.64 R14, c[0x0][0x5c0] ;  /* 0x00017000ff0eab82 */ /* 0x001e240000000a00 */
[----:B0-----:R-:W-:-:S04]  /*88770*/  @!P2 IADD3 R48, P5, P6, R26, UR11, R14 ;  /* 0x0000000b1a30ac10 */ /* 0x001fc8000febe00e */
[----:B------:R-:W-:Y:S02]  /*88780*/  @!P2 IADD3.X R49, R31, UR10, R15, P5, P6 ;  /* 0x0000000a1f31ac10 */ /* 0x000fe4000afec40f */
[----:B------:R-:W-:-:S13]  /*88790*/  ISETP.LT.OR P5, PT, R30, 0x5a, !P1 ;  /* 0x0000005a1e00780c */ /* 0x000fda0004fa1670 */
[----:B------:R-:W0:Y:S01]  /*887a0*/  @!P5 LDC.64 R14, c[0x0][0x5c0] ;  /* 0x00017000ff0edb82 */ /* 0x000e220000000a00 */
[----:B------:R-:W-:Y:S02]  /*887b0*/  FMUL R13, R81, UR27 ;  /* 0x0000001b510d7c20 */ /* 0x000fe40008400000 */
[----:B------:R-:W4:Y:S03]  /*887c0*/  LDL.LU R81, [R1+0x93c] ;  /* 0x00093c0001517983 */ /* 0x000f260000300800 */
[----:B------:R-:W-:Y:S02]  /*887d0*/  F2FP.SATFINITE.E4M3.F32.PACK_AB_MERGE_C R13, RZ, R13, RZ ;  /* 0x0000000dff0d723e */ /* 0x000fe400048070ff */
[----:B0-----:R-:W-:-:S05]  /*887e0*/  @!P5 IADD3 R14, P6, R26, R14, RZ ;  /* 0x0000000e1a0ed210 */ /* 0x001fca0007fde0ff */
[----:B------:R-:W-:-:S05]  /*887f0*/  @!P5 IMAD.X R15, R31, 0x1, R15, P6 ;  /* 0x000000011f0fd824 */ /* 0x000fca00030e060f */
[----:B------:R2:W-:Y:S02]  /*88800*/  @!P5 STG.E.U8 desc[UR34][R14.64+0x59], R13 ;  /* 0x0000590d0e00d986 */ /* 0x0005e4000c101122 */
[----:B--2---:R-:W-:Y:S02]  /*88810*/  FMUL R13, R80, UR27 ;  /* 0x0000001b500d7c20 */ /* 0x004fe40008400000 */
[----:B------:R-:W2:Y:S01]  /*88820*/  LDL.LU R80, [R1+0x940] ;  /* 0x0009400001507983 */ /* 0x000ea20000300800 */
[----:B------:R-:W-:Y:S02]  /*88830*/  LOP3.LUT P3, RZ, R12, 0x80000000, RZ, 0xc0, !PT ;  /* 0x800000000cff7812 */ /* 0x000fe4000786c0ff */
[----:B------:R-:W-:-:S11]  /*88840*/  F2FP.SATFINITE.E4M3.F32.PACK_AB_MERGE_C R13, RZ, R13, RZ ;  /* 0x0000000dff0d723e */ /* 0x000fd600048070ff */
[----:B------:R3:W-:Y:S01]  /*88850*/  @!P3 STG.E.U8 desc[UR34][R40.64+0x58], R13 ;  /* 0x0000580d2800b986 */ /* 0x0007e2000c101122 */
[----:B------:R-:W-:-:S04]  /*88860*/  LOP3.LUT R12, R12, 0xefffffff, RZ, 0xc0, !PT ;  /* 0xefffffff0c0c7812 */ /* 0x000fc800078ec0ff */
[----:B------:R-:W-:Y:S02]  /*88870*/  @P2 LOP3.LUT R12, R12, 0x10000000, RZ, 0xfc, !PT ;  /* 0x100000000c0c2812 */ /* 0x000fe400078efcff */
[----:B------:R-:W-:Y:S02]  /*88880*/  ISETP.LT.OR P2, PT, R30, 0xba, !P0 ;  /* 0x000000ba1e00780c */ /* 0x000fe40004741670 */
[----:B------:R-:W-:-:S11]  /*88890*/  LOP3.LUT R2, R2, 0xffbfffff, RZ, 0xc0, !PT ;  /* 0xffbfffff02027812 */ /* 0x000fd600078ec0ff */
[----:B------:R-:W0:Y:S01]  /*888a0*/  @!P2 LDC.64 R14, c[0x0][0x5c0] ;  /* 0x00017000ff0eab82 */ /* 0x000e220000000a00 */
[----:B---3--:R-:W-:Y:S02]  /*888b0*/  FMUL R13, R82, UR27 ;  /* 0x0000001b520d7c20 */ /* 0x008fe40008400000 */
[----:B------:R-:W3:Y:S01]  /*888c0*/  LDL.LU R82, [R1+0x944] ;  /* 0x0009440001527983 */ /* 0x000ee20000300800 */
[----:B------:R-:W-:Y:S02]  /*888d0*/  @P0 LOP3.LUT R2, R2, 0x400000, RZ, 0xfc, !PT ;  /* 0x0040000002020812 */ /* 0x000fe400078efcff */
[----:B------:R-:W-:-:S04]  /*888e0*/  ISETP.GE.AND P0, PT, R11, 0x81, PT ;  /* 0x000000810b00780c */ /* 0x000fc80003f06270 */
[----:B------:R-:W-:Y:S02]  /*888f0*/  ISETP.LT.OR P3, PT, R30, 0x1, !P0 ;  /* 0x000000011e00780c */ /* 0x000fe40004761670 */
[----:B0-----:R-:W-:-:S04]  /*88900*/  @!P2 IADD3 R46, P5, P6, R26, UR11, R14 ;  /* 0x0000000b1a2eac10 */ /* 0x001fc8000febe00e */
[----:B------:R-:W-:-:S07]  /*88910*/  @!P2 IADD3.X R47, R31, UR10, R15, P5, P6 ;  /* 0x0000000a1f2fac10 */ /* 0x000fce000afec40f */
[----:B------:R-:W0:Y:S01]  /*88920*/  @!P3 LDC.64 R14, c[0x0][0x5c0] ;  /* 0x00017000ff0ebb82 */ /* 0x000e220000000a00 */
[----:B------:R-:W-:-:S04]  /*88930*/  LOP3.LUT R12, R12, 0xdfffffff, RZ, 0xc0, !PT ;  /* 0xdfffffff0c0c7812 */ /* 0x000fc800078ec0ff */
[----:B------:R-:W-:Y:S02]  /*88940*/  @P3 LOP3.LUT R12, R12, 0x20000000, RZ, 0xfc, !PT ;  /* 0x200000000c0c3812 */ /* 0x000fe400078efcff */
[----:B0-----:R-:W-:-:S04]  /*88950*/  @!P3 IADD3 R38, P5, P6, R26, UR9, R14 ;  /* 0x000000091a26bc10 */ /* 0x001fc8000febe00e */
[----:B------:R-:W-:Y:S02]  /*88960*/  @!P3 IADD3.X R39, R31, UR8, R15, P5, P6 ;  /* 0x000000081f27bc10 */ /* 0x000fe4000afec40f */
[----:B------:R-:W-:Y:S02]  /*88970*/  ISETP.LT.OR P3, PT, R30, 0x2, !P0 ;  /* 0x000000021e00780c */ /* 0x000fe40004761670 */
[----:B------:R-:W-:-:S11]  /*88980*/  F2FP.SATFINITE.E4M3.F32.PACK_AB_MERGE_C R13, RZ, R13, RZ ;  /* 0x0000000dff0d723e */ /* 0x000fd600048070ff */
[----:B------:R-:W0:Y:S01]  /*88990*/  @!P3 LDC.64 R14, c[0x0][0x5c0] ;  /* 0x00017000ff0ebb82 */ /* 0x000e220000000a00 */
[----:B------:R4:W-:Y:S01]  /*889a0*/  @!P4 STG.E.U8 desc[UR34][R36.64+0x59], R13 ;  /* 0x0000590d2400c986 */ /* 0x0009e2000c101122 */
[----:B------:R-:W-:Y:S02]  /*889b0*/  ISETP.LT.OR P4, PT, R30, 0x61, !P1 ;  /* 0x000000611e00780c */ /* 0x000fe40004f81670 */
[----:B0-----:R-:W-:-:S04]  /*889c0*/  @!P3 IADD3 R16, P5, P6, R26, UR9, R14 ;  /* 0x000000091a10bc10 */ /* 0x001fc8000febe00e */
[----:B------:R-:W-:-:S07]  /*889d0*/  @!P3 IADD3.X R17, R31, UR8, R15, P5, P6 ;  /* 0x000000081f11bc10 */ /* 0x000fce000afec40f */
[----:B------:R-:W0:Y:S01]  /*889e0*/  @!P4 LDC.64 R14, c[0x0][0x5c0] ;  /* 0x00017000ff0ecb82 */ /* 0x000e220000000a00 */
[----:B------:R-:W-:Y:S01]  /*889f0*/  ISETP.LT.OR P6, PT, R30, 0x9, !P0 ;  /* 0x000000091e00780c */ /* 0x000fe200047c1670 */
[----:B----4-:R-:W-:Y:S02]  /*88a00*/  FMUL R13, R81, UR27 ;  /* 0x0000001b510d7c20 */ /* 0x010fe40008400000 */
[----:B------:R-:W4:Y:S03]  /*88a10*/  LDL.LU R81, [R1+0x948] ;  /* 0x0009480001517983 */ /* 0x000f260000300800 */
[----:B------:R-:W-:Y:S02]  /*88a20*/  F2FP.SATFINITE.E4M3.F32.PACK_AB_MERGE_C R13, RZ, R13, RZ ;  /* 0x0000000dff0d723e */ /* 0x000fe400048070ff */
[----:B0-----:R-:W-:-:S05]  /*88a30*/  @!P4 IADD3 R14, P5, R26, R14, RZ ;  /* 0x0000000e1a0ec210 */ /* 0x001fca0007fbe0ff */
[----:B------:R-:W-:-:S05]  /*88a40*/  @!P4 IMAD.X R15, R31, 0x1, R15, P5 ;  /* 0x000000011f0fc824 */ /* 0x000fca00028e060f */
[----:B------:R0:W-:Y:S02]  /*88a50*/  @!P4 STG.E.U8 desc[UR34][R14.64+0x60], R13 ;  /* 0x0000600d0e00c986 */ /* 0x0001e4000c101122 */
[----:B0-----:R-:W0:Y:S01]  /*88a60*/  @!P6 LDC.64 R14, c[0x0][0x5c0] ;  /* 0x00017000ff0eeb82 */ /* 0x001e220000000a00 */
[----:B--2---:R-:W-:Y:S02]  /*88a70*/  FMUL R13, R80, UR27 ;  /* 0x0000001b500d7c20 */ /* 0x004fe40008400000 */
[----:B------:R-:W2:Y:S01]  /*88a80*/  LDL.LU R80, [R1+0x94c] ;  /* 0x00094c0001507983 */ /* 0x000ea20000300800 */
[----:B0-----:R-:W-:-:S03]  /*88a90*/  @!P6 IADD3 R36, P4, P5, R26, UR9, R14 ;  /* 0x000000091a24ec10 */ /* 0x001fc6000fd9e00e */
[----:B------:R-:W2:Y:S01]  /*88aa0*/  LDL.LU R84, [R1+0x950] ;  /* 0x0009500001547983 */ /* 0x000ea20000300800 */
[----:B------:R-:W-:Y:S02]  /*88ab0*/  @!P6 IADD3.X R37, R31, UR8, R15, P4, P5 ;  /* 0x000000081f25ec10 */ /* 0x000fe4000a7ea40f */
[----:B------:R-:W-:-:S13]  /*88ac0*/  ISETP.LT.OR P4, PT, R30, 0x62, !P1 ;  /* 0x000000621e00780c */ /* 0x000fda0004f81670 */
[----:B------:R-:W0:Y:S01]  /*88ad0*/  @!P4 LDC.64 R14, c[0x0][0x5c0] ;  /* 0x00017000ff0ecb82 */ /* 0x000e220000000a00 */
[----:B------:R-:W-:Y:S02]  /*88ae0*/  F2FP.SATFINITE.E4M3.F32.PACK_AB_MERGE_C R13, RZ, R13, RZ ;  /* 0x0000000dff0d723e */ /* 0x000fe400048070ff */
[----:B0-----:R-:W-:-:S05]  /*88af0*/  @!P4 IADD3 R14, P5, R26, R14, RZ ;  /* 0x0000000e1a0ec210 */ /* 0x001fca0007fbe0ff */
[----:B------:R-:W-:-:S05]  /*88b00*/  @!P4 IMAD.X R15, R31, 0x1, R15, P5 ;  /* 0x000000011f0fc824 */ /* 0x000fca00028e060f */
[----:B------:R3:W-:Y:S01]  /*88b10*/  @!P4 STG.E.U8 desc[UR34][R14.64+0x61], R13 ;  /* 0x0000610d0e00c986 */ /* 0x0007e2000c101122 */
[----:B------:R-:W-:Y:S01]  /*88b20*/  LOP3.LUT R0, R0, 0xff7fffff, RZ, 0xc0, !PT ;  /* 0xff7fffff00007812 */ /* 0x000fe200078ec0ff */
[----:B---3--:R-:W-:Y:S02]  /*88b30*/  FMUL R13, R82, UR27 ;  /* 0x0000001b520d7c20 */ /* 0x008fe40008400000 */
[----:B------:R-:W3:Y:S01]  /*88b40*/  LDL.LU R82, [R1+0x954] ;  /* 0x0009540001527983 */ /* 0x000ee20000300800 */
[----:B------:R-:W-:Y:S02]  /*88b50*/  @P2 LOP3.LUT R0, R0, 0x800000, RZ, 0xfc, !PT ;  /* 0x0080000000002812 */ /* 0x000fe400078efcff */
[----:B------:R-:W-:Y:S01]  /*88b60*/  F2FP.SATFINITE.E4M3.F32.PACK_AB_MERGE_C R13, RZ, R13, RZ ;  /* 0x0000000dff0d723e */ /* 0x000fe200048070ff */
[----:B------:R-:W3:Y:S01]  /*88b70*/  LDL.LU R83, [R1+0x958] ;  /* 0x0009580001537983 */ /* 0x000ee20000300800 */
[C---:B------:R-:W-:Y:S02]  /*88b80*/  LOP3.LUT P2, RZ, R0.reuse, 0x10, RZ, 0xc0, !PT ;  /* 0x0000001000ff7812 */ /* 0x040fe4000784c0ff */
[----:B------:R-:W-:-:S04]  /*88b90*/  LOP3.LUT R0, R0, 0xfff7ffff, RZ, 0xc0, !PT ;  /* 0xfff7ffff00007812 */ /* 0x000fc800078ec0ff */
[----:B------:R-:W-:-:S04]  /*88ba0*/  @P0 LOP3.LUT R0, R0, 0x80000, RZ, 0xfc, !PT ;  /* 0x0008000000000812 */ /* 0x000fc800078efcff */
[----:B------:R-:W-:-:S04]  /*88bb0*/  LOP3.LUT R0, R0, 0xfeffffff, RZ, 0xc0, !PT ;  /* 0xfeffffff00007812 */ /* 0x000fc800078ec0ff */
[----:B------:R-:W-:-:S04]  /*88bc0*/  @P3 LOP3.LUT R0, R0, 0x1000000, RZ, 0xfc, !PT ;  /* 0x0100000000003812 */ /* 0x000fc800078efcff */
[C---:B------:R-:W-:Y:S02]  /*88bd0*/  LOP3.LUT P3, RZ, R0.reuse, 0x800, RZ, 0xc0, !PT ;  /* 0x0000080000ff7812 */ /* 0x040fe4000786c0ff */
[----:B------:R-:W-:-:S04]  /*88be0*/  LOP3.LUT R0, R0, 0xfdffffff, RZ, 0xc0, !PT ;  /* 0xfdffffff00007812 */ /* 0x000fc800078ec0ff */
[----:B------:R-:W-:Y:S02]  /*88bf0*/  @P6 LOP3.LUT R0, R0, 0x2000000, RZ, 0xfc, !PT ;  /* 0x0200000000006812 */ /* 0x000fe400078efcff */
[----:B------:R-:W-:-:S13]  /*88c00*/  ISETP.LT.OR P6, PT, R30, 0xa, !P0 ;  /* 0x0000000a1e00780c */ /* 0x000fda00047c1670 */
[----:B------:R-:W0:Y:S01]  /*88c10*/  @!P6 LDC.64 R14, c[0x0][0x5c0] ;  /* 0x00017000ff0eeb82 */ /* 0x000e220000000a00 */
[----:B------:R1:W-:Y:S01]  /*88c20*/  @!P2 STG.E.U8 desc[UR34][R28.64+0x60], R13 ;  /* 0x0000600d1c00a986 */ /* 0x0003e2000c101122 */
[----:B------:R-:W-:Y:S02]  /*88c30*/  ISETP.LT.OR P2, PT, R30, 0x11, !P0 ;  /* 0x000000111e00780c */ /* 0x000fe40004741670 */
[----:B------:R-:W-:Y:S02]  /*88c40*/  LOP3.LUT R0, R0, 0xfbffffff, RZ, 0xc0, !PT ;  /* 0xfbffffff00007812 */ /* 0x000fe400078ec0ff */
[----:B0-----:R-:W-:-:S04]  /*88c50*/  @!P6 IADD3 R34, P4, P5, R26, UR9, R14 ;  /* 0x000000091a22ec10 */ /* 0x001fc8000fd9e00e */
[----:B------:R-:W-:-:S05]  /*88c60*/  @!P6 IADD3.X R35, R31, UR8, R15, P4, P5 ;  /* 0x000000081f23ec10 */ /* 0x000fca000a7ea40f */
[----:B------:R-:W1:Y:S01]  /*88c70*/  @!P2 LDC.64 R14, c[0x0][0x5c0] ;  /* 0x00017000ff0eab82 */ /* 0x000e620000000a00 */
[----:B------:R-:W-:Y:S02]  /*88c80*/  @P6 LOP3.LUT R0, R0, 0x4000000, RZ, 0xfc, !PT ;  /* 0x0400000000006812 */ /* 0x000fe400078efcff */
[----:B------:R-:W-:Y:S02]  /*88c90*/  ISETP.LT.OR P6, PT, R30, 0x12, !P0 ;  /* 0x000000121e00780c */ /* 0x000fe400047c1670 */
[----:B-1----:R-:W-:-:S04]  /*88ca0*/  @!P2 IADD3 R28, P4, P5, R26, UR9, R14 ;  /* 0x000000091a1cac10 */ /* 0x002fc8000fd9e00e */
[----:B------:R-:W-:-:S07]  /*88cb0*/  @!P2 IADD3.X R29, R31, UR8, R15, P4, P5 ;  /* 0x000000081f1dac10 */ /* 0x000fce000a7ea40f */
[----:B------:R-:W0:Y:S02]  /*88cc0*/  @!P6 LDC.64 R14, c[0x0][0x5c0] ;  /* 0x00017000ff0eeb82 */ /* 0x000e240000000a00 */
[----:B0-----:R-:W-:-:S04]  /*88cd0*/  @!P6 IADD3 R40, P4, P5, R26, UR9, R14 ;  /* 0x000000091a28ec10 */ /* 0x001fc8000fd9e00e */
[----:B------:R-:W-:Y:S02]  /*88ce0*/  @!P6 IADD3.X R41, R31, UR8, R15, P4, P5 ;  /* 0x000000081f29ec10 */ /* 0x000fe4000a7ea40f */
[----:B------:R-:W-:Y:S02]  /*88cf0*/  ISETP.LT.OR P4, PT, R30, 0x69, !P1 ;  /* 0x000000691e00780c */ /* 0x000fe40004f81670 */
[----:B------:R-:W-:-:S11]  /*88d00*/  LOP3.LUT R0, R0, 0xffffffef, RZ, 0xc0, !PT ;  /* 0xffffffef00007812 */ /* 0x000fd600078ec0ff */
[----:B------:R-:W0:Y:S01]  /*88d10*/  @!P4 LDC.64 R14, c[0x0][0x5c0] ;  /* 0x00017000ff0ecb82 */ /* 0x000e220000000a00 */
[----:B------:R-:W-:Y:S01]  /*88d20*/  @P2 LOP3.LUT R0, R0, 0x10, RZ, 0xfc, !PT ;  /* 0x0000001000002812 */ /* 0x000fe200078efcff */
[----:B----4-:R-:W-:-:S03]  /*88d30*/  FMUL R13, R81, UR27 ;  /* 0x0000001b510d7c20 */ /* 0x010fc60008400000 */
[C---:B------:R-:W-:Y:S02]  /*88d40*/  LOP3.LUT P2, RZ, R0.reuse, 0x1000, RZ, 0xc0, !PT ;  /* 0x0000100000ff7812 */ /* 0x040fe4000784c0ff */
[----:B------:R-:W-:Y:S02]  /*88d50*/  LOP3.LUT R0, R0, 0xefffffff, RZ, 0xc0, !PT ;  /* 0xefffffff00007812 */ /* 0x000fe400078ec0ff */
[----:B------:R-:W-:Y:S02]  /*88d60*/  F2FP.SATFINITE.E4M3.F32.PACK_AB_MERGE_C R13, RZ, R13, RZ ;  /* 0x0000000dff0d723e */ /* 0x000fe400048070ff */
[----:B------:R-:W-:Y:S02]  /*88d70*/  @P6 LOP3.LUT R0, R0, 0x10000000, RZ, 0xfc, !PT ;  /* 0x1000000000006812 */ /* 0x000fe400078efcff */
[----:B------:R-:W-:Y:S01]  /*88d80*/  ISETP.LT.OR P6, PT, R30, 0x19, !P0 ;  /* 0x000000191e00780c */ /* 0x000fe200047c1670 */
[----:B------:R2:W-:Y:S01]  /*88d90*/  @!P3 STG.E.U8 desc[UR34][R52.64+0x61], R13 ;  /* 0x0000610d3400b986 */ /* 0x0005e2000c101122 */
[----:B0-----:R-:W-:-:S05]  /*88da0*/  @!P4 IADD3 R14, P5, R26, R14, RZ ;  /* 0x0000000e1a0ec210 */ /* 0x001fca0007fbe0ff */
[----:B------:R-:W-:Y:S02]  /*88db0*/  @!P4 IMAD.X R15, R31, 0x1, R15, P5 ;  /* 0x000000011f0fc824 */ /* 0x000fe400028e060f */
[----:B--2---:R-:W-:-:S05]  /*88dc0*/  FMUL R13, R80, UR27 ;  /* 0x0000001b500d7c20 */ /* 0x004fca0008400000 */
[----:B------:R-:W-:-:S05]  /*88dd0*/  F2FP.SATFINITE.E4M3.F32.PACK_AB_MERGE_C R13, RZ, R13, RZ ;  /* 0x0000000dff0d723e */ /* 0x000fca00048070ff */
[----:B------:R0:W-:Y:S02]  /*88de0*/  @!P4 STG.E.U8 desc[UR34][R14.64+0x68], R13 ;  /* 0x0000680d0e00c986 */ /* 0x0001e4000c101122 */
[----:B0-----:R-:W0:Y:S02]  /*88df0*/  @!P6 LDC.64 R14, c[0x0][0x5c0] ;  /* 0x00017000ff0eeb82 */ /* 0x001e240000000a00 */
[----:B0-----:R-:W-:-:S04]  /*88e00*/  @!P6 IADD3 R80, P4, P5, R26, UR9, R14 ;  /* 0x000000091a50ec10 */ /* 0x001fc8000fd9e00e */
[----:B------:R-:W-:Y:S02]  /*88e10*/  @!P6 IADD3.X R81, R31, UR8, R15, P4, P5 ;  /* 0x000000081f51ec10 */ /* 0x000fe4000a7ea40f */
[----:B------:R-:W-:-:S13]  /*88e20*/  ISETP.LT.OR P4, PT, R30, 0x6a, !P1 ;  /* 0x0000006a1e00780c */ /* 0x000fda0004f81670 */
[----:B------:R-:W0:Y:S01]  /*88e30*/  @!P4 LDC.64 R14, c[0x0][0x5c0] ;  /* 0x00017000ff0ecb82 */ /* 0x000e220000000a00 */
[----:B------:R-:W-:Y:S02]  /*88e40*/  FMUL R13, R84, UR27 ;  /* 0x0000001b540d7c20 */ /* 0x000fe40008400000 */
[----:B------:R-:W2:Y:S03]  /*88e50*/  LDL.LU R84, [R1+0x95c] ;  /* 0x00095c0001547983 */ /* 0x000ea60000300800 */
[----:B------:R-:W-:Y:S02]  /*88e60*/  F2FP.SATFINITE.E4M3.F32.PACK_AB_MERGE_C R13, RZ, R13, RZ ;  /* 0x0000000dff0d723e */ /* 0x000fe400048070ff */
[----:B0-----:R-:W-:-:S05]  /*88e70*/  @!P4 IADD3 R14, P5, R26, R14, RZ ;  /* 0x0000000e1a0ec210 */ /* 0x001fca0007fbe0ff */
[----:B------:R-:W-:-:S05]  /*88e80*/  @!P4 IMAD.X R15, R31, 0x1, R15, P5 ;  /* 0x000000011f0fc824 */ /* 0x000fca00028e060f */
[----:B------:R3:W-:Y:S02]  /*88e90*/  @!P4 STG.E.U8 desc[UR34][R14.64+0x69], R13 ;  /* 0x0000690d0e00c986 */ /* 0x0007e4000c101122 */
[----:B---3--:R-:W-:Y:S02]  /*88ea0*/  FMUL R13, R82, UR27 ;  /* 0x0000001b520d7c20 */ /* 0x008fe40008400000 */
[----:B------:R-:W3:Y:S01]  /*88eb0*/  LDL.LU R82, [R1+0x960] ;  /* 0x0009600001527983 */ /* 0x000ee20000300800 */
[C---:B------:R-:W-:Y:S02]  /*88ec0*/  LOP3.LUT P3, RZ, R0.reuse, 0x1, RZ, 0xc0, !PT ;  /* 0x0000000100ff7812 */ /* 0x040fe4000786c0ff */
[----:B------:R-:W-:-:S04]  /*88ed0*/  LOP3.LUT R0, R0, 0xfffff7ff, RZ, 0xc0, !PT ;  /* 0xfffff7ff00007812 */ /* 0x000fc800078ec0ff */
[----:B------:R-:W-:Y:S02]  /*88ee0*/  @P6 LOP3.LUT R0, R0, 0x800, RZ, 0xfc, !PT ;  /* 0x0000080000006812 */ /* 0x000fe400078efcff */
[----:B------:R-:W-:Y:S02]  /*88ef0*/  ISETP.LT.OR P6, PT, R30, 0x1a, !P0 ;  /* 0x0000001a1e00780c */ /* 0x000fe400047c1670 */
[----:B------:R-:W-:-:S11]  /*88f00*/  F2FP.SATFINITE.E4M3.F32.PACK_AB_MERGE_C R13, RZ, R13, RZ ;  /* 0x0000000dff0d723e */ /* 0x000fd600048070ff */
[----:B------:R-:W0:Y:S01]  /*88f10*/  @!P6 LDC.64 R14, c[0x0][0x5c0] ;  /* 0x00017000ff0eeb82 */ /* 0x000e220000000a00 */
[----:B------:R1:W-:Y:S01]  /*88f20*/  @!P2 STG.E.U8 desc[UR34][R50.64+0x68], R13 ;  /* 0x0000680d3200a986 */ /* 0x0003e2000c101122 */
[----:B------:R-:W-:Y:S02]  /*88f30*/  ISETP.LT.OR P2, PT, R30, 0x21, !P0 ;  /* 0x000000211e00780c */ /* 0x000fe40004741670 */
[----:B------:R-:W-:Y:S02]  /*88f40*/  LOP3.LUT R0, R0, 0xdfffffff, RZ, 0xc0, !PT ;  /* 0xdfffffff00007812 */ /* 0x000fe400078ec0ff */
[----:B0-----:R-:W-:-:S04]  /*88f50*/  @!P6 IADD3 R52, P4, P5, R26, UR9, R14 ;  /* 0x000000091a34ec10 */ /* 0x001fc8000fd9e00e */
[----:B------:R-:W-:-:S05]  /*88f60*/  @!P6 IADD3.X R53, R31, UR8, R15, P4, P5 ;  /* 0x000000081f35ec10 */ /* 0x000fca000a7ea40f */
[----:B------:R-:W0:Y:S01]  /*88f70*/  @!P2 LDC.64 R14, c[0x0][0x5c0] ;  /* 0x00017000ff0eab82 */ /* 0x000e220000000a00 */
[----:B------:R-:W-:Y:S02]  /*88f80*/  @P6 LOP3.LUT R0, R0, 0x20000000, RZ, 0xfc, !PT ;  /* 0x2000000000006812 */ /* 0x000fe400078efcff */
[----:B------:R-:W-:Y:S01]  /*88f90*/  ISETP.LT.OR P6, PT, R30, 0x22, !P0 ;  /* 0x000000221e00780c */ /* 0x000fe200047c1670 */
[----:B-1----:R-:W-:Y:S02]  /*88fa0*/  FMUL R13, R83, UR27 ;  /* 0x0000001b530d7c20 */ /* 0x002fe40008400000 */
[----:B------:R-:W4:Y:S01]  /*88fb0*/  LDL.LU R83, [R1+0x964] ;  /* 0x0009640001537983 */ /* 0x000f220000300800 */
[----:B0-----:R-:W-:-:S04]  /*88fc0*/  @!P2 IADD3 R50, P4, P5, R26, UR9, R14 ;  /* 0x000000091a32ac10 */ /* 0x001fc8000fd9e00e */
[----:B------:R-:W-:-:S05]  /*88fd0*/  @!P2 IADD3.X R51, R31, UR8, R15, P4, P5 ;  /* 0x000000081f33ac10 */ /* 0x000fca000a7ea40f */
[----:B------:R-:W0:Y:S02]  /*88fe0*/  @!P6 LDC.64 R14, c[0x0][0x5c0] ;  /* 0x00017000ff0eeb82 */ /* 0x000e240000000a00 */
[----:B0-----:R-:W-:-:S04]  /*88ff0*/  @!P6 IADD3 R96, P4, P5, R26, UR9, R14 ;  /* 0x000000091a60ec10 */ /* 0x001fc8000fd9e00e */
[----:B------:R-:W-:Y:S02]  /*89000*/  @!P6 IADD3.X R97, R31, UR8, R15, P4, P5 ;  /* 0x000000081f61ec10 */ /* 0x000fe4000a7ea40f */
[----:B------:R-:W-:-:S13]  /*89010*/  ISETP.LT.OR P4, PT, R30, 0x71, !P1 ;  /* 0x000000711e00780c */ /* 0x000fda0004f81670 */
[----:B------:R-:W0:Y:S01]  /*89020*/  @!P4 LDC.64 R14, c[0x0][0x5c0] ;  /* 0x00017000ff0ecb82 */ /* 0x000e220000000a00 */
[----:B------:R-:W-:-:S05]  /*89030*/  F2FP.SATFINITE.E4M3.F32.PACK_AB_MERGE_C R13, RZ, R13, RZ ;  /* 0x0000000dff0d723e */ /* 0x000fca00048070ff */
[----:B------:R2:W-:Y:S01]  /*89040*/  @!P3 STG.E.U8 desc[UR34][R18.64+0x69], R13 ;  /* 0x0000690d1200b986 */ /* 0x0005e2000c101122 */
[----:B0-----:R-:W-:-:S05]  /*89050*/  @!P4 IADD3 R14, P5, R26, R14, RZ ;  /* 0x0000000e1a0ec210 */ /* 0x001fca0007fbe0ff */
[----:B------:R-:W-:Y:S02]  /*89060*/  @!P4 IMAD.X R15, R31, 0x1, R15, P5 ;  /* 0x000000011f0fc824 */ /* 0x000fe400028e060f */
[----:B--2---:R-:W-:Y:S02]  /*89070*/  FMUL R13, R84, UR27 ;  /* 0x0000001b540d7c20 */ /* 0x004fe40008400000 */
[----:B------:R-:W2:Y:S03]  /*89080*/  LDL.LU R84, [R1+0x968] ;  /* 0x0009680001547983 */ /* 0x000ea60000300800 */
[----:B------:R-:W-:-:S05]  /*89090*/  F2FP.SATFINITE.E4M3.F32.PACK_AB_MERGE_C R13, RZ, R13, RZ ;  /* 0x0000000dff0d723e */ /* 0x000fca00048070ff */
[----:B------:R3:W-:Y:S02]  /*890a0*/  @!P4 STG.E.U8 desc[UR34][R14.64+0x70], R13 ;  /* 0x0000700d0e00c986 */ /* 0x0007e4000c101122 */
[----:B---3--:R-:W-:Y:S02]  /*890b0*/  FMUL R13, R82, UR27 ;  /* 0x0000001b520d7c20 */ /* 0x008fe40008400000 */
[----:B------:R-:W3:Y:S01]  /*890c0*/  LDL.LU R82, [R1+0x96c] ;  /* 0x00096c0001527983 */ /* 0x000ee20000300800 */
[----:B------:R-:W-:-:S04]  /*890d0*/  LOP3.LUT R0, R0, 0xffffefff, RZ, 0xc0, !PT ;  /* 0xffffefff00007812 */ /* 0x000fc800078ec0ff */
[----:B------:R-:W-:-:S04]  /*890e0*/  @P2 LOP3.LUT R0, R0, 0x1000, RZ, 0xfc, !PT ;  /* 0x0000100000002812 */ /* 0x000fc800078efcff */
[C---:B------:R-:W-:Y:S02]  /*890f0*/  LOP3.LUT P2, RZ, R0.reuse, 0x20, RZ, 0xc0, !PT ;  /* 0x0000002000ff7812 */ /* 0x040fe4000784c0ff */
[----:B------:R-:W-:-:S04]  /*89100*/  LOP3.LUT R0, R0, 0xbfffffff, RZ, 0xc0, !PT ;  /* 0xbfffffff00007812 */ /* 0x000fc800078ec0ff */
[----:B------:R-:W-:Y:S02]  /*89110*/  @P6 LOP3.LUT R0, R0, 0x40000000, RZ, 0xfc, !PT ;  /* 0x4000000000006812 */ /* 0x000fe400078efcff */
[----:B------:R-:W-:-:S13]  /*89120*/  ISETP.LT.OR P6, PT, R30, 0x29, !P0 ;  /* 0x000000291e00780c */ /* 0x000fda00047c1670 */
[----:B------:R-:W0:Y:S02]  /*89130*/  @!P6 LDC.64 R14, c[0x0][0x5c0] ;  /* 0x00017000ff0eeb82 */ /* 0x000e240000000a00 */
        /* <DEDUP_REMOVED lines=8> */
[----:B----4-:R-:W-:Y:S02]  /*891c0*/  FMUL R13, R83, UR27 ;  /* 0x0000001b530d7c20 */ /* 0x010fe40008400000 */
[----:B------:R-:W4:Y:S03]  /*891d0*/  LDL.LU R83, [R1+0x970] ;  /* 0x0009700001537983 */ /* 0x000f260000300800 */
[----:B------:R-:W-:Y:S02]  /*891e0*/  F2FP.SATFINITE.E4M3.F32.PACK_AB_MERGE_C R13, RZ, R13, RZ ;  /* 0x0000000dff0d723e */ /* 0x000fe400048070ff */
[----:B------:R-:W-:-:S03]  /*891f0*/  LOP3.LUT P3, RZ, R0, 0x2000, RZ, 0xc0, !PT ;  /* 0x0000200000ff7812 */ /* 0x000fc6000786c0ff */
[----:B------:R2:W-:Y:S01]  /*89200*/  @!P2 STG.E.U8 desc[UR34][R54.64+0x70], R13 ;  /* 0x0000700d3600a986 */ /* 0x0005e2000c101122 */
[----:B------:R-:W-:-:S04]  /*89210*/  LOP3.LUT R0, R0, 0xfffffffe, RZ, 0xc0, !PT ;  /* 0xfffffffe00007812 */ /* 0x000fc800078ec0ff */
[----:B------:R-:W-:Y:S02]  /*89220*/  @P6 LOP3.LUT R0, R0, 0x1, RZ, 0xfc, !PT ;  /* 0x0000000100006812 */ /* 0x000fe400078efcff */
[----:B------:R-:W-:-:S13]  /*89230*/  ISETP.LT.OR P6, PT, R30, 0x2a, !P0 ;  /* 0x0000002a1e00780c */ /* 0x000fda00047c1670 */
[----:B------:R-:W0:Y:S01]  /*89240*/  @!P6 LDC.64 R14, c[0x0][0x5c0] ;  /* 0x00017000ff0eeb82 */ /* 0x000e220000000a00 */
[----:B------:R-:W-:Y:S01]  /*89250*/  ISETP.LT.OR P2, PT, R30, 0x31, !P0 ;  /* 0x000000311e00780c */ /* 0x000fe20004741670 */
[----:B--2---:R-:W-:Y:S02]  /*89260*/  FMUL R13, R84, UR27 ;  /* 0x0000001b540d7c20 */ /* 0x004fe40008400000 */
[----:B------:R-:W2:Y:S03]  /*89270*/  LDL.LU R84, [R1+0x974] ;  /* 0x0009740001547983 */ /* 0x000ea60000300800 */
[----:B------:R-:W-:-:S05]  /*89280*/  F2FP.SATFINITE.E4M3.F32.PACK_AB_MERGE_C R13, RZ, R13, RZ ;  /* 0x0000000dff0d723e */ /* 0x000fca00048070ff */
[----:B------:R3:W-:Y:S02]  /*89290*/  @!P3 STG.E.U8 desc[UR34][R56.64+0x71], R13 ;  /* 0x0000710d3800b986 */ /* 0x0007e4000c101122 */
[----:B---3--:R-:W-:Y:S02]  /*892a0*/  FMUL R13, R82, UR27 ;  /* 0x0000001b520d7c20 */ /* 0x008fe40008400000 */
[----:B------:R-:W3:Y:S01]  /*892b0*/  LDL.LU R82, [R1+0x978] ;  /* 0x0009780001527983 */ /* 0x000ee20000300800 */
[----:B0-----:R-:W-:-:S04]  /*892c0*/  @!P6 IADD3 R18, P4, P5, R26, UR9, R14 ;  /* 0x000000091a12ec10 */ /* 0x001fc8000fd9e00e */
[----:B------:R-:W-:Y:S02]  /*892d0*/  @!P6 IADD3.X R19, R31, UR8, R15, P4, P5 ;  /* 0x000000081f13ec10 */ /* 0x000fe4000a7ea40f */
[----:B------:R-:W0:Y:S01]  /*892e0*/  @!P2 LDC.64 R14, c[0x0][0x5c0] ;  /* 0x00017000ff0eab82 */ /* 0x000e220000000a00 */
[----:B------:R-:W-:-:S04]  /*892f0*/  LOP3.LUT R0, R0, 0x7fffffff, RZ, 0xc0, !PT ;  /* 0x7fffffff00007812 */ /* 0x000fc800078ec0ff */
[----:B------:R-:W-:Y:S02]  /*89300*/  @P6 LOP3.LUT R0, R0, 0x80000000, RZ, 0xfc, !PT ;  /* 0x8000000000006812 */ /* 0x000fe400078efcff */
        /* <DEDUP_REMOVED lines=8> */
[----:B------:R-:W-:-:S04]  /*89390*/  LOP3.LUT R4, R4, 0xfffffffe, RZ, 0xc0, !PT ;  /* 0xfffffffe04047812 */ /* 0x000fc800078ec0ff */
[----:B------:R-:W-:Y:S02]  /*893a0*/  @P6 LOP3.LUT R4, R4, 0x1, RZ, 0xfc, !PT ;  /* 0x0000000104046812 */ /* 0x000fe400078efcff */
[----:B------:R-:W-:Y:S02]  /*893b0*/  ISETP.LT.OR P6, PT, R30, 0x39, !P0 ;  /* 0x000000391e00780c */ /* 0x000fe400047c1670 */
[----:B------:R-:W-:Y:S02]  /*893c0*/  F2FP.SATFINITE.E4M3.F32.PACK_AB_MERGE_C R13, RZ, R13, RZ ;  /* 0x0000000dff0d723e */ /* 0x000fe400048070ff */
[----:B0-----:R-:W-:-:S05]  /*893d0*/  @!P4 IADD3 R14, P5, R26, R14, RZ ;  /* 0x0000000e1a0ec210 */ /* 0x001fca0007fbe0ff */
[----:B------:R-:W-:-:S05]  /*893e0*/  @!P4 IMAD.X R15, R31, 0x1, R15, P5 ;  /* 0x000000011f0fc824 */ /* 0x000fca00028e060f */
[----:B------:R0:W-:Y:S02]  /*893f0*/  @!P4 STG.E.U8 desc[UR34][R14.64+0x78], R13 ;  /* 0x0000780d0e00c986 */ /* 0x0001e4000c101122 */
[----:B0-----:R-:W0:Y:S01]  /*89400*/  @!P6 LDC.64 R14, c[0x0][0x5c0] ;  /* 0x00017000ff0eeb82 */ /* 0x001e220000000a00 */
[----:B----4-:R-:W-:Y:S02]  /*89410*/  FMUL R13, R83, UR27 ;  /* 0x0000001b530d7c20 */ /* 0x010fe40008400000 */
[----:B------:R-:W4:Y:S01]  /*89420*/  LDL.LU R83, [R1+0x97c] ;  /* 0x00097c0001537983 */ /* 0x000f220000300800 */
[----:B0-----:R-:W-:-:S04]  /*89430*/  @!P6 IADD3 R148, P4, P5, R26, UR9, R14 ;  /* 0x000000091a94ec10 */ /* 0x001fc8000fd9e00e */
[----:B------:R-:W-:Y:S02]  /*89440*/  @!P6 IADD3.X R149, R31, UR8, R15, P4, P5 ;  /* 0x000000081f95ec10 */ /* 0x000fe4000a7ea40f */
[----:B------:R-:W-:-:S13]  /*89450*/  ISETP.LT.OR P4, PT, R30, 0x7a, !P1 ;  /* 0x0000007a1e00780c */ /* 0x000fda0004f81670 */
[----:B------:R-:W0:Y:S01]  /*89460*/  @!P4 LDC.64 R14, c[0x0][0x5c0] ;  /* 0x00017000ff0ecb82 */ /* 0x000e220000000a00 */
[----:B------:R-:W-:Y:S02]  /*89470*/  LOP3.LUT R0, R0, 0xffffffdf, RZ, 0xc0, !PT ;  /* 0xffffffdf00007812 */ /* 0x000fe400078ec0ff */
[----:B------:R-:W-:Y:S02]  /*89480*/  F2FP.SATFINITE.E4M3.F32.PACK_AB_MERGE_C R13, RZ, R13, RZ ;  /* 0x0000000dff0d723e */ /* 0x000fe400048070ff */
[----:B------:R-:W-:-:S04]  /*89490*/  @P2 LOP3.LUT R0, R0, 0x20, RZ, 0xfc, !PT ;  /* 0x0000002000002812 */ /* 0x000fc800078efcff */
[----:B------:R-:W-:Y:S02]  /*894a0*/  LOP3.LUT P2, RZ, R0, 0x4000, RZ, 0xc0, !PT ;  /* 0x0000400000ff7812 */ /* 0x000fe4000784c0ff */
[----:B0-----:R-:W-:-:S05]  /*894b0*/  @!P4 IADD3 R14, P5, R26, R14, RZ ;  /* 0x0000000e1a0ec210 */ /* 0x001fca0007fbe0ff */
[----:B------:R-:W-:-:S05]  /*894c0*/  @!P4 IMAD.X R15, R31, 0x1, R15, P5 ;  /* 0x000000011f0fc824 */ /* 0x000fca00028e060f */
[----:B------:R2:W-:Y:S02]  /*894d0*/  @!P4 STG.E.U8 desc[UR34][R14.64+0x79], R13 ;  /* 0x0000790d0e00c986 */ /* 0x0005e4000c101122 */
[----:B--2---:R-:W-:Y:S02]  /*894e0*/  FMUL R13, R84, UR27 ;  /* 0x0000001b540d7c20 */ /* 0x004fe40008400000 */
[----:B------:R-:W2:Y:S03]  /*894f0*/  LDL.LU R84, [R1+0x980] ;  /* 0x0009800001547983 */ /* 0x000ea60000300800 */
[----:B------:R-:W-:-:S05]  /*89500*/  F2FP.SATFINITE.E4M3.F32.PACK_AB_MERGE_C R13, RZ, R13, RZ ;  /* 0x0000000dff0d723e */ /* 0x000fca00048070ff */
[----:B------:R3:W-:Y:S02]  /*89510*/  @!P2 STG.E.U8 desc[UR34][R42.64+0x78], R13 ;  /* 0x0000780d2a00a986 */ /* 0x0007e4000c101122 */
[----:B---3--:R-:W-:Y:S02]  /*89520*/  FMUL R13, R82, UR27 ;  /* 0x0000001b520d7c20 */ /* 0x008fe40008400000 */
[----:B------:R-:W3:Y:S01]  /*89530*/  LDL.LU R82, [R1+0x984] ;  /* 0x0009840001527983 */ /* 0x000ee20000300800 */
[C---:B------:R-:W-:Y:S02]  /*89540*/  LOP3.LUT P3, RZ, R0.reuse, 0x40, RZ, 0xc0, !PT ;  /* 0x0000004000ff7812 */ /* 0x040fe4000786c0ff */
[----:B------:R-:W-:-:S04]  /*89550*/  LOP3.LUT R0, R0, 0xffffdfff, RZ, 0xc0, !PT ;  /* 0xffffdfff00007812 */ /* 0x000fc800078ec0ff */
[----:B------:R-:W-:Y:S02]  /*89560*/  @P6 LOP3.LUT R0, R0, 0x2000, RZ, 0xfc, !PT ;  /* 0x0000200000006812 */ /* 0x000fe400078efcff */
[----:B------:R-:W-:-:S13]  /*89570*/  ISETP.LT.OR P6, PT, R30, 0x3a, !P0 ;  /* 0x0000003a1e00780c */ /* 0x000fda00047c1670 */
[----:B------:R-:W0:Y:S01]  /*89580*/  @!P6 LDC.64 R14, c[0x0][0x5c0] ;  /* 0x00017000ff0eeb82 */ /* 0x000e220000000a00 */
[----:B------:R-:W-:Y:S02]  /*89590*/  ISETP.LT.OR P2, PT, R30, 0x41, !P0 ;  /* 0x000000411e00780c */ /* 0x000fe40004741670 */
[----:B------:R-:W-:Y:S02]  /*895a0*/  LOP3.LUT R4, R4, 0xfffffffd, RZ, 0xc0, !PT ;  /* 0xfffffffd04047812 */ /* 0x000fe400078ec0ff */
[----:B0-----:R-:W-:-:S04]  /*895b0*/  @!P6 IADD3 R142, P4, P5, R26, UR9, R14 ;  /* 0x000000091a8eec10 */ /* 0x001fc8000fd9e00e */
[----:B------:R-:W-:-:S05]  /*895c0*/  @!P6 IADD3.X R143, R31, UR8, R15, P4, P5 ;  /* 0x000000081f8fec10 */ /* 0x000fca000a7ea40f */
        /* <DEDUP_REMOVED lines=10> */
[----:B------:R-:W-:Y:S02]  /*89670*/  LOP3.LUT R4, R4, 0xfffffffb, RZ, 0xc0, !PT ;  /* 0xfffffffb04047812 */ /* 0x000fe400078ec0ff */
[----:B------:R-:W-:Y:S02]  /*89680*/  F2FP.SATFINITE.E4M3.F32.PACK_AB_MERGE_C R13, RZ, R13, RZ ;  /* 0x0000000dff0d723e */ /* 0x000fe400048070ff */
[----:B------:R-:W-:Y:S02]  /*89690*/  @P6 LOP3.LUT R4, R4, 0x4, RZ, 0xfc, !PT ;  /* 0x0000000404046812 */ /* 0x000fe400078efcff */
[----:B------:R-:W-:Y:S01]  /*896a0*/  ISETP.LT.OR P6, PT, R30, 0x49, !P0 ;  /* 0x000000491e00780c */ /* 0x000fe200047c1670 */
[----:B------:R4:W-:Y:S02]  /*896b0*/  @!P3 STG.E.U8 desc[UR34][R22.64+0x79], R13 ;  /* 0x0000790d1600b986 */ /* 0x0009e4000c101122 */
[----:B----4-:R-:W-:-:S02]  /*896c0*/  FMUL R13, R83, UR27 ;  /* 0x0000001b530d7c20 */ /* 0x010fc40008400000 */
[----:B------:R-:W4:Y:S01]  /*896d0*/  LDL.LU R83, [R1+0x988] ;  /* 0x0009880001537983 */ /* 0x000f220000300800 */
[----:B0-----:R-:W-:Y:S02]  /*896e0*/  @!P4 IADD3 R14, P5, R26, R14, RZ ;  /* 0x0000000e1a0ec210 */ /* 0x001fe40007fbe0ff */
[----:B------:R-:W-:-:S03]  /*896f0*/  F2FP.SATFINITE.E4M3.F32.PACK_AB_MERGE_C R13, RZ, R13, RZ ;  /* 0x0000000dff0d723e */ /* 0x000fc600048070ff */
        /* <DEDUP_REMOVED lines=34> */
[----:B------:R-:W0:Y:S01]  /*89920*/  @!P6 LDC.64 R14, c[0x0][0x5c0] ;  /* 0x00017000ff0eeb82 */ /* 0x000e220000000a00 */
[----:B----4-:R-:W-:Y:S02]  /*89930*/  FMUL R13, R83, UR27 ;  /* 0x0000001b530d7c20 */ /* 0x010fe40008400000 */
[----:B------:R-:W4:Y:S01]  /*89940*/  LDL.LU R83, [R1+0x994] ;  /* 0x0009940001537983 */ /* 0x000f220000300800 */
        /* <DEDUP_REMOVED lines=27> */
[----:B------:R-:W4:Y:S01]  /*89b00*/  LDL.LU R83, [R1+0x9a0] ;  /* 0x0009a00001537983 */ /* 0x000f220000300800 */
[----:B------:R-:W-:-:S04]  /*89b10*/  LOP3.LUT R0, R0, 0xffffff7f, RZ, 0xc0, !PT ;  /* 0xffffff7f00007812 */ /* 0x000fc800078ec0ff */
[----:B------:R-:W-:-:S04]  /*89b20*/  @P2 LOP3.LUT R0, R0, 0x80, RZ, 0xfc, !PT ;  /* 0x0000008000002812 */ /* 0x000fc800078efcff */
[C---:B------:R-:W-:Y:S02]  /*89b30*/  LOP3.LUT P2, RZ, R0.reuse, 0x10000, RZ, 0xc0, !PT ;  /* 0x0001000000ff7812 */ /* 0x040fe4000784c0ff */
[----:B------:R-:W-:Y:S02]  /*89b40*/  F2FP.SATFINITE.E4M3.F32.PACK_AB_MERGE_C R13, RZ, R13, RZ ;  /* 0x0000000dff0d723e */ /* 0x000fe400048070ff */
[----:B------:R-:W-:-:S09]  /*89b50*/  LOP3.LUT P3, RZ, R0, 0x2, RZ, 0xc0, !PT ;  /* 0x0000000200ff7812 */ /* 0x000fd2000786c0ff */
[----:B------:R2:W-:Y:S01]  /*89b60*/  @!P2 STG.E.U8 desc[UR34][R58.64+0x88], R13 ;  /* 0x0000880d3a00a986 */ /* 0x0005e2000c101122 */
[----:B------:R-:W-:-:S04]  /*89b70*/  LOP3.LUT R0, R0, 0xffff7fff, RZ, 0xc0, !PT ;  /* 0xffff7fff00007812 */ /* 0x000fc800078ec0ff */
[----:B------:R-:W-:Y:S02]  /*89b80*/  @P6 LOP3.LUT R0, R0, 0x8000, RZ, 0xfc, !PT ;  /* 0x0000800000006812 */ /* 0x000fe400078efcff */
[----:B------:R-:W-:-:S13]  /*89b90*/  ISETP.LT.OR P6, PT, R30, 0x5a, !P0 ;  /* 0x0000005a1e00780c */ /* 0x000fda00047c1670 */
[----:B------:R-:W0:Y:S01]  /*89ba0*/  @!P6 LDC.64 R14, c[0x0][0x5c0] ;  /* 0x00017000ff0eeb82 */ /* 0x000e220000000a00 */
[----:B--2---:R-:W-:Y:S02]  /*89bb0*/  FMUL R13, R84, UR27 ;  /* 0x0000001b540d7c20 */ /* 0x004fe40008400000 */
[----:B------:R-:W2:Y:S03]  /*89bc0*/  LDL.LU R84, [R1+0x9a4] ;  /* 0x0009a40001547983 */ /* 0x000ea60000300800 */
[----:B------:R-:W-:-:S05]  /*89bd0*/  F2FP.SATFINITE.E4M3.F32.PACK_AB_MERGE_C R13, RZ, R13, RZ ;  /* 0x0000000dff0d723e */ /* 0x000fca00048070ff */
[----:B------:R3:W-:Y:S02]  /*89be0*/  @!P3 STG.E.U8 desc[UR34][R20.64+0x89], R13 ;  /* 0x0000890d1400b986 */ /* 0x0007e4000c101122 */
[----:B---3--:R-:W-:Y:S02]  /*89bf0*/  FMUL R13, R82, UR27 ;  /* 0x0000001b520d7c20 */ /* 0x008fe40008400000 */
[----:B------:R-:W3:Y:S01]  /*89c00*/  LDL.LU R82, [R1+0x9a8] ;  /* 0x0009a80001527983 */ /* 0x000ee20000300800 */
        /* <DEDUP_REMOVED lines=57> */
[----:B------:R-:W-:Y:S02]  /*89fa0*/  ISETP.LT.OR P4, PT, R30, 0x99, !P1 ;  /* 0x000000991e00780c */ /* 0x000fe40004f81670 */
[----:B------:R-:W-:-:S11]  /*89fb0*/  LOP3.LUT R4, R4, 0xfffffdff, RZ, 0xc0, !PT ;  /* 0xfffffdff04047812 */ /* 0x000fd600078ec0ff */
[----:B------:R-:W0:Y:S01]  /*89fc0*/  @!P4 LDC.64 R14, c[0x0][0x5c0] ;  /* 0x00017000ff0ecb82 */ /* 0x000e220000000a00 */
[----:B------:R-:W-:Y:S02]  /*89fd0*/  LOP3.LUT P3, RZ, R0, 0x20000, RZ, 0xc0, !PT ;  /* 0x0002000000ff7812 */ /* 0x000fe4000786c0ff */
[----:B------:R-:W-:Y:S02]  /*89fe0*/  @P2 LOP3.LUT R4, R4, 0x200, RZ, 0xfc, !PT ;  /* 0x0000020004042812 */ /* 0x000fe400078efcff */
[----:B------:R-:W-:Y:S02]  /*89ff0*/  F2FP.SATFINITE.E4M3.F32.PACK_AB_MERGE_C R13, RZ, R13, RZ ;  /* 0x0000000dff0d723e */ /* 0x000fe400048070ff */
[----:B------:R-:W-:-:S04]  /*8a000*/  LOP3.LUT R4, R4, 0xfffffbff, RZ, 0xc0, !PT ;  /* 0xfffffbff04047812 */ /* 0x000fc800078ec0ff */
[----:B------:R-:W-:Y:S02]  /*8a010*/  @P6 LOP3.LUT R4, R4, 0x400, RZ, 0xfc, !PT ;  /* 0x0000040004046812 */ /* 0x000fe400078efcff */
[----:B------:R-:W-:Y:S01]  /*8a020*/  ISETP.LT.OR P6, PT, R30, 0x79, !P0 ;  /* 0x000000791e00780c */ /* 0x000fe200047c1670 */
[----:B------:R4:W-:Y:S01]  /*8a030*/  @!P3 STG.E.U8 desc[UR34][R68.64+0x91], R13 ;  /* 0x0000910d4400b986 */ /* 0x0009e2000c101122 */
[----:B0-----:R-:W-:Y:S01]  /*8a040*/  @!P4 IADD3 R14, P5, R26, R14, RZ ;  /* 0x0000000e1a0ec210 */ /* 0x001fe20007fbe0ff */
[----:B----4-:R-:W-:Y:S02]  /*8a050*/  FMUL R13, R83, UR27 ;  /* 0x0000001b530d7c20 */ /* 0x010fe40008400000 */
[----:B------:R-:W4:Y:S02]  /*8a060*/  LDL.LU R83, [R1+0x9b8] ;  /* 0x0009b80001537983 */ /* 0x000f240000300800 */
[----:B------:R-:W-:Y:S01]  /*8a070*/  @!P4 IMAD.X R15, R31, 0x1, R15, P5 ;  /* 0x000000011f0fc824 */ /* 0x000fe200028e060f */
[----:B------:R-:W-:-:S05]  /*8a080*/  F2FP.SATFINITE.E4M3.F32.PACK_AB_MERGE_C R13, RZ, R13, RZ ;  /* 0x0000000dff0d723e */ /* 0x000fca00048070ff */
        /* <DEDUP_REMOVED lines=32> */
[----:B0-----:R-:W-:Y:S01]  /*8a290*/  @!P6 IADD3 R154, P4, P5, R26, UR9, R14 ;  /* 0x000000091a9aec10 */ /* 0x001fe2000fd9e00e */
[----:B----4-:R-:W-:Y:S02]  /*8a2a0*/  FMUL R13, R83, UR27 ;  /* 0x0000001b530d7c20 */ /* 0x010fe40008400000 */
[----:B------:R-:W4:Y:S01]  /*8a2b0*/  LDL.LU R83, [R1+0x9c4] ;  /* 0x0009c40001537983 */ /* 0x000f220000300800 */
        /* <DEDUP_REMOVED lines=34> */
[----:B------:R-:W-:Y:S01]  /*8a4e0*/  @P6 LOP3.LUT R3, R3, 0x800, RZ, 0xfc, !PT ;  /* 0x0000080003036812 */ /* 0x000fe200078efcff */
[----:B--2---:R-:W-:Y:S02]  /*8a4f0*/  FMUL R13, R84, UR27 ;  /* 0x0000001b540d7c20 */ /* 0x004fe40008400000 */
[----:B------:R-:W2:Y:S03]  /*8a500*/  LDL.LU R84, [R1+0x9d4] ;  /* 0x0009d40001547983 */ /* 0x000ea60000300800 */
[----:B------:R-:W-:-:S05]  /*8a510*/  F2FP.SATFINITE.E4M3.F32.PACK_AB_MERGE_C R13, RZ, R13, RZ ;  /* 0x0000000dff0d723e */ /* 0x000fca00048070ff */
[----:B------:R3:W-:Y:S02]  /*8a520*/  @!P3 STG.E.U8 desc[UR34][R74.64+0xa1], R13 ;  /* 0x0000a10d4a00b986 */ /* 0x0007e4000c101122 */
[----:B---3--:R-:W-:Y:S02]  /*8a530*/  FMUL R13, R82, UR27 ;  /* 0x0000001b520d7c20 */ /* 0x008fe40008400000 */
[----:B------:R-:W3:Y:S01]  /*8a540*/  LDL.LU R82, [R1+0x9d8] ;  /* 0x0009d80001527983 */ /* 0x000ee20000300800 */
        /* <DEDUP_REMOVED lines=17> */
[----:B------:R-:W-:-:S04]  /*8a660*/  @P2 LOP3.LUT R3, R3, 0x20000, RZ, 0xfc, !PT ;  /* 0x0002000003032812 */ /* 0x000fc800078efcff */
        /* <DEDUP_REMOVED lines=14> */
[----:B------:R-:W-:Y:S02]  /*8a750*/  F2FP.SATFINITE.E4M3.F32.PACK_AB_MERGE_C R13, RZ, R13, RZ ;  /* 0x0000000dff0d723e */ /* 0x000fe400048070ff */
        /* <DEDUP_REMOVED lines=27> */
[----:B------:R-:W-:-:S11]  /*8a910*/  LOP3.LUT P3, RZ, R0, 0x4, RZ, 0xc0, !PT ;  /* 0x0000000400ff7812 */ /* 0x000fd6000786c0ff */
[----:B------:R-:W0:Y:S01]  /*8a920*/  @!P4 LDC.64 R14, c[0x0][0x5c0] ;  /* 0x00017000ff0ecb82 */ /* 0x000e220000000a00 */
[----:B------:R-:W-:-:S05]  /*8a930*/  F2FP.SATFINITE.E4M3.F32.PACK_AB_MERGE_C R13, RZ, R13, RZ ;  /* 0x0000000dff0d723e */ /* 0x000fca00048070ff */
[----:B------:R4:W-:Y:S01]  /*8a940*/  @!P3 STG.E.U8 desc[UR34][R64.64+0xa9], R13 ;  /* 0x0000a90d4000b986 */ /* 0x0009e2000c101122 */
[----:B------:R-:W-:Y:S02]  /*8a950*/  ISETP.LT.OR P3, PT, R30, 0xa9, !P0 ;  /* 0x000000a91e00780c */ /* 0x000fe40004761670 */
[----:B0-----:R-:W-:-:S05]  /*8a960*/  @!P4 IADD3 R14, P5, R26, R14, RZ ;  /* 0x0000000e1a0ec210 */ /* 0x001fca0007fbe0ff */
[----:B------:R-:W-:Y:S02]  /*8a970*/  @!P4 IMAD.X R15, R31, 0x1, R15, P5 ;  /* 0x000000011f0fc824 */ /* 0x000fe400028e060f */
[----:B----4-:R-:W-:Y:S02]  /*8a980*/  FMUL R13, R83, UR27 ;  /* 0x0000001b530d7c20 */ /* 0x010fe40008400000 */
[----:B------:R-:W4:Y:S03]  /*8a990*/  LDL.LU R83, [R1+0x9e8] ;  /* 0x0009e80001537983 */ /* 0x000f260000300800 */
[----:B------:R-:W-:-:S05]  /*8a9a0*/  F2FP.SATFINITE.E4M3.F32.PACK_AB_MERGE_C R13, RZ, R13, RZ ;  /* 0x0000000dff0d723e */ /* 0x000fca00048070ff */
[----:B------:R0:W-:Y:S02]  /*8a9b0*/  @!P4 STG.E.U8 desc[UR34][R14.64+0xb0], R13 ;  /* 0x0000b00d0e00c986 */ /* 0x0001e4000c101122 */
[----:B0-----:R-:W0:Y:S02]  /*8a9c0*/  @!P3 LDC.64 R14, c[0x0][0x5c0] ;  /* 0x00017000ff0ebb82 */ /* 0x001e240000000a00 */
[----:B0-----:R-:W-:-:S04]  /*8a9d0*/  @!P3 IADD3 R128, P4, P5, R26, UR9, R14 ;  /* 0x000000091a80bc10 */ /* 0x001fc8000fd9e00e */
[----:B------:R-:W-:Y:S02]  /*8a9e0*/  @!P3 IADD3.X R129, R31, UR8, R15, P4, P5 ;  /* 0x000000081f81bc10 */ /* 0x000fe4000a7ea40f */
[----:B------:R-:W-:-:S13]  /*8a9f0*/  ISETP.LT.OR P4, PT, R30, 0xb2, !P1 ;  /* 0x000000b21e00780c */ /* 0x000fda0004f81670 */
[----:B------:R-:W0:Y:S02]  /*8aa00*/  @!P4 LDC.64 R14, c[0x0][0x5c0] ;  /* 0x00017000ff0ecb82 */ /* 0x000e240000000a00 */
[----:B0-----:R-:W-:Y:S01]  /*8aa10*/  @!P4 IADD3 R14, P5, R26, R14, RZ ;  /* 0x0000000e1a0ec210 */ /* 0x001fe20007fbe0ff */
[----:B--2---:R-:W-:Y:S02]  /*8aa20*/  FMUL R13, R84, UR27 ;  /* 0x0000001b540d7c20 */ /* 0x004fe40008400000 */
[----:B------:R-:W2:Y:S02]  /*8aa30*/  LDL.LU R84, [R1+0x9ec] ;  /* 0x0009ec0001547983 */ /* 0x000ea40000300800 */
[----:B------:R-:W-:Y:S01]  /*8aa40*/  @!P4 IMAD.X R15, R31, 0x1, R15, P5 ;  /* 0x000000011f0fc824 */ /* 0x000fe200028e060f */
[----:B------:R-:W-:-:S05]  /*8aa50*/  F2FP.SATFINITE.E4M3.F32.PACK_AB_MERGE_C R13, RZ, R13, RZ ;  /* 0x0000000dff0d723e */ /* 0x000fca00048070ff */
[----:B------:R3:W-:Y:S02]  /*8aa60*/  @!P4 STG.E.U8 desc[UR34][R14.64+0xb1], R13 ;  /* 0x0000b10d0e00c986 */ /* 0x0007e4000c101122 */
[----:B---3--:R-:W-:Y:S02]  /*8aa70*/  FMUL R13, R82, UR27 ;  /* 0x0000001b520d7c20 */ /* 0x008fe40008400000 */
[----:B------:R-:W3:Y:S01]  /*8aa80*/  LDL.LU R82, [R1+0x9f0] ;  /* 0x0009f00001527983 */ /* 0x000ee20000300800 */
[----:B------:R-:W-:-:S04]  /*8aa90*/  LOP3.LUT R8, R8, 0xfffffff7, RZ, 0xc0, !PT ;  /* 0xfffffff708087812 */ /* 0x000fc800078ec0ff */
[----:B------:R-:W-:Y:S02]  /*8aaa0*/  @P3 LOP3.LUT R8, R8, 0x8, RZ, 0xfc, !PT ;  /* 0x0000000808083812 */ /* 0x000fe400078efcff */
[----:B------:R-:W-:Y:S02]  /*8aab0*/  ISETP.LT.OR P3, PT, R30, 0xaa, !P0 ;  /* 0x000000aa1e00780c */ /* 0x000fe40004761670 */
[----:B------:R-:W-:-:S04]  /*8aac0*/  LOP3.LUT R3, R3, 0xdfffffff, RZ, 0xc0, !PT ;  /* 0xdfffffff03037812 */ /* 0x000fc800078ec0ff */
[----:B------:R-:W-:Y:S02]  /*8aad0*/  @P2 LOP3.LUT R3, R3, 0x20000000, RZ, 0xfc, !PT ;  /* 0x2000000003032812 */ /* 0x000fe400078efcff */
[----:B------:R-:W-:-:S05]  /*8aae0*/  LOP3.LUT P2, RZ, R0, 0x400, RZ, 0xc0, !PT ;  /* 0x0000040000ff7812 */ /* 0x000fca000784c0ff */
[----:B------:R-:W0:Y:S01]  /*8aaf0*/  @!P3 LDC.64 R14, c[0x0][0x5c0] ;  /* 0x00017000ff0ebb82 */ /* 0x000e220000000a00 */
[----:B------:R-:W-:-:S07]  /*8ab00*/  F2FP.SATFINITE.E4M3.F32.PACK_AB_MERGE_C R13, RZ, R13, RZ ;  /* 0x0000000dff0d723e */ /* 0x000fce00048070ff */
[----:B------:R4:W-:Y:S01]  /*8ab10*/  @!P2 STG.E.U8 desc[UR34][R76.64+0xb0], R13 ;  /* 0x0000b00d4c00a986 */ /* 0x0009e2000c101122 */
[----:B------:R-:W-:Y:S02]  /*8ab20*/  ISETP.LT.OR P2, PT, R30, 0xb1, !P0 ;  /* 0x000000b11e00780c */ /* 0x000fe40004741670 */
[----:B0-----:R-:W-:-:S04]  /*8ab30*/  @!P3 IADD3 R124, P4, P5, R26, UR9, R14 ;  /* 0x000000091a7cbc10 */ /* 0x001fc8000fd9e00e */
        /* <DEDUP_REMOVED lines=10> */
[----:B------:R-:W-:Y:S02]  /*8abe0*/  LOP3.LUT R3, R3, 0xbfffffff, RZ, 0xc0, !PT ;  /* 0xbfffffff03037812 */ /* 0x000fe400078ec0ff */
[----:B0-----:R-:W-:-:S04]  /*8abf0*/  @!P2 IADD3 R122, P4, P5, R26, UR9, R14 ;  /* 0x000000091a7aac10 */ /* 0x001fc8000fd9e00e */
[----:B------:R-:W-:Y:S02]  /*8ac00*/  @!P2 IADD3.X R123, R31, UR8, R15, P4, P5 ;  /* 0x000000081f7bac10 */ /* 0x000fe4000a7ea40f */
[----:B------:R-:W-:Y:S02]  /*8ac10*/  ISETP.LT.OR P4, PT, R30, 0xb9, !P1 ;  /* 0x000000b91e00780c */ /* 0x000fe40004f81670 */
[----:B------:R-:W-:-:S11]  /*8ac20*/  @P6 LOP3.LUT R3, R3, 0x40000000, RZ, 0xfc, !PT ;  /* 0x4000000003036812 */ /* 0x000fd600078efcff */
[----:B------:R-:W0:Y:S01]  /*8ac30*/  @!P4 LDC.64 R14, c[0x0][0x5c0] ;  /* 0x00017000ff0ecb82 */ /* 0x000e220000000a00 */
[----:B----4-:R-:W-:Y:S02]  /*8ac40*/  FMUL R13, R83, UR27 ;  /* 0x0000001b530d7c20 */ /* 0x010fe40008400000 */
[----:B------:R-:W4:Y:S01]  /*8ac50*/  LDL.LU R83, [R1+0x9f4] ;  /* 0x0009f40001537983 */ /* 0x000f220000300800 */
[----:B------:R-:W-:Y:S02]  /*8ac60*/  LOP3.LUT P6, RZ, R0, 0x400000, RZ, 0xc0, !PT ;  /* 0x0040000000ff7812 */ /* 0x000fe400078cc0ff */
[----:B------:R-:W-:Y:S02]  /*8ac70*/  F2FP.SATFINITE.E4M3.F32.PACK_AB_MERGE_C R13, RZ, R13, RZ ;  /* 0x0000000dff0d723e */ /* 0x000fe400048070ff */
[----:B0-----:R-:W-:-:S09]  /*8ac80*/  @!P4 IADD3 R14, P5, R26, R14, RZ ;  /* 0x0000000e1a0ec210 */ /* 0x001fd20007fbe0ff */
[----:B------:R2:W-:Y:S01]  /*8ac90*/  @!P6 STG.E.U8 desc[UR34][R78.64+0xb1], R13 ;  /* 0x0000b10d4e00e986 */ /* 0x0005e2000c101122 */
[----:B------:R-:W-:Y:S02]  /*8aca0*/  @!P4 IMAD.X R15, R31, 0x1, R15, P5 ;  /* 0x000000011f0fc824 */ /* 0x000fe400028e060f */
[----:B--2---:R-:W-:Y:S02]  /*8acb0*/  FMUL R13, R84, UR27 ;  /* 0x0000001b540d7c20 */ /* 0x004fe40008400000 */
[----:B------:R-:W2:Y:S03]  /*8acc0*/  LDL.LU R84, [R1+0x9f8] ;  /* 0x0009f80001547983 */ /* 0x000ea60000300800 */
[----:B------:R-:W-:-:S05]  /*8acd0*/  F2FP.SATFINITE.E4M3.F32.PACK_AB_MERGE_C R13, RZ, R13, RZ ;  /* 0x0000000dff0d723e */ /* 0x000fca00048070ff */
[----:B------:R3:W-:Y:S02]  /*8ace0*/  @!P4 STG.E.U8 desc[UR34][R14.64+0xb8], R13 ;  /* 0x0000b80d0e00c986 */ /* 0x0007e4000c101122 */
[----:B---3--:R-:W-:Y:S02]  /*8acf0*/  FMUL R13, R82, UR27 ;  /* 0x0000001b520d7c20 */ /* 0x008fe40008400000 */
[----:B------:R-:W3:Y:S01]  /*8ad00*/  LDL.LU R82, [R1+0x9fc] ;  /* 0x0009fc0001527983 */ /* 0x000ee20000300800 */
        /* <DEDUP_REMOVED lines=9> */
[----:B------:R4:W-:Y:S01]  /*8ada0*/  @!P4 STG.E.U8 desc[UR34][R14.64+0xb9], R13 ;  /* 0x0000b90d0e00c986 */ /* 0x0009e2000c101122 */
[----:B------:R-:W-:-:S04]  /*8adb0*/  LOP3.LUT R8, R8, 0xfffffbff, RZ, 0xc0, !PT ;  /* 0xfffffbff08087812 */ /* 0x000fc800078ec0ff */
[----:B------:R-:W-:Y:S02]  /*8adc0*/  @P2 LOP3.LUT R8, R8, 0x400, RZ, 0xfc, !PT ;  /* 0x0000040008082812 */ /* 0x000fe400078efcff */
[----:B------:R-:W-:Y:S02]  /*8add0*/  LOP3.LUT P2, RZ, R12, 0x10000000, RZ, 0xc0, !PT ;  /* 0x100000000cff7812 */ /* 0x000fe4000784c0ff */
[----:B------:R-:W-:-:S04]  /*8ade0*/  LOP3.LUT R2, R2, 0xff7fffff, RZ, 0xc0, !PT ;  /* 0xff7fffff02027812 */ /* 0x000fc800078ec0ff */
[----:B------:R-:W-:Y:S02]  /*8adf0*/  @P1 LOP3.LUT R2, R2, 0x800000, RZ, 0xfc, !PT ;  /* 0x0080000002021812 */ /* 0x000fe400078efcff */
[----:B------:R-:W-:Y:S01]  /*8ae00*/  LOP3.LUT P1, RZ, R0, 0x800000, RZ, 0xc0, !PT ;  /* 0x0080000000ff7812 */ /* 0x000fe2000782c0ff */
[----:B----4-:R-:W-:Y:S02]  /*8ae10*/  FMUL R13, R83, UR27 ;  /* 0x0000001b530d7c20 */ /* 0x010fe40008400000 */
[----:B------:R-:W4:Y:S03]  /*8ae20*/  LDL.LU R83, [R1+0xa00] ;  /* 0x000a000001537983 */ /* 0x000f260000300800 */
[----:B------:R-:W-:-:S05]  /*8ae30*/  F2FP.SATFINITE.E4M3.F32.PACK_AB_MERGE_C R13, RZ, R13, RZ ;  /* 0x0000000dff0d723e */ /* 0x000fca00048070ff */
[----:B------:R2:W-:Y:S02]  /*8ae40*/  @!P2 STG.E.U8 desc[UR34][R48.64+0xb8], R13 ;  /* 0x0000b80d3000a986 */ /* 0x0005e4000c101122 */
[----:B--2---:R-:W-:-:S05]  /*8ae50*/  FMUL R13, R84, UR27 ;  /* 0x0000001b540d7c20 */ /* 0x004fca0008400000 */
[----:B------:R-:W-:-:S05]  /*8ae60*/  F2FP.SATFINITE.E4M3.F32.PACK_AB_MERGE_C R13, RZ, R13, RZ ;  /* 0x0000000dff0d723e */ /* 0x000fca00048070ff */
[----:B------:R3:W-:Y:S02]  /*8ae70*/  @!P1 STG.E.U8 desc[UR34][R46.64+0xb9], R13 ;  /* 0x0000b90d2e009986 */ /* 0x0007e4000c101122 */
[----:B---3--:R-:W-:Y:S02]  /*8ae80*/  FMUL R13, R82, UR27 ;  /* 0x0000001b520d7c20 */ /* 0x008fe40008400000 */
[----:B------:R-:W2:Y:S01]  /*8ae90*/  LDL.LU R82, [R1+0xa04] ;  /* 0x000a040001527983 */ /* 0x000ea20000300800 */
[----:B------:R-:W-:Y:S02]  /*8aea0*/  LOP3.LUT P3, RZ, R12, 0x20000000, RZ, 0xc0, !PT ;  /* 0x200000000cff7812 */ /* 0x000fe4000786c0ff */
[----:B------:R-:W-:Y:S01]  /*8aeb0*/  ISETP.LT.OR P0, PT, R30, 0xba, !P0 ;  /* 0x000000ba1e00780c */ /* 0x000fe20004701670 */
[----:B------:R-:W3:Y:S01]  /*8aec0*/  LDL.LU R84, [R1+0xa08] ;  /* 0x000a080001547983 */ /* 0x000ee20000300800 */
[----:B------:R-:W-:-:S09]  /*8aed0*/  F2FP.SATFINITE.E4M3.F32.PACK_AB_MERGE_C R13, RZ, R13, RZ ;  /* 0x0000000dff0d723e */ /* 0x000fd200048070ff */
[----:B------:R4:W-:Y:S02]  /*8aee0*/  @!P3 STG.E.U8 desc[UR34][R38.64], R13 ;  /* 0x0000000d2600b986 */ /* 0x0009e4000c101122 */
[----:B------:R-:W0:Y:S01]  /*8aef0*/  @!P0 LDC.64 R14, c[0x0][0x5c0] ;  /* 0x00017000ff0e8b82 */ /* 0x000e220000000a00 */
[----:B------:R-:W-:-:S04]  /*8af00*/  LOP3.LUT R12, R12, 0xfffffffd, RZ, 0xc0, !PT ;  /* 0xfffffffd0c0c7812 */ /* 0x000fc800078ec0ff */
[----:B------:R-:W-:Y:S02]  /*8af10*/  @P0 LOP3.LUT R12, R12, 0x2, RZ, 0xfc, !PT ;  /* 0x000000020c0c0812 */ /* 0x000fe400078efcff */
[----:B0-----:R-:W-:-:S04]  /*8af20*/  @!P0 IADD3 R114, P4, P5, R26, UR9, R14 ;  /* 0x000000091a728c10 */ /* 0x001fc8000fd9e00e */
[----:B------:R-:W-:Y:S02]  /*8af30*/  @!P0 IADD3.X R115, R31, UR8, R15, P4, P5 ;  /* 0x000000081f738c10 */ /* 0x000fe4000a7ea40f */
[----:B------:R-:W-:-:S04]  /*8af40*/  ISETP.GE.AND P0, PT, R11, 0x101, PT ;  /* 0x000001010b00780c */ /* 0x000fc80003f06270 */
[----:B------:R-:W-:Y:S02]  /*8af50*/  ISETP.LT.OR P5, PT, R30, 0x1, !P0 ;  /* 0x000000011e00780c */ /* 0x000fe400047a1670 */
[----:B------:R-:W-:-:S04]  /*8af60*/  LOP3.LUT R8, R8, 0xffffdfff, RZ, 0xc0, !PT ;  /* 0xffffdfff08087812 */ /* 0x000fc800078ec0ff */
[----:B------:R-:W-:Y:S02]  /*8af70*/  @P6 LOP3.LUT R8, R8, 0x2000, RZ, 0xfc, !PT ;  /* 0x0000200008086812 */ /* 0x000fe400078efcff */
[----:B------:R-:W-:-:S05]  /*8af80*/  LOP3.LUT P6, RZ, R0, 0x1000000, RZ, 0xc0, !PT ;  /* 0x0100000000ff7812 */ /* 0x000fca00078cc0ff */
[----:B------:R-:W0:Y:S01]  /*8af90*/  @!P5 LDC.64 R14, c[0x0][0x5c0] ;  /* 0x00017000ff0edb82 */ /* 0x000e220000000a00 */
[----:B------:R-:W-:-:S04]  /*8afa0*/  LOP3.LUT R8, R8, 0xfffdffff, RZ, 0xc0, !PT ;  /* 0xfffdffff08087812 */ /* 0x000fc800078ec0ff */
[----:B------:R-:W-:Y:S02]  /*8afb0*/  @P5 LOP3.LUT R8, R8, 0x20000, RZ, 0xfc, !PT ;  /* 0x0002000008085812 */ /* 0x000fe400078efcff */
[----:B0-----:R-:W-:Y:S01]  /*8afc0*/  @!P5 IADD3 R118, P2, P4, R26, UR13, R14 ;  /* 0x0000000d1a76dc10 */ /* 0x001fe2000fc5e00e */
[----:B----4-:R-:W-:Y:S02]  /*8afd0*/  FMUL R13, R83, UR27 ;  /* 0x0000001b530d7c20 */ /* 0x010fe40008400000 */
[----:B------:R-:W4:Y:S03]  /*8afe0*/  LDL.LU R83, [R1+0xa0c] ;  /* 0x000a0c0001537983 */ /* 0x000f260000300800 */
[----:B------:R-:W-:-:S05]  /*8aff0*/  F2FP.SATFINITE.E4M3.F32.PACK_AB_MERGE_C R13, RZ, R13, RZ ;  /* 0x0000000dff0d723e */ /* 0x000fca00048070ff */
[----:B------:R2:W-:Y:S01]  /*8b000*/  @!P6 STG.E.U8 desc[UR34][R16.64+0x1], R13 ;  /* 0x0000010d1000e986 */ /* 0x0005e2000c101122 */
[----:B------:R-:W-:Y:S02]  /*8b010*/  @!P5 IADD3.X R119, R31, UR12, R15, P2, P4 ;  /* 0x0000000c1f77dc10 */ /* 0x000fe400097e840f */
[----:B------:R-:W-:-:S13]  /*8b020*/  ISETP.LT.OR P5, PT, R30, 0x2, !P0 ;  /* 0x000000021e00780c */ /* 0x000fda00047a1670 */
[----:B------:R-:W0:Y:S01]  /*8b030*/  @!P5 LDC.64 R14, c[0x0][0x5c0] ;  /* 0x00017000ff0edb82 */ /* 0x000e220000000a00 */
[----:B------:R-:W-:Y:S02]  /*8b040*/  ISETP.LT.OR P1, PT, R30, 0x9, !P0 ;  /* 0x000000091e00780c */ /* 0x000fe40004721670 */
[----:B------:R-:W-:Y:S02]  /*8b050*/  LOP3.LUT R8, R8, 0xffff7fff, RZ, 0xc0, !PT ;  /* 0xffff7fff08087812 */ /* 0x000fe400078ec0ff */
[----:B0-----:R-:W-:-:S04]  /*8b060*/  @!P5 IADD3 R112, P2, P4, R26, UR13, R14 ;  /* 0x0000000d1a70dc10 */ /* 0x001fc8000fc5e00e */
[----:B------:R-:W-:-:S05]  /*8b070*/  @!P5 IADD3.X R113, R31, UR12, R15, P2, P4 ;  /* 0x0000000c1f71dc10 */ /* 0x000fca00097e840f */
[----:B------:R-:W0:Y:S01]  /*8b080*/  @!P1 LDC.64 R14, c[0x0][0x5c0] ;  /* 0x00017000ff0e9b82 */ /* 0x000e220000000a00 */
[----:B------:R-:W-:Y:S01]  /*8b090*/  @P5 LOP3.LUT R8, R8, 0x8000, RZ, 0xfc, !PT ;  /* 0x0000800008085812 */ /* 0x000fe200078efcff */
[----:B--2---:R-:W-:Y:S02]  /*8b0a0*/  FMUL R13, R82, UR27 ;  /* 0x0000001b520d7c20 */ /* 0x004fe40008400000 */
[----:B------:R-:W2:Y:S01]  /*8b0b0*/  LDL.LU R82, [R1+0xa10] ;  /* 0x000a100001527983 */ /* 0x000ea20000300800 */
[----:B------:R-:W-:Y:S02]  /*8b0c0*/  LOP3.LUT R8, R8, 0xffffbfff, RZ, 0xc0, !PT ;  /* 0xffffbfff08087812 */ /* 0x000fe400078ec0ff */
[----:B0-----:R-:W-:Y:S02]  /*8b0d0*/  @!P1 IADD3 R116, P2, P4, R26, UR13, R14 ;  /* 0x0000000d1a749c10 */ /* 0x001fe4000fc5e00e */
[----:B------:R-:W-:Y:S02]  /*8b0e0*/  @P1 LOP3.LUT R8, R8, 0x4000, RZ, 0xfc, !PT ;  /* 0x0000400008081812 */ /* 0x000fe400078efcff */
[----:B------:R-:W-:-:S02]  /*8b0f0*/  @!P1 IADD3.X R117, R31, UR12, R15, P2, P4 ;  /* 0x0000000c1f759c10 */ /* 0x000fc400097e840f */
[----:B------:R-:W-:-:S13]  /*8b100*/  ISETP.LT.OR P1, PT, R30, 0xa, !P0 ;  /* 0x0000000a1e00780c */ /* 0x000fda0004721670 */
[----:B------:R-:W0:Y:S02]  /*8b110*/  @!P1 LDC.64 R14, c[0x0][0x5c0] ;  /* 0x00017000ff0e9b82 */ /* 0x000e240000000a00 */
[----:B0-----:R-:W-:-:S04]  /*8b120*/  @!P1 IADD3 R108, P2, P3, R26, UR13, R14 ;  /* 0x0000000d1a6c9c10 */ /* 0x001fc8000fb5e00e */
[----:B------:R-:W-:Y:S02]  /*8b130*/  @!P1 IADD3.X R109, R31, UR12, R15, P2, P3 ;  /* 0x0000000c1f6d9c10 */ /* 0x000fe400097e640f */
[----:B------:R-:W-:-:S04]  /*8b140*/  ISETP.GE.AND P2, PT, R11, 0x89, PT ;  /* 0x000000890b00780c */ /* 0x000fc80003f46270 */
[----:B------:R-:W-:Y:S02]  /*8b150*/  ISETP.LT.OR P3, PT, R30, 0x1, !P2 ;  /* 0x000000011e00780c */ /* 0x000fe40005761670 */
[----:B------:R-:W-:-:S11]  /*8b160*/  LOP3.LUT R8, R8, 0xffffefff, RZ, 0xc0, !PT ;  /* 0xffffefff08087812 */ /* 0x000fd600078ec0ff */
[----:B------:R-:W0:Y:S01]  /*8b170*/  @!P3 LDC.64 R16, c[0x0][0x5c0] ;  /* 0x00017000ff10bb82 */ /* 0x000e220000000a00 */
[----:B------:R-:W-:Y:S02]  /*8b180*/  @P1 LOP3.LUT R8, R8, 0x1000, RZ, 0xfc, !PT ;  /* 0x0000100008081812 */ /* 0x000fe400078efcff */
[----:B------:R-:W-:Y:S01]  /*8b190*/  ISETP.LT.OR P1, PT, R30, 0x11, !P0 ;  /* 0x000000111e00780c */ /* 0x000fe20004721670 */
[----:B------:R-:W-:Y:S02]  /*8b1a0*/  IMAD.U32 R14, RZ, RZ, UR11 ;  /* 0x0000000bff0e7e24 */ /* 0x000fe4000f8e00ff */
[----:B------:R-:W-:-:S03]  /*8b1b0*/  IMAD.U32 R20, RZ, RZ, UR10 ;  /* 0x0000000aff147e24 */ /* 0x000fc6000f8e00ff */
[----:B------:R-:W-:-:S04]  /*8b1c0*/  @!P3 IADD3 R14, P4, P5, R14, UR9, R26 ;  /* 0x000000090e0ebc10 */ /* 0x000fc8000fd9e01a */
[----:B------:R-:W-:Y:S02]  /*8b1d0*/  @!P3 IADD3.X R20, R20, UR8, R31, P4, P5 ;  /* 0x000000081414bc10 */ /* 0x000fe4000a7ea41f */
[----:B0-----:R-:W-:Y:S02]  /*8b1e0*/  @!P3 IADD3 R16, P4, R14, R16, RZ ;  /* 0x000000100e10b210 */ /* 0x001fe40007f9e0ff */
[----:B------:R-:W0:Y:S01]  /*8b1f0*/  @!P1 LDC.64 R14, c[0x0][0x5c0] ;  /* 0x00017000ff0e9b82 */ /* 0x000e220000000a00 */
[----:B------:R-:W-:Y:S02]  /*8b200*/  F2FP.SATFINITE.E4M3.F32.PACK_AB_MERGE_C R13, RZ, R13, RZ ;  /* 0x0000000dff0d723e */ /* 0x000fe400048070ff */
[----:B------:R-:W-:-:S05]  /*8b210*/  @!P3 IMAD.X R17, R20, 0x1, R17, P4 ;  /* 0x000000011411b824 */ /* 0x000fca00020e0611 */
[----:B------:R1:W-:Y:S01]  /*8b220*/  @!P3 STG.E.U8 desc[UR34][R16.64], R13 ;  /* 0x0000000d1000b986 */ /* 0x0003e2000c101122 */
[----:B------:R-:W-:Y:S02]  /*8b230*/  ISETP.LT.OR P3, PT, R30, 0x2, !P2 ;  /* 0x000000021e00780c */ /* 0x000fe40005761670 */
[----:B0-----:R-:W-:-:S04]  /*8b240*/  @!P1 IADD3 R110, P5, P6, R26, UR13, R14 ;  /* 0x0000000d1a6e9c10 */ /* 0x001fc8000febe00e */
[----:B------:R-:W-:-:S07]  /*8b250*/  @!P1 IADD3.X R111, R31, UR12, R15, P5, P6 ;  /* 0x0000000c1f6f9c10 */ /* 0x000fce000afec40f */
[----:B------:R-:W0:Y:S01]  /*8b260*/  @!P3 LDC.64 R14, c[0x0][0x5c0] ;  /* 0x00017000ff0ebb82 */ /* 0x000e220000000a00 */
[----:B-1----:R-:W-:Y:S02]  /*8b270*/  IMAD.U32 R16, RZ, RZ, UR11 ;  /* 0x0000000bff107e24 */ /* 0x002fe4000f8e00ff */
[----:B------:R-:W-:-:S03]  /*8b280*/  IMAD.U32 R13, RZ, RZ, UR10 ;  /* 0x0000000aff0d7e24 */ /* 0x000fc6000f8e00ff */
[----:B------:R-:W-:-:S04]  /*8b290*/  @!P3 IADD3 R16, P4, P5, R16, UR9, R26 ;  /* 0x000000091010bc10 */ /* 0x000fc8000fd9e01a */
[----:B------:R-:W-:Y:S02]  /*8b2a0*/  @!P3 IADD3.X R13, R13, UR8, R31, P4, P5 ;  /* 0x000000080d0dbc10 */ /* 0x000fe4000a7ea41f */
[----:B------:R-:W-:-:S04]  /*8b2b0*/  LOP3.LUT R0, R0, 0xf7ffffff, RZ, 0xc0, !PT ;  /* 0xf7ffffff00007812 */ /* 0x000fc800078ec0ff */
[----:B------:R-:W-:Y:S02]  /*8b2c0*/  @P0 LOP3.LUT R0, R0, 0x8000000, RZ, 0xfc, !PT ;  /* 0x0800000000000812 */ /* 0x000fe400078efcff */
[----:B0-----:R-:W-:-:S05]  /*8b2d0*/  @!P3 IADD3 R16, P4, R16, R14, RZ ;  /* 0x0000000e1010b210 */ /* 0x001fca0007f9e0ff */
[----:B------:R-:W-:Y:S02]  /*8b2e0*/  @!P3 IMAD.X R17, R13, 0x1, R15, P4 ;  /* 0x000000010d11b824 */ /* 0x000fe400020e060f */
[----:B---3--:R-:W-:Y:S01]  /*8b2f0*/  FMUL R13, R84, UR27 ;  /* 0x0000001b540d7c20 */ /* 0x008fe20008400000 */
[----:B------:R-:W-:-:S04]  /*8b300*/  LOP3.LUT P6, RZ, R0, 0x2000000, RZ, 0xc0, !PT ;  /* 0x0200000000ff7812 */ /* 0x000fc800078cc0ff */
[----:B------:R-:W-:-:S05]  /*8b310*/  F2FP.SATFINITE.E4M3.F32.PACK_AB_MERGE_C R13, RZ, R13, RZ ;  /* 0x0000000dff0d723e */ /* 0x000fca00048070ff */
[----:B------:R4:W-:Y:S01]  /*8b320*/  @!P3 STG.E.U8 desc[UR34][R16.64+0x1], R13 ;  /* 0x0000010d1000b986 */ /* 0x0009e2000c101122 */
[----:B------:R-:W-:Y:S01]  /*8b330*/  LOP3.LUT R12, R12, 0xf7ffffff, RZ, 0xc0, !PT ;  /* 0xf7ffffff0c0c7812 */ /* 0x000fe200078ec0ff */
[----:B----4-:R-:W-:Y:S02]  /*8b340*/  FMUL R13, R83, UR27 ;  /* 0x0000001b530d7c20 */ /* 0x010fe40008400000 */
[----:B------:R-:W3:Y:S01]  /*8b350*/  LDL.LU R83, [R1+0xa14] ;  /* 0x000a140001537983 */ /* 0x000ee20000300800 */
[----:B------:R-:W-:Y:S02]  /*8b360*/  @P6 LOP3.LUT R12, R12, 0x8000000, RZ, 0xfc, !PT ;  /* 0x080000000c0c6812 */ /* 0x000fe400078efcff */
[----:B------:R-:W-:Y:S01]  /*8b370*/  ISETP.LT.OR P6, PT, R30, 0x12, !P0 ;  /* 0x000000121e00780c */ /* 0x000fe200047c1670 */
[----:B------:R-:W4:-:S12]  /*8b380*/  LDL.LU R84, [R1+0xa18] ;  /* 0x000a180001547983 */ /* 0x000f180000300800 */
[----:B------:R-:W0:Y:S01]  /*8b390*/  @!P6 LDC.64 R14, c[0x0][0x5c0] ;  /* 0x00017000ff0eeb82 */ /* 0x000e220000000a00 */
[----:B------:R-:W-:-:S04]  /*8b3a0*/  LOP3.LUT R8, R8, 0xfffff7ff, RZ, 0xc0, !PT ;  /* 0xfffff7ff08087812 */ /* 0x000fc800078ec0ff */
[----:B------:R-:W-:-:S04]  /*8b3b0*/  @P1 LOP3.LUT R8, R8, 0x800, RZ, 0xfc, !PT ;  /* 0x0000080008081812 */ /* 0x000fc800078efcff */
[----:B------:R-:W-:-:S04]  /*8b3c0*/  LOP3.LUT R8, R8, 0xfffffdff, RZ, 0xc0, !PT ;  /* 0xfffffdff08087812 */ /* 0x000fc800078ec0ff */
[----:B------:R-:W-:Y:S02]  /*8b3d0*/  @P6 LOP3.LUT R8, R8, 0x200, RZ, 0xfc, !PT ;  /* 0x0000020008086812 */ /* 0x000fe400078efcff */
[----:B0-----:R-:W-:-:S04]  /*8b3e0*/  @!P6 IADD3 R102, P4, P5, R26, UR13, R14 ;  /* 0x0000000d1a66ec10 */ /* 0x001fc8000fd9e00e */
[----:B------:R-:W-:Y:S02]  /*8b3f0*/  @!P6 IADD3.X R103, R31, UR12, R15, P4, P5 ;  /* 0x0000000c1f67ec10 */ /* 0x000fe4000a7ea40f */
[----:B------:R-:W-:Y:S02]  /*8b400*/  LOP3.LUT P6, RZ, R12, 0x8000000, RZ, 0xc0, !PT ;  /* 0x080000000cff7812 */ /* 0x000fe400078cc0ff */
[----:B------:R-:W-:-:S11]  /*8b410*/  F2FP.SATFINITE.E4M3.F32.PACK_AB_MERGE_C R13, RZ, R13, RZ ;  /* 0x0000000dff0d723e */ /* 0x000fd600048070ff */
[----:B------:R2:W-:Y:S02]  /*8b420*/  @!P6 STG.E.U8 desc[UR34][R36.64+0x8], R13 ;  /* 0x0000080d2400e986 */ /* 0x0005e4000c101122 */
[----:B--2---:R-:W-:Y:S02]  /*8b430*/  FMUL R13, R82, UR27 ;  /* 0x0000001b520d7c20 */ /* 0x004fe40008400000 */
[----:B------:R-:W2:Y:S01]  /*8b440*/  LDL.LU R82, [R1+0xa1c] ;  /* 0x000a1c0001527983 */ /* 0x000ea20000300800 */
        /* <DEDUP_REMOVED lines=8> */
[----:B------:R-:W-:Y:S02]  /*8b4d0*/  LOP3.LUT P1, RZ, R0, 0x4000000, RZ, 0xc0, !PT ;  /* 0x0400000000ff7812 */ /* 0x000fe4000782c0ff */
[----:B0-----:R-:W-:-:S04]  /*8b4e0*/  @!P5 IADD3 R98, P3, P4, R26, UR13, R14 ;  /* 0x0000000d1a62dc10 */ /* 0x001fc8000fc7e00e */
[----:B------:R-:W-:Y:S02]  /*8b4f0*/  @!P5 IADD3.X R99, R31, UR12, R15, P3, P4 ;  /* 0x0000000c1f63dc10 */ /* 0x000fe40009fe840f */
[----:B------:R-:W-:Y:S02]  /*8b500*/  ISETP.LT.OR P3, PT, R30, 0x9, !P2 ;  /* 0x000000091e00780c */ /* 0x000fe40005761670 */
[----:B------:R-:W-:-:S11]  /*8b510*/  F2FP.SATFINITE.E4M3.F32.PACK_AB_MERGE_C R13, RZ, R13, RZ ;  /* 0x0000000dff0d723e */ /* 0x000fd600048070ff */
[----:B------:R-:W0:Y:S01]  /*8b520*/  @!P3 LDC.64 R16, c[0x0][0x5c0] ;  /* 0x00017000ff10bb82 */ /* 0x000e220000000a00 */
[----:B------:R3:W-:Y:S01]  /*8b530*/  @!P1 STG.E.U8 desc[UR34][R34.64+0x9], R13 ;  /* 0x0000090d22009986 */ /* 0x0007e2000c101122 */
[----:B------:R-:W-:Y:S01]  /*8b540*/  ISETP.LT.OR P1, PT, R30, 0x21, !P0 ;  /* 0x000000211e00780c */ /* 0x000fe20004721670 */
[----:B------:R-:W-:Y:S01]  /*8b550*/  IMAD.U32 R14, RZ, RZ, UR11 ;  /* 0x0000000bff0e7e24 */ /* 0x000fe2000f8e00ff */
[----:B------:R-:W-:Y:S01]  /*8b560*/  LOP3.LUT R8, R8, 0xffffffbf, RZ, 0xc0, !PT ;  /* 0xffffffbf08087812 */ /* 0x000fe200078ec0ff */
[----:B------:R-:W-:-:S03]  /*8b570*/  IMAD.U32 R20, RZ, RZ, UR10 ;  /* 0x0000000aff147e24 */ /* 0x000fc6000f8e00ff */
[----:B------:R-:W-:Y:S02]  /*8b580*/  @P5 LOP3.LUT R8, R8, 0x40, RZ, 0xfc, !PT ;  /* 0x0000004008085812 */ /* 0x000fe400078efcff */
[----:B------:R-:W-:-:S04]  /*8b590*/  @!P3 IADD3 R14, P4, P5, R14, UR9, R26 ;  /* 0x000000090e0ebc10 */ /* 0x000fc8000fd9e01a */
[----:B------:R-:W-:Y:S02]  /*8b5a0*/  @!P3 IADD3.X R20, R20, UR8, R31, P4, P5 ;  /* 0x000000081414bc10 */ /* 0x000fe4000a7ea41f */
[----:B0-----:R-:W-:Y:S02]  /*8b5b0*/  @!P3 IADD3 R16, P4, R14, R16, RZ ;  /* 0x000000100e10b210 */ /* 0x001fe40007f9e0ff */
[----:B------:R-:W0:Y:S03]  /*8b5c0*/  @!P1 LDC.64 R14, c[0x0][0x5c0] ;  /* 0x00017000ff0e9b82 */ /* 0x000e260000000a00 */
[----:B------:R-:W-:Y:S01]  /*8b5d0*/  @!P3 IMAD.X R17, R20, 0x1, R17, P4 ;  /* 0x000000011411b824 */ /* 0x000fe200020e0611 */
[----:B0-----:R-:W-:-:S04]  /*8b5e0*/  @!P1 IADD3 R100, P5, P6, R26, UR13, R14 ;  /* 0x0000000d1a649c10 */ /* 0x001fc8000febe00e */
[----:B------:R-:W-:Y:S01]  /*8b5f0*/  @!P1 IADD3.X R101, R31, UR12, R15, P5, P6 ;  /* 0x0000000c1f659c10 */ /* 0x000fe2000afec40f */
[----:B---3--:R-:W-:Y:S02]  /*8b600*/  FMUL R13, R83, UR27 ;  /* 0x0000001b530d7c20 */ /* 0x008fe40008400000 */
[----:B------:R-:W3:Y:S03]  /*8b610*/  LDL.LU R83, [R1+0xa20] ;  /* 0x000a200001537983 */ /* 0x000ee60000300800 */
[----:B------:R-:W-:-:S05]  /*8b620*/  F2FP.SATFINITE.E4M3.F32.PACK_AB_MERGE_C R13, RZ, R13, RZ ;  /* 0x0000000dff0d723e */ /* 0x000fca00048070ff */
[----:B------:R0:W-:Y:S01]  /*8b630*/  @!P3 STG.E.U8 desc[UR34][R16.64+0x8], R13 ;  /* 0x0000080d1000b986 */ /* 0x0001e2000c101122 */
[----:B------:R-:W-:-:S13]  /*8b640*/  ISETP.LT.OR P3, PT, R30, 0xa, !P2 ;  /* 0x0000000a1e00780c */ /* 0x000fda0005761670 */
[----:B------:R-:W1:Y:S01]  /*8b650*/  @!P3 LDC.64 R14, c[0x0][0x5c0] ;  /* 0x00017000ff0ebb82 */ /* 0x000e620000000a00 */
[----:B0-----:R-:W-:Y:S02]  /*8b660*/  IMAD.U32 R16, RZ, RZ, UR11 ;  /* 0x0000000bff107e24 */ /* 0x001fe4000f8e00ff */
[----:B------:R-:W-:-:S03]  /*8b670*/  IMAD.U32 R13, RZ, RZ, UR10 ;  /* 0x0000000aff0d7e24 */ /* 0x000fc6000f8e00ff */
[----:B------:R-:W-:-:S04]  /*8b680*/  @!P3 IADD3 R16, P4, P5, R16, UR9, R26 ;  /* 0x000000091010bc10 */ /* 0x000fc8000fd9e01a */
[----:B------:R-:W-:Y:S02]  /*8b690*/  @!P3 IADD3.X R13, R13, UR8, R31, P4, P5 ;  /* 0x000000080d0dbc10 */ /* 0x000fe4000a7ea41f */
[----:B-1----:R-:W-:-:S05]  /*8b6a0*/  @!P3 IADD3 R16, P4, R16, R14, RZ ;  /* 0x0000000e1010b210 */ /* 0x002fca0007f9e0ff */
[----:B------:R-:W-:Y:S02]  /*8b6b0*/  @!P3 IMAD.X R17, R13, 0x1, R15, P4 ;  /* 0x000000010d11b824 */ /* 0x000fe400020e060f */
[----:B----4-:R-:W-:-:S05]  /*8b6c0*/  FMUL R13, R84, UR27 ;  /* 0x0000001b540d7c20 */ /* 0x010fca0008400000 */
[----:B------:R-:W-:-:S05]  /*8b6d0*/  F2FP.SATFINITE.E4M3.F32.PACK_AB_MERGE_C R13, RZ, R13, RZ ;  /* 0x0000000dff0d723e */ /* 0x000fca00048070ff */
[----:B------:R2:W-:Y:S02]  /*8b6e0*/  @!P3 STG.E.U8 desc[UR34][R16.64+0x9], R13 ;  /* 0x0000090d1000b986 */ /* 0x0005e4000c101122 */
[----:B--2---:R-:W-:Y:S02]  /*8b6f0*/  FMUL R13, R82, UR27 ;  /* 0x0000001b520d7c20 */ /* 0x004fe40008400000 */
[----:B------:R-:W2:Y:S04]  /*8b700*/  LDL.LU R82, [R1+0xa24] ;  /* 0x000a240001527983 */ /* 0x000ea80000300800 */
[----:B------:R-:W4:Y:S01]  /*8b710*/  LDL.LU R86, [R1+0xa28] ;  /* 0x000a280001567983 */ /* 0x000f220000300800 */
[----:B------:R-:W-:Y:S02]  /*8b720*/  LOP3.LUT P6, RZ, R0, 0x10, RZ, 0xc0, !PT ;  /* 0x0000001000ff7812 */ /* 0x000fe400078cc0ff */
[----:B------:R-:W-:Y:S01]  /*8b730*/  LOP3.LUT R12, R12, 0xfbffffff, RZ, 0xc0, !PT ;  /* 0xfbffffff0c0c7812 */ /* 0x000fe200078ec0ff */
[----:B------:R-:W4:Y:S04]  /*8b740*/  LDL.LU R85, [R1+0xa2c] ;  /* 0x000a2c0001557983 */ /* 0x000f280000300800 */
[----:B------:R-:W4:Y:S01]  /*8b750*/  LDL.LU R84, [R1+0xa30] ;  /* 0x000a300001547983 */ /* 0x000f220000300800 */
[----:B------:R-:W-:-:S03]  /*8b760*/  LOP3.LUT R8, R8, 0xffffffdf, RZ, 0xc0, !PT ;  /* 0xffffffdf08087812 */ /* 0x000fc600078ec0ff */
[----:B------:R-:W4:Y:S02]  /*8b770*/  LDL.LU R189, [R1+0xa34] ;  /* 0x000a340001bd7983 */ /* 0x000f240000300800 */
[----:B------:R-:W-:Y:S02]  /*8b780*/  @P6 LOP3.LUT R12, R12, 0x4000000, RZ, 0xfc, !PT ;  /* 0x040000000c0c6812 */ /* 0x000fe400078efcff */
[----:B------:R-:W-:Y:S01]  /*8b790*/  ISETP.LT.OR P6, PT, R30, 0x22, !P0 ;  /* 0x000000221e00780c */ /* 0x000fe200047c1670 */
[----:B------:R-:W4:Y:S01]  /*8b7a0*/  LDL.LU R190, [R1+0xa38] ;  /* 0x000a380001be7983 */ /* 0x000f220000300800 */
[----:B------:R-:W-:Y:S02]  /*8b7b0*/  @P1 LOP3.LUT R8, R8, 0x20, RZ, 0xfc, !PT ;  /* 0x0000002008081812 */ /* 0x000fe400078efcff */
[----:B------:R-:W-:Y:S01]  /*8b7c0*/  F2FP.SATFINITE.E4M3.F32.PACK_AB_MERGE_C R13, RZ, R13, RZ ;  /* 0x0000000dff0d723e */ /* 0x000fe200048070ff */
[----:B------:R-:W4:Y:S08]  /*8b7d0*/  LDL.LU R188, [R1+0xa3c] ;  /* 0x000a3c0001bc7983 */ /* 0x000f300000300800 */
[----:B------:R-:W0:Y:S02]  /*8b7e0*/  @!P6 LDC.64 R14, c[0x0][0x5c0] ;  /* 0x00017000ff0eeb82 */ /* 0x000e240000000a00 */
[----:B0-----:R-:W-:-:S04]  /*8b7f0*/  @!P6 IADD3 R90, P4, P5, R26, UR13, R14 ;  /* 0x0000000d1a5aec10 */ /* 0x001fc8000fd9e00e */
[----:B------:R-:W-:Y:S02]  /*8b800*/  @!P6 IADD3.X R91, R31, UR12, R15, P4, P5 ;  /* 0x0000000c1f5bec10 */ /* 0x000fe4000a7ea40f */
[----:B------:R-:W-:-:S13]  /*8b810*/  ISETP.LT.OR P5, PT, R30, 0x29, !P0 ;  /* 0x000000291e00780c */ /* 0x000fda00047a1670 */
        /* <DEDUP_REMOVED lines=9> */
[----:B------:R-:W-:Y:S02]  /*8b8b0*/  LOP3.LUT P6, RZ, R12, 0x4000000, RZ, 0xc0, !PT ;  /* 0x040000000cff7812 */ /* 0x000fe400078cc0ff */
[----:B------:R-:W-:Y:S02]  /*8b8c0*/  LOP3.LUT P1, RZ, R0, 0x10000000, RZ, 0xc0, !PT ;  /* 0x1000000000ff7812 */ /* 0x000fe4000782c0ff */
[----:B0-----:R-:W-:-:S04]  /*8b8d0*/  @!P5 IADD3 R88, P3, P4, R26, UR13, R14 ;  /* 0x0000000d1a58dc10 */ /* 0x001fc8000fc7e00e */
[----:B------:R-:W-:Y:S02]  /*8b8e0*/  @!P5 IADD3.X R89, R31, UR12, R15, P3, P4 ;  /* 0x0000000c1f59dc10 */ /* 0x000fe40009fe840f */
[----:B------:R-:W-:-:S03]  /*8b8f0*/  ISETP.LT.OR P3, PT, R30, 0x11, !P2 ;  /* 0x000000111e00780c */ /* 0x000fc60005761670 */
[----:B------:R3:W-:Y:S10]  /*8b900*/  @!P6 STG.E.U8 desc[UR34][R28.64+0x10], R13 ;  /* 0x0000100d1c00e986 */ /* 0x0007f4000c101122 */
[----:B------:R-:W0:Y:S01]  /*8b910*/  @!P3 LDC.64 R16, c[0x0][0x5c0] ;  /* 0x00017000ff10bb82 */ /* 0x000e220000000a00 */
[----:B------:R-:W-:Y:S01]  /*8b920*/  LOP3.LUT R8, R8, 0xfffffffe, RZ, 0xc0, !PT ;  /* 0xfffffffe08087812 */ /* 0x000fe200078ec0ff */
[----:B------:R-:W-:-:S02]  /*8b930*/  IMAD.U32 R14, RZ, RZ, UR11 ;  /* 0x0000000bff0e7e24 */ /* 0x000fc4000f8e00ff */
[----:B---3--:R-:W-:-:S05]  /*8b940*/  FMUL R13, R83, UR27 ;  /* 0x0000001b530d7c20 */ /* 0x008fca0008400000 */
[----:B------:R-:W-:-:S05]  /*8b950*/  F2FP.SATFINITE.E4M3.F32.PACK_AB_MERGE_C R13, RZ, R13, RZ ;  /* 0x0000000dff0d723e */ /* 0x000fca00048070ff */
[----:B------:R2:W-:Y:S01]  /*8b960*/  @!P1 STG.E.U8 desc[UR34][R40.64+0x11], R13 ;  /* 0x0000110d28009986 */ /* 0x0005e2000c101122 */
[----:B------:R-:W-:Y:S01]  /*8b970*/  ISETP.LT.OR P1, PT, R30, 0x31, !P0 ;  /* 0x000000311e00780c */ /* 0x000fe20004721670 */
[----:B------:R-:W-:Y:S01]  /*8b980*/  IMAD.U32 R20, RZ, RZ, UR10 ;  /* 0x0000000aff147e24 */ /* 0x000fe2000f8e00ff */
[----:B------:R-:W-:Y:S02]  /*8b990*/  @P5 LOP3.LUT R8, R8, 0x1, RZ, 0xfc, !PT ;  /* 0x0000000108085812 */ /* 0x000fe400078efcff */
[----:B------:R-:W-:-:S04]  /*8b9a0*/  @!P3 IADD3 R14, P4, P5, R14, UR9, R26 ;  /* 0x000000090e0ebc10 */ /* 0x000fc8000fd9e01a */
[----:B------:R-:W-:Y:S02]  /*8b9b0*/  @!P3 IADD3.X R20, R20, UR8, R31, P4, P5 ;  /* 0x000000081414bc10 */ /* 0x000fe4000a7ea41f */
[----:B0-----:R-:W-:-:S03]  /*8b9c0*/  @!P3 IADD3 R16, P4, R14, R16, RZ ;  /* 0x000000100e10b210 */ /* 0x001fc60007f9e0ff */
[----:B------:R-:W0:Y:S02]  /*8b9d0*/  @!P1 LDC.64 R14, c[0x0][0x5c0] ;  /* 0x00017000ff0e9b82 */ /* 0x000e240000000a00 */
[----:B------:R-:W-:Y:S01]  /*8b9e0*/  @!P3 IMAD.X R17, R20, 0x1, R17, P4 ;  /* 0x000000011411b824 */ /* 0x000fe200020e0611 */
[----:B------:R-:W-:Y:S02]  /*8b9f0*/  LOP3.LUT R12, R12, 0xfdffffff, RZ, 0xc0, !PT ;  /* 0xfdffffff0c0c7812 */ /* 0x000fe400078ec0ff */
[----:B0-----:R-:W-:-:S04]  /*8ba00*/  @!P1 IADD3 R92, P5, P6, R26, UR13, R14 ;  /* 0x0000000d1a5c9c10 */ /* 0x001fc8000febe00e */
[----:B------:R-:W-:Y:S02]  /*8ba10*/  @!P1 IADD3.X R93, R31, UR12, R15, P5, P6 ;  /* 0x0000000c1f5d9c10 */ /* 0x000fe4000afec40f */
[----:B------:R-:W-:-:S13]  /*8ba20*/  LOP3.LUT P6, RZ, R0, 0x800, RZ, 0xc0, !PT ;  /* 0x0000080000ff7812 */ /* 0x000fda00078cc0ff */
[----:B------:R-:W-:Y:S02]  /*8ba30*/  @P6 LOP3.LUT R12, R12, 0x2000000, RZ, 0xfc, !PT ;  /* 0x020000000c0c6812 */ /* 0x000fe400078efcff */
[----:B------:R-:W-:Y:S01]  /*8ba40*/  ISETP.LT.OR P6, PT, R30, 0x32, !P0 ;  /* 0x000000321e00780c */ /* 0x000fe200047c1670 */
[----:B--2---:R-:W-:-:S05]  /*8ba50*/  FMUL R13, R82, UR27 ;  /* 0x0000001b520d7c20 */ /* 0x004fca0008400000 */
        /* <DEDUP_REMOVED lines=18> */
[----:B------:R-:W-:Y:S02]  /*8bb80*/  LOP3.LUT R3, R3, 0xefffffff, RZ, 0xc0, !PT ;  /* 0xefffffff03037812 */ /* 0x000fe400078ec0ff */
[----:B------:R-:W-:Y:S02]  /*8bb90*/  F2FP.SATFINITE.E4M3.F32.PACK_AB_MERGE_C R13, RZ, R13, RZ ;  /* 0x0000000dff0d723e */ /* 0x000fe400048070ff */
[----:B------:R-:W-:-:S03]  /*8bba0*/  @P6 LOP3.LUT R3, R3, 0x10000000, RZ, 0xfc, !PT ;  /* 0x1000000003036812 */ /* 0x000fc600078efcff */
[----:B------:R1:W-:Y:S01]  /*8bbb0*/  @!P3 STG.E.U8 desc[UR34][R16.64+0x11], R13 ;  /* 0x0000110d1000b986 */ /* 0x0003e2000c101122 */
[----:B------:R-:W-:-:S04]  /*8bbc0*/  LOP3.LUT R3, R3, 0xf7ffffff, RZ, 0xc0, !PT ;  /* 0xf7ffffff03037812 */ /* 0x000fc800078ec0ff */
[----:B------:R-:W-:Y:S02]  /*8bbd0*/  @P5 LOP3.LUT R3, R3, 0x8000000, RZ, 0xfc, !PT ;  /* 0x0800000003035812 */ /* 0x000fe400078efcff */
[----:B0-----:R-:W-:-:S04]  /*8bbe0*/  @!P5 IADD3 R86, P3, P4, R26, UR13, R14 ;  /* 0x0000000d1a56dc10 */ /* 0x001fc8000fc7e00e */
[----:B------:R-:W-:Y:S02]  /*8bbf0*/  @!P5 IADD3.X R87, R31, UR12, R15, P3, P4 ;  /* 0x0000000c1f57dc10 */ /* 0x000fe40009fe840f */
[----:B------:R-:W-:Y:S02]  /*8bc00*/  ISETP.LT.OR P5, PT, R30, 0x3a, !P0 ;  /* 0x0000003a1e00780c */ /* 0x000fe400047a1670 */
[----:B------:R-:W-:-:S11]  /*8bc10*/  LOP3.LUT P6, RZ, R12, 0x2000000, RZ, 0xc0, !PT ;  /* 0x020000000cff7812 */ /* 0x000fd600078cc0ff */
[----:B------:R-:W0:Y:S01]  /*8bc20*/  @!P5 LDC.64 R14, c[0x0][0x5c0] ;  /* 0x00017000ff0edb82 */ /* 0x000e220000000a00 */
[----:B-1----:R-:W-:-:S05]  /*8bc30*/  FMUL R13, R85, UR27 ;  /* 0x0000001b550d7c20 */ /* 0x002fca0008400000 */
[----:B------:R-:W-:-:S05]  /*8bc40*/  F2FP.SATFINITE.E4M3.F32.PACK_AB_MERGE_C R13, RZ, R13, RZ ;  /* 0x0000000dff0d723e */ /* 0x000fca00048070ff */
[----:B------:R0:W-:Y:S02]  /*8bc50*/  @!P6 STG.E.U8 desc[UR34][R80.64+0x18], R13 ;  /* 0x0000180d5000e986 */ /* 0x0001e4000c101122 */
[----:B0-----:R-:W-:-:S04]  /*8bc60*/  @!P5 IADD3 R80, P3, P4, R26, UR13, R14 ;  /* 0x0000000d1a50dc10 */ /* 0x001fc8000fc7e00e */
[----:B------:R-:W-:Y:S02]  /*8bc70*/  @!P5 IADD3.X R81, R31, UR12, R15, P3, P4 ;  /* 0x0000000c1f51dc10 */ /* 0x000fe40009fe840f */
[----:B------:R-:W-:Y:S02]  /*8bc80*/  ISETP.LT.OR P3, PT, R30, 0x19, !P2 ;  /* 0x000000191e00780c */ /* 0x000fe40005761670 */
[----:B------:R-:W-:Y:S01]  /*8bc90*/  LOP3.LUT P1, RZ, R0, 0x20000000, RZ, 0xc0, !PT ;  /* 0x2000000000ff7812 */ /* 0x000fe2000782c0ff */
[----:B------:R-:W-:-:S10]  /*8bca0*/  FMUL R13, R84, UR27 ;  /* 0x0000001b540d7c20 */ /* 0x000fd40008400000 */
[----:B------:R-:W0:Y:S01]  /*8bcb0*/  @!P3 LDC.64 R16, c[0x0][0x5c0] ;  /* 0x00017000ff10bb82 */ /* 0x000e220000000a00 */
[----:B------:R-:W-:Y:S01]  /*8bcc0*/  F2FP.SATFINITE.E4M3.F32.PACK_AB_MERGE_C R13, RZ, R13, RZ ;  /* 0x0000000dff0d723e */ /* 0x000fe200048070ff */
[----:B------:R-:W-:Y:S01]  /*8bcd0*/  IMAD.U32 R14, RZ, RZ, UR11 ;  /* 0x0000000bff0e7e24 */ /* 0x000fe2000f8e00ff */
[----:B------:R-:W-:-:S03]  /*8bce0*/  LOP3.LUT R3, R3, 0xfbffffff, RZ, 0xc0, !PT ;  /* 0xfbffffff03037812 */ /* 0x000fc600078ec0ff */
[----:B------:R1:W-:Y:S01]  /*8bcf0*/  @!P1 STG.E.U8 desc[UR34][R52.64+0x19], R13 ;  /* 0x0000190d34009986 */ /* 0x0003e2000c101122 */
[----:B------:R-:W-:Y:S01]  /*8bd00*/  ISETP.LT.OR P1, PT, R30, 0x41, !P0 ;  /* 0x000000411e00780c */ /* 0x000fe20004721670 */
[----:B------:R-:W-:Y:S01]  /*8bd10*/  IMAD.U32 R20, RZ, RZ, UR10 ;  /* 0x0000000aff147e24 */ /* 0x000fe2000f8e00ff */
[----:B------:R-:W-:Y:S02]  /*8bd20*/  @P5 LOP3.LUT R3, R3, 0x4000000, RZ, 0xfc, !PT ;  /* 0x0400000003035812 */ /* 0x000fe400078efcff */
[----:B------:R-:W-:-:S04]  /*8bd30*/  @!P3 IADD3 R14, P4, P5, R14, UR9, R26 ;  /* 0x000000090e0ebc10 */ /* 0x000fc8000fd9e01a */
[----:B------:R-:W-:Y:S01]  /*8bd40*/  @!P3 IADD3.X R20, R20, UR8, R31, P4, P5 ;  /* 0x000000081414bc10 */ /* 0x000fe2000a7ea41f */
[----:B-1----:R-:W-:Y:S02]  /*8bd50*/  FMUL R13, R189, UR27 ;  /* 0x0000001bbd0d7c20 */ /* 0x002fe40008400000 */
[----:B------:R-:W2:Y:S01]  /*8bd60*/  LDL.LU R189, [R1+0xa40] ;  /* 0x000a400001bd7983 */ /* 0x000ea20000300800 */
        /* <DEDUP_REMOVED lines=13> */
[----:B0-----:R-:W-:-:S05]  /*8be40*/  @!P3 IADD3 R16, P4, R16, R14, RZ ;  /* 0x0000000e1010b210 */ /* 0x001fca0007f9e0ff */
[----:B------:R-:W-:Y:S02]  /*8be50*/  @!P3 IMAD.X R17, R13, 0x1, R15, P4 ;  /* 0x000000010d11b824 */ /* 0x000fe400020e060f */
[----:B------:R-:W-:-:S05]  /*8be60*/  FMUL R13, R190, UR27 ;  /* 0x0000001bbe0d7c20 */ /* 0x000fca0008400000 */
[----:B------:R-:W-:-:S05]  /*8be70*/  F2FP.SATFINITE.E4M3.F32.PACK_AB_MERGE_C R13, RZ, R13, RZ ;  /* 0x0000000dff0d723e */ /* 0x000fca00048070ff */
[----:B------:R0:W-:Y:S02]  /*8be80*/  @!P3 STG.E.U8 desc[UR34][R16.64+0x19], R13 ;  /* 0x0000190d1000b986 */ /* 0x0001e4000c101122 */
[----:B0-----:R-:W-:Y:S02]  /*8be90*/  FMUL R13, R188, UR27 ;  /* 0x0000001bbc0d7c20 */ /* 0x001fe40008400000 */
[----:B------:R-:W3:Y:S01]  /*8bea0*/  LDL.LU R188, [R1+0xa44] ;  /* 0x000a440001bc7983 */ /* 0x000ee20000300800 */
[----:B------:R-:W-:Y:S02]  /*8beb0*/  LOP3.LUT P6, RZ, R0, 0x1000, RZ, 0xc0, !PT ;  /* 0x0000100000ff7812 */ /* 0x000fe400078cc0ff */
[----:B------:R-:W-:Y:S01]  /*8bec0*/  LOP3.LUT R12, R12, 0xfeffffff, RZ, 0xc0, !PT ;  /* 0xfeffffff0c0c7812 */ /* 0x000fe200078ec0ff */
[----:B------:R-:W4:Y:S10]  /*8bed0*/  LDL.LU R190, [R1+0xa48] ;  /* 0x000a480001be7983 */ /* 0x000f340000300800 */
[----:B------:R-:W-:-:S02]  /*8bee0*/  @P6 LOP3.LUT R12, R12, 0x1000000, RZ, 0xfc, !PT ;  /* 0x010000000c0c6812 */ /* 0x000fc400078efcff */
        /* <DEDUP_REMOVED lines=10> */
[----:B------:R2:W-:Y:S01]  /*8bf90*/  @!P6 STG.E.U8 desc[UR34][R50.64+0x20], R13 ;  /* 0x0000200d3200e986 */ /* 0x0005e2000c101122 */
[----:B------:R-:W-:Y:S02]  /*8bfa0*/  LOP3.LUT P1, RZ, R0, 0x40000000, RZ, 0xc0, !PT ;  /* 0x4000000000ff7812 */ /* 0x000fe4000782c0ff */
        /* <DEDUP_REMOVED lines=38> */
[----:B------:R-:W-:Y:S02]  /*8c210*/  LOP3.LUT P6, RZ, R0, 0x1, RZ, 0xc0, !PT ;  /* 0x0000000100ff7812 */ /* 0x000fe400078cc0ff */
[----:B0-----:R-:W-:-:S05]  /*8c220*/  @!P3 IADD3 R16, P4, R16, R14, RZ ;  /* 0x0000000e1010b210 */ /* 0x001fca0007f9e0ff */
[----:B------:R-:W-:Y:S02]  /*8c230*/  @!P3 IMAD.X R17, R13, 0x1, R15, P4 ;  /* 0x000000010d11b824 */ /* 0x000fe400020e060f */
[----:B----4-:R-:W-:-:S05]  /*8c240*/  FMUL R13, R190, UR27 ;  /* 0x0000001bbe0d7c20 */ /* 0x010fca0008400000 */
[----:B------:R-:W-:-:S05]  /*8c250*/  F2FP.SATFINITE.E4M3.F32.PACK_AB_MERGE_C R13, RZ, R13, RZ ;  /* 0x0000000dff0d723e */ /* 0x000fca00048070ff */
[----:B------:R2:W-:Y:S01]  /*8c260*/  @!P3 STG.E.U8 desc[UR34][R16.64+0x21], R13 ;  /* 0x0000210d1000b986 */ /* 0x0005e2000c101122 */
[----:B------:R-:W-:-:S04]  /*8c270*/  LOP3.LUT R12, R12, 0xff7fffff, RZ, 0xc0, !PT ;  /* 0xff7fffff0c0c7812 */ /* 0x000fc800078ec0ff */
[----:B------:R-:W-:Y:S02]  /*8c280*/  @P6 LOP3.LUT R12, R12, 0x800000, RZ, 0xfc, !PT ;  /* 0x008000000c0c6812 */ /* 0x000fe400078efcff */
[----:B------:R-:W-:-:S13]  /*8c290*/  ISETP.LT.OR P6, PT, R30, 0x52, !P0 ;  /* 0x000000521e00780c */ /* 0x000fda00047c1670 */
[----:B------:R-:W0:Y:S01]  /*8c2a0*/  @!P6 LDC.64 R14, c[0x0][0x5c0] ;  /* 0x00017000ff0eeb82 */ /* 0x000e220000000a00 */
[----:B--2---:R-:W-:Y:S02]  /*8c2b0*/  FMUL R13, R189, UR27 ;  /* 0x0000001bbd0d7c20 */ /* 0x004fe40008400000 */
[----:B------:R-:W2:Y:S01]  /*8c2c0*/  LDL.LU R189, [R1+0xa54] ;  /* 0x000a540001bd7983 */ /* 0x000ea20000300800 */
[----:B------:R-:W-:Y:S02]  /*8c2d0*/  LOP3.LUT R3, R3, 0xfffbffff, RZ, 0xc0, !PT ;  /* 0xfffbffff03037812 */ /* 0x000fe400078ec0ff */
[----:B0-----:R-:W-:Y:S01]  /*8c2e0*/  @!P6 IADD3 R50, P4, P5, R26, UR13, R14 ;  /* 0x0000000d1a32ec10 */ /* 0x001fe2000fd9e00e */
[----:B------:R-:W4:Y:S01]  /*8c2f0*/  LDL.LU R190, [R1+0xa58] ;  /* 0x000a580001be7983 */ /* 0x000f220000300800 */
[----:B------:R-:W-:-:S04]  /*8c300*/  @P1 LOP3.LUT R3, R3, 0x40000, RZ, 0xfc, !PT ;  /* 0x0004000003031812 */ /* 0x000fc800078efcff */
[----:B------:R-:W-:Y:S02]  /*8c310*/  LOP3.LUT R3, R3, 0xfffeffff, RZ, 0xc0, !PT ;  /* 0xfffeffff03037812 */ /* 0x000fe400078ec0ff */
[----:B------:R-:W-:Y:S02]  /*8c320*/  @!P6 IADD3.X R51, R31, UR12, R15, P4, P5 ;  /* 0x0000000c1f33ec10 */ /* 0x000fe4000a7ea40f */
[----:B------:R-:W-:Y:S02]  /*8c330*/  @P6 LOP3.LUT R3, R3, 0x10000, RZ, 0xfc, !PT ;  /* 0x0001000003036812 */ /* 0x000fe400078efcff */
[----:B------:R-:W-:Y:S02]  /*8c340*/  LOP3.LUT P6, RZ, R12, 0x800000, RZ, 0xc0, !PT ;  /* 0x008000000cff7812 */ /* 0x000fe400078cc0ff */
[----:B------:R-:W-:-:S11]  /*8c350*/  F2FP.SATFINITE.E4M3.F32.PACK_AB_MERGE_C R13, RZ, R13, RZ ;  /* 0x0000000dff0d723e */ /* 0x000fd600048070ff */
[----:B------:R3:W-:Y:S02]  /*8c360*/  @!P6 STG.E.U8 desc[UR34][R104.64+0x28], R13 ;  /* 0x0000280d6800e986 */ /* 0x0007e4000c101122 */
[----:B---3--:R-:W-:Y:S02]  /*8c370*/  FMUL R13, R188, UR27 ;  /* 0x0000001bbc0d7c20 */ /* 0x008fe40008400000 */
[----:B------:R-:W3:Y:S01]  /*8c380*/  LDL.LU R188, [R1+0xa5c] ;  /* 0x000a5c0001bc7983 */ /* 0x000ee20000300800 */
        /* <DEDUP_REMOVED lines=27> */
[----:B--2---:R-:W-:Y:S02]  /*8c540*/  FMUL R13, R189, UR27 ;  /* 0x0000001bbd0d7c20 */ /* 0x004fe40008400000 */
[----:B------:R-:W2:Y:S03]  /*8c550*/  LDL.LU R189, [R1+0xa60] ;  /* 0x000a600001bd7983 */ /* 0x000ea60000300800 */
        /* <DEDUP_REMOVED lines=13> */
[----:B---3--:R-:W-:Y:S02]  /*8c630*/  FMUL R13, R188, UR27 ;  /* 0x0000001bbc0d7c20 */ /* 0x008fe40008400000 */
        /* <DEDUP_REMOVED lines=193> */
[C---:B------:R-:W-:Y:S02]  /*8d250*/  LOP3.LUT P1, RZ, R4.reuse, 0x8, RZ, 0xc0, !PT ;  /* 0x0000000804ff7812 */ /* 0x040fe4000782c0ff */
        /* <DEDUP_REMOVED lines=59> */
[C---:B------:R-:W-:Y:S02]  /*8d610*/  LOP3.LUT P1, RZ, R4.reuse, 0x10, RZ, 0xc0, !PT ;  /* 0x0000001004ff7812 */ /* 0x040fe4000782c0ff */
[----:B------:R-:W-:-:S04]  /*8d620*/  LOP3.LUT R4, R4, 0xfbffffff, RZ, 0xc0, !PT ;  /* 0xfbffffff04047812 */ /* 0x000fc800078ec0ff */
[----:B------:R-:W-:Y:S02]  /*8d630*/  @P6 LOP3.LUT R4, R4, 0x4000000, RZ, 0xfc, !PT ;  /* 0x0400000004046812 */ /* 0x000fe400078efcff */
[----:B0-----:R-:W-:-:S04]  /*8d640*/  @!P6 IADD3 R58, P4, P5, R26, UR13, R14 ;  /* 0x0000000d1a3aec10 */ /* 0x001fc8000fd9e00e */
[----:B------:R-:W-:Y:S02]  /*8d650*/  @!P6 IADD3.X R59, R31, UR12, R15, P4, P5 ;  /* 0x0000000c1f3bec10 */ /* 0x000fe4000a7ea40f */
[----:B------:R-:W-:Y:S02]  /*8d660*/  LOP3.LUT P6, RZ, R12, 0x40000, RZ, 0xc0, !PT ;  /* 0x000400000cff7812 */ /* 0x000fe400078cc0ff */
[----:B------:R-:W-:-:S11]  /*8d670*/  F2FP.SATFINITE.E4M3.F32.PACK_AB_MERGE_C R13, RZ, R13, RZ ;  /* 0x0000000dff0d723e */ /* 0x000fd600048070ff */
[----:B------:R2:W-:Y:S01]  /*8d680*/  @!P6 STG.E.U8 desc[UR34][R174.64+0x50], R13 ;  /* 0x0000500dae00e986 */ /* 0x0005e2000c101122 */
        /* <DEDUP_REMOVED lines=34> */
[----:B------:R-:W-:Y:S02]  /*8d8b0*/  LOP3.LUT P6, RZ, R0, 0x8000, RZ, 0xc0, !PT ;  /* 0x0000800000ff7812 */ /* 0x000fe400078cc0ff */
[----:B------:R-:W-:Y:S01]  /*8d8c0*/  LOP3.LUT R12, R12, 0xfffdffff, RZ, 0xc0, !PT ;  /* 0xfffdffff0c0c7812 */ /* 0x000fe200078ec0ff */
[----:B-1----:R-:W-:Y:S02]  /*8d8d0*/  IMAD.U32 R16, RZ, RZ, UR11 ;  /* 0x0000000bff107e24 */ /* 0x002fe4000f8e00ff */
[----:B------:R-:W-:-:S03]  /*8d8e0*/  IMAD.U32 R13, RZ, RZ, UR10 ;  /* 0x0000000aff0d7e24 */ /* 0x000fc6000f8e00ff */
[----:B------:R-:W-:-:S05]  /*8d8f0*/  @!P3 IADD3 R16, P4, P5, R16, UR9, R26 ;  /* 0x000000091010bc10 */ /* 0x000fca000fd9e01a */
[----:B------:R-:W-:Y:S02]  /*8d900*/  @P6 LOP3.LUT R12, R12, 0x20000, RZ, 0xfc, !PT ;  /* 0x000200000c0c6812 */ /* 0x000fe400078efcff */
[----:B------:R-:W-:Y:S02]  /*8d910*/  ISETP.LT.OR P6, PT, R30, 0xb2, !P0 ;  /* 0x000000b21e00780c */ /* 0x000fe400047c1670 */
[----:B------:R-:W-:Y:S02]  /*8d920*/  @!P3 IADD3.X R13, R13, UR8, R31, P4, P5 ;  /* 0x000000080d0dbc10 */ /* 0x000fe4000a7ea41f */
[----:B0-----:R-:W-:-:S05]  /*8d930*/  @!P3 IADD3 R16, P4, R16, R14, RZ ;  /* 0x0000000e1010b210 */ /* 0x001fca0007f9e0ff */
[----:B------:R-:W-:-:S04]  /*8d940*/  @!P3 IMAD.X R17, R13, 0x1, R15, P4 ;  /* 0x000000010d11b824 */ /* 0x000fc800020e060f */
[----:B------:R-:W0:Y:S01]  /*8d950*/  @!P6 LDC.64 R14, c[0x0][0x5c0] ;  /* 0x00017000ff0eeb82 */ /* 0x000e220000000a00 */
[----:B------:R-:W-:Y:S01]  /*8d960*/  LOP3.LUT R4, R4, 0xff7fffff, RZ, 0xc0, !PT ;  /* 0xff7fffff04047812 */ /* 0x000fe200078ec0ff */
[----:B----4-:R-:W-:-:S03]  /*8d970*/  FMUL R13, R190, UR27 ;  /* 0x0000001bbe0d7c20 */ /* 0x010fc60008400000 */
[----:B------:R-:W-:Y:S02]  /*8d980*/  @P1 LOP3.LUT R4, R4, 0x800000, RZ, 0xfc, !PT ;  /* 0x0080000004041812 */ /* 0x000fe400078efcff */
[----:B------:R-:W-:Y:S02]  /*8d990*/  F2FP.SATFINITE.E4M3.F32.PACK_AB_MERGE_C R13, RZ, R13, RZ ;  /* 0x0000000dff0d723e */ /* 0x000fe400048070ff */
[C---:B------:R-:W-:Y:S02]  /*8d9a0*/  LOP3.LUT P1, RZ, R4.reuse, 0x20, RZ, 0xc0, !PT ;  /* 0x0000002004ff7812 */ /* 0x040fe4000782c0ff */
[----:B------:R-:W-:Y:S01]  /*8d9b0*/  LOP3.LUT R4, R4, 0xffbfffff, RZ, 0xc0, !PT ;  /* 0xffbfffff04047812 */ /* 0x000fe200078ec0ff */
[----:B------:R2:W-:Y:S03]  /*8d9c0*/  @!P3 STG.E.U8 desc[UR34][R16.64+0x51], R13 ;  /* 0x0000510d1000b986 */ /* 0x0005e6000c101122 */
[----:B------:R-:W-:-:S02]  /*8d9d0*/  @P6 LOP3.LUT R4, R4, 0x400000, RZ, 0xfc, !PT ;  /* 0x0040000004046812 */ /* 0x000fc400078efcff */
[----:B0-----:R-:W-:-:S04]  /*8d9e0*/  @!P6 IADD3 R74, P4, P5, R26, UR13, R14 ;  /* 0x0000000d1a4aec10 */ /* 0x001fc8000fd9e00e */
[----:B------:R-:W-:Y:S02]  /*8d9f0*/  @!P6 IADD3.X R75, R31, UR12, R15, P4, P5 ;  /* 0x0000000c1f4bec10 */ /* 0x000fe4000a7ea40f */
[----:B------:R-:W-:Y:S01]  /*8da00*/  LOP3.LUT P6, RZ, R12, 0x20000, RZ, 0xc0, !PT ;  /* 0x000200000cff7812 */ /* 0x000fe200078cc0ff */
[----:B--2---:R-:W-:Y:S02]  /*8da10*/  FMUL R13, R189, UR27 ;  /* 0x0000001bbd0d7c20 */ /* 0x004fe40008400000 */
[----:B------:R-:W2:Y:S03]  /*8da20*/  LDL.LU R189, [R1+0xab4] ;  /* 0x000ab40001bd7983 */ /* 0x000ea60000300800 */
[----:B------:R-:W-:-:S07]  /*8da30*/  F2FP.SATFINITE.E4M3.F32.PACK_AB_MERGE_C R13, RZ, R13, RZ ;  /* 0x0000000dff0d723e */ /* 0x000fce00048070ff */
[----:B------:R3:W-:Y:S02]  /*8da40*/  @!P6 STG.E.U8 desc[UR34][R186.64+0x58], R13 ;  /* 0x0000580dba00e986 */ /* 0x0007e4000c101122 */
[----:B---3--:R-:W-:Y:S02]  /*8da50*/  FMUL R13, R188, UR27 ;  /* 0x0000001bbc0d7c20 */ /* 0x008fe40008400000 */
[----:B------:R-:W3:Y:S01]  /*8da60*/  LDL.LU R188, [R1+0xab8] ;  /* 0x000ab80001bc7983 */ /* 0x000ee20000300800 */
[----:B------:R-:W-:-:S03]  /*8da70*/  ISETP.LT.OR P5, PT, R30, 0xb9, !P0 ;  /* 0x000000b91e00780c */ /* 0x000fc600047a1670 */
[----:B------:R-:W4:Y:S10]  /*8da80*/  LDL.LU R190, [R1+0xabc] ;  /* 0x000abc0001be7983 */ /* 0x000f340000300800 */
[----:B------:R-:W0:Y:S01]  /*8da90*/  @!P5 LDC.64 R14, c[0x0][0x5c0] ;  /* 0x00017000ff0edb82 */ /* 0x000e220000000a00 */
[----:B------:R-:W-:-:S02]  /*8daa0*/  ISETP.LT.OR P0, PT, R30, 0xba, !P0 ;  /* 0x000000ba1e00780c */ /* 0x000fc40004701670 */
[----:B0-----:R-:W-:-:S04]  /*8dab0*/  @!P5 IADD3 R16, P3, P4, R26, UR13, R14 ;  /* 0x0000000d1a10dc10 */ /* 0x001fc8000fc7e00e */
[----:B------:R-:W-:-:S07]  /*8dac0*/  @!P5 IADD3.X R17, R31, UR12, R15, P3, P4 ;  /* 0x0000000c1f11dc10 */ /* 0x000fce0009fe840f */
[----:B------:R-:W0:Y:S01]  /*8dad0*/  @!P0 LDC.64 R14, c[0x0][0x5c0] ;  /* 0x00017000ff0e8b82 */ /* 0x000e220000000a00 */
[----:B------:R-:W-:Y:S01]  /*8dae0*/  LOP3.LUT R4, R4, 0xffdfffff, RZ, 0xc0, !PT ;  /* 0xffdfffff04047812 */ /* 0x000fe200078ec0ff */
[----:B------:R-:W-:Y:S01]  /*8daf0*/  IMAD.U32 R136, RZ, RZ, UR11 ;  /* 0x0000000bff887e24 */ /* 0x000fe2000f8e00ff */
[----:B0-----:R-:W-:-:S04]  /*8db00*/  @!P0 IADD3 R104, P3, P4, R26, UR13, R14 ;  /* 0x0000000d1a688c10 */ /* 0x001fc8000fc7e00e */
[----:B------:R-:W-:Y:S02]  /*8db10*/  @!P0 IADD3.X R105, R31, UR12, R15, P3, P4 ;  /* 0x0000000c1f698c10 */ /* 0x000fe40009fe840f */
[----:B------:R-:W-:Y:S01]  /*8db20*/  ISETP.LT.OR P3, PT, R30, 0x59, !P2 ;  /* 0x000000591e00780c */ /* 0x000fe20005761670 */
[----:B------:R-:W-:Y:S01]  /*8db30*/  IMAD.U32 R137, RZ, RZ, UR10 ;  /* 0x0000000aff897e24 */ /* 0x000fe2000f8e00ff */
[----:B------:R-:W-:-:S11]  /*8db40*/  @P5 LOP3.LUT R4, R4, 0x200000, RZ, 0xfc, !PT ;  /* 0x0020000004045812 */ /* 0x000fd600078efcff */
[----:B------:R-:W0:Y:S01]  /*8db50*/  @!P3 LDC.64 R14, c[0x0][0x5c0] ;  /* 0x00017000ff0ebb82 */ /* 0x000e220000000a00 */
[----:B------:R-:W-:-:S04]  /*8db60*/  @!P3 IADD3 R136, P4, P5, R136, UR9, R26 ;  /* 0x000000098888bc10 */ /* 0x000fc8000fd9e01a */
[----:B------:R-:W-:Y:S02]  /*8db70*/  @!P3 IADD3.X R137, R137, UR8, R31, P4, P5 ;  /* 0x000000088989bc10 */ /* 0x000fe4000a7ea41f */
[----:B------:R-:W-:Y:S02]  /*8db80*/  ISETP.LT.OR P4, PT, R30, 0x5a, !P2 ;  /* 0x0000005a1e00780c */ /* 0x000fe40005781670 */
[----:B------:R-:W-:Y:S02]  /*8db90*/  F2FP.SATFINITE.E4M3.F32.PACK_AB_MERGE_C R13, RZ, R13, RZ ;  /* 0x0000000dff0d723e */ /* 0x000fe400048070ff */
[----:B------:R-:W-:-:S03]  /*8dba0*/  LOP3.LUT R4, R4, 0xffefffff, RZ, 0xc0, !PT ;  /* 0xffefffff04047812 */ /* 0x000fc600078ec0ff */
[----:B------:R1:W-:Y:S01]  /*8dbb0*/  @!P1 STG.E.U8 desc[UR34][R182.64+0x59], R13 ;  /* 0x0000590db6009986 */ /* 0x0003e2000c101122 */
[----:B------:R-:W-:Y:S01]  /*8dbc0*/  @P0 LOP3.LUT R4, R4, 0x100000, RZ, 0xfc, !PT ;  /* 0x0010000004040812 */ /* 0x000fe200078efcff */
[----:B-1----:R-:W-:Y:S01]  /*8dbd0*/  IMAD.U32 R13, RZ, RZ, UR11 ;  /* 0x0000000bff0d7e24 */ /* 0x002fe2000f8e00ff */
[----:B0-----:R-:W-:-:S04]  /*8dbe0*/  @!P3 IADD3 R14, P0, R136, R14, RZ ;  /* 0x0000000e880eb210 */ /* 0x001fc80007f1e0ff */
[----:B------:R-:W-:Y:S01]  /*8dbf0*/  @!P4 IADD3 R136, P5, P6, R13, UR9, R26 ;  /* 0x000000090d88cc10 */ /* 0x000fe2000febe01a */
[----:B------:R-:W-:Y:S02]  /*8dc00*/  @!P3 IMAD.X R15, R137, 0x1, R15, P0 ;  /* 0x00000001890fb824 */ /* 0x000fe400000e060f */
[----:B--2---:R-:W-:Y:S02]  /*8dc10*/  FMUL R13, R189, UR27 ;  /* 0x0000001bbd0d7c20 */ /* 0x004fe40008400000 */
[----:B------:R-:W2:Y:S03]  /*8dc20*/  LDL.LU R189, [R1+0xac0] ;  /* 0x000ac00001bd7983 */ /* 0x000ea60000300800 */
[----:B------:R-:W-:-:S05]  /*8dc30*/  F2FP.SATFINITE.E4M3.F32.PACK_AB_MERGE_C R13, RZ, R13, RZ ;  /* 0x0000000dff0d723e */ /* 0x000fca00048070ff */
[----:B------:R3:W-:Y:S02]  /*8dc40*/  @!P3 STG.E.U8 desc[UR34][R14.64+0x58], R13 ;  /* 0x0000580d0e00b986 */ /* 0x0007e4000c101122 */
[----:B---3--:R-:W-:Y:S01]  /*8dc50*/  FMUL R13, R188, UR27 ;  /* 0x0000001bbc0d7c20 */ /* 0x008fe20008400000 */
[----:B------:R-:W0:Y:S01]  /*8dc60*/  @!P4 LDC.64 R14, c[0x0][0x5c0] ;  /* 0x00017000ff0ecb82 */ /* 0x000e220000000a00 */
[----:B------:R-:W3:Y:S01]  /*8dc70*/  LDL.LU R188, [R1+0xac4] ;  /* 0x000ac40001bc7983 */ /* 0x000ee20000300800 */
[----:B------:R-:W-:Y:S01]  /*8dc80*/  ISETP.LT.OR P3, PT, R30, 0x61, !P2 ;  /* 0x000000611e00780c */ /* 0x000fe20005761670 */
[----:B------:R-:W-:Y:S02]  /*8dc90*/  IMAD.U32 R138, RZ, RZ, UR10 ;  /* 0x0000000aff8a7e24 */ /* 0x000fe4000f8e00ff */
[----:B------:R-:W-:Y:S02]  /*8dca0*/  IMAD.U32 R137, RZ, RZ, UR11 ;  /* 0x0000000bff897e24 */ /* 0x000fe4000f8e00ff */
[----:B------:R-:W-:Y:S01]  /*8dcb0*/  IMAD.U32 R139, RZ, RZ, UR10 ;  /* 0x0000000aff8b7e24 */ /* 0x000fe2000f8e00ff */
[----:B------:R-:W-:-:S02]  /*8dcc0*/  @!P4 IADD3.X R138, R138, UR8, R31, P5, P6 ;  /* 0x000000088a8acc10 */ /* 0x000fc4000afec41f */
[----:B------:R-:W-:-:S05]  /*8dcd0*/  LOP3.LUT P1, RZ, R0, 0x10000, RZ, 0xc0, !PT ;  /* 0x0001000000ff7812 */ /* 0x000fca000782c0ff */
[----:B------:R-:W-:-:S04]  /*8dce0*/  @!P3 IADD3 R137, P5, P6, R137, UR9, R26 ;  /* 0x000000098989bc10 */ /* 0x000fc8000febe01a */
[----:B------:R-:W-:Y:S02]  /*8dcf0*/  @!P3 IADD3.X R139, R139, UR8, R31, P5, P6 ;  /* 0x000000088b8bbc10 */ /* 0x000fe4000afec41f */
[----:B------:R-:W-:Y:S02]  /*8dd00*/  ISETP.LT.OR P6, PT, R30, 0x62, !P2 ;  /* 0x000000621e00780c */ /* 0x000fe400057c1670 */
[----:B0-----:R-:W-:Y:S01]  /*8dd10*/  @!P4 IADD3 R14, P5, R136, R14, RZ ;  /* 0x0000000e880ec210 */ /* 0x001fe20007fbe0ff */
[----:B------:R-:W-:Y:S01]  /*8dd20*/  IMAD.U32 R136, RZ, RZ, UR11 ;  /* 0x0000000bff887e24 */ /* 0x000fe2000f8e00ff */
[----:B------:R-:W-:-:S03]  /*8dd30*/  LOP3.LUT R12, R12, 0xfffeffff, RZ, 0xc0, !PT ;  /* 0xfffeffff0c0c7812 */ /* 0x000fc600078ec0ff */
[----:B------:R-:W-:Y:S01]  /*8dd40*/  @!P4 IMAD.X R15, R138, 0x1, R15, P5 ;  /* 0x000000018a0fc824 */ /* 0x000fe200028e060f */
[----:B------:R-:W-:Y:S01]  /*8dd50*/  @P1 LOP3.LUT R12, R12, 0x10000, RZ, 0xfc, !PT ;  /* 0x000100000c0c1812 */ /* 0x000fe200078efcff */
[----:B------:R-:W-:-:S04]  /*8dd60*/  IMAD.U32 R138, RZ, RZ, UR10 ;  /* 0x0000000aff8a7e24 */ /* 0x000fc8000f8e00ff */
[----:B------:R-:W-:-:S04]  /*8dd70*/  @!P6 IADD3 R136, P1, P5, R136, UR9, R26 ;  /* 0x000000098888ec10 */ /* 0x000fc8000fd3e01a */
[----:B------:R-:W-:Y:S02]  /*8dd80*/  @!P6 IADD3.X R138, R138, UR8, R31, P1, P5 ;  /* 0x000000088a8aec10 */ /* 0x000fe40008fea41f */
[----:B------:R-:W-:Y:S01]  /*8dd90*/  ISETP.LT.OR P5, PT, R30, 0x69, !P2 ;  /* 0x000000691e00780c */ /* 0x000fe200057a1670 */
[----:B------:R-:W-:Y:S01]  /*8dda0*/  IMAD.U32 R142, RZ, RZ, UR11 ;  /* 0x0000000bff8e7e24 */ /* 0x000fe2000f8e00ff */
[----:B------:R-:W-:Y:S01]  /*8ddb0*/  F2FP.SATFINITE.E4M3.F32.PACK_AB_MERGE_C R13, RZ, R13, RZ ;  /* 0x0000000dff0d723e */ /* 0x000fe200048070ff */
[----:B------:R-:W-:-:S04]  /*8ddc0*/  IMAD.U32 R148, RZ, RZ, UR10 ;  /* 0x0000000aff947e24 */ /* 0x000fc8000f8e00ff */
[----:B------:R4:W-:Y:S06]  /*8ddd0*/  @!P4 STG.E.U8 desc[UR34][R14.64+0x59], R13 ;  /* 0x0000590d0e00c986 */ /* 0x0009ec000c101122 */
[----:B------:R-:W-:-:S04]  /*8dde0*/  @!P5 IADD3 R142, P1, P4, R142, UR9, R26 ;  /* 0x000000098e8edc10 */ /* 0x000fc8000fc3e01a */
[----:B------:R-:W-:Y:S02]  /*8ddf0*/  @!P5 IADD3.X R148, R148, UR8, R31, P1, P4 ;  /* 0x000000089494dc10 */ /* 0x000fe40008fe841f */
[----:B------:R-:W-:Y:S01]  /*8de00*/  LOP3.LUT P1, RZ, R12, 0x10000, RZ, 0xc0, !PT ;  /* 0x000100000cff7812 */ /* 0x000fe2000782c0ff */
[----:B----4-:R-:W-:Y:S01]  /*8de10*/  FMUL R13, R190, UR27 ;  /* 0x0000001bbe0d7c20 */ /* 0x010fe20008400000 */
[----:B------:R-:W-:Y:S01]  /*8de20*/  ISETP.LT.OR P4, PT, R30, 0x6a, !P2 ;  /* 0x0000006a1e00780c */ /* 0x000fe20005781670 */
[----:B------:R-:W-:Y:S01]  /*8de30*/  IMAD.U32 R143, RZ, RZ, UR11 ;  /* 0x0000000bff8f7e24 */ /* 0x000fe2000f8e00ff */
[----:B------:R-:W-:Y:S01]  /*8de40*/  LOP3.LUT R12, R12, 0xffff7fff, RZ, 0xc0, !PT ;  /* 0xffff7fff0c0c7812 */ /* 0x000fe200078ec0ff */
[----:B------:R-:W-:Y:S01]  /*8de50*/  IMAD.U32 R149, RZ, RZ, UR10 ;  /* 0x0000000aff957e24 */ /* 0x000fe2000f8e00ff */
[----:B------:R-:W-:Y:S01]  /*8de60*/  F2FP.SATFINITE.E4M3.F32.PACK_AB_MERGE_C R13, RZ, R13, RZ ;  /* 0x0000000dff0d723e */ /* 0x000fe200048070ff */
[----:B------:R-:W0:Y:S01]  /*8de70*/  @!P3 LDC.64 R14, c[0x0][0x5c0] ;  /* 0x00017000ff0ebb82 */ /* 0x000e220000000a00 */
[----:B------:R-:W-:Y:S01]  /*8de80*/  @P5 LOP3.LUT R12, R12, 0x8000, RZ, 0xfc, !PT ;  /* 0x000080000c0c5812 */ /* 0x000fe200078efcff */
[----:B------:R-:W-:Y:S01]  /*8de90*/  IMAD.U32 R158, RZ, RZ, UR11 ;  /* 0x0000000bff9e7e24 */ /* 0x000fe2000f8e00ff */
[----:B------:R-:W-:Y:S01]  /*8dea0*/  LOP3.LUT P0, RZ, R4, 0x40, RZ, 0xc0, !PT ;  /* 0x0000004004ff7812 */ /* 0x000fe2000780c0ff */
[----:B------:R-:W-:Y:S01]  /*8deb0*/  IMAD.U32 R163, RZ, RZ, UR10 ;  /* 0x0000000affa37e24 */ /* 0x000fe2000f8e00ff */
[----:B------:R-:W4:Y:S04]  /*8dec0*/  LDL.LU R190, [R1+0xac8] ;  /* 0x000ac80001be7983 */ /* 0x000f280000300800 */
[----:B------:R2:W-:Y:S01]  /*8ded0*/  @!P1 STG.E.U8 desc[UR34][R184.64+0x60], R13 ;  /* 0x0000600db8009986 */ /* 0x0005e2000c101122 */
[----:B------:R-:W-:-:S04]  /*8dee0*/  @!P4 IADD3 R143, P1, P5, R143, UR9, R26 ;  /* 0x000000098f8fcc10 */ /* 0x000fc8000fd3e01a */
[----:B------:R-:W-:Y:S02]  /*8def0*/  @!P4 IADD3.X R149, R149, UR8, R31, P1, P5 ;  /* 0x000000089595cc10 */ /* 0x000fe40008fea41f */
[----:B------:R-:W-:Y:S02]  /*8df00*/  ISETP.LT.OR P1, PT, R30, 0x71, !P2 ;  /* 0x000000711e00780c */ /* 0x000fe40005721670 */
[----:B------:R-:W-:-:S04]  /*8df10*/  LOP3.LUT R12, R12, 0xffffbfff, RZ, 0xc0, !PT ;  /* 0xffffbfff0c0c7812 */ /* 0x000fc800078ec0ff */
[----:B------:R-:W-:-:S07]  /*8df20*/  @P4 LOP3.LUT R12, R12, 0x4000, RZ, 0xfc, !PT ;  /* 0x000040000c0c4812 */ /* 0x000fce00078efcff */
[----:B------:R-:W-:-:S04]  /*8df30*/  @!P1 IADD3 R158, P5, P4, R158, UR9, R26 ;  /* 0x000000099e9e9c10 */ /* 0x000fc8000fcbe01a */
[----:B------:R-:W-:Y:S02]  /*8df40*/  @!P1 IADD3.X R163, R163, UR8, R31, P5, P4 ;  /* 0x00000008a3a39c10 */ /* 0x000fe4000afe841f */
[----:B------:R-:W-:Y:S02]  /*8df50*/  ISETP.LT.OR P5, PT, R30, 0x72, !P2 ;  /* 0x000000721e00780c */ /* 0x000fe400057a1670 */
[----:B------:R-:W-:-:S04]  /*8df60*/  LOP3.LUT R12, R12, 0xffffdfff, RZ, 0xc0, !PT ;  /* 0xffffdfff0c0c7812 */ /* 0x000fc800078ec0ff */
[----:B------:R-:W-:Y:S01]  /*8df70*/  @P1 LOP3.LUT R12, R12, 0x2000, RZ, 0xfc, !PT ;  /* 0x000020000c0c1812 */ /* 0x000fe200078efcff */
[----:B--2---:R-:W-:-:S05]  /*8df80*/  FMUL R13, R189, UR27 ;  /* 0x0000001bbd0d7c20 */ /* 0x004fca0008400000 */
[----:B------:R-:W-:-:S05]  /*8df90*/  F2FP.SATFINITE.E4M3.F32.PACK_AB_MERGE_C R13, RZ, R13, RZ ;  /* 0x0000000dff0d723e */ /* 0x000fca00048070ff */
[----:B------:R1:W-:Y:S01]  /*8dfa0*/  @!P0 STG.E.U8 desc[UR34][R180.64+0x61], R13 ;  /* 0x0000610db4008986 */ /* 0x0003e2000c101122 */
[----:B0-----:R-:W-:Y:S01]  /*8dfb0*/  @!P3 IADD3 R14, P0, R137, R14, RZ ;  /* 0x0000000e890eb210 */ /* 0x001fe20007f1e0ff */
[----:B-1----:R-:W-:-:S05]  /*8dfc0*/  IMAD.U32 R13, RZ, RZ, UR11 ;  /* 0x0000000bff0d7e24 */ /* 0x002fca000f8e00ff */
[----:B------:R-:W-:Y:S01]  /*8dfd0*/  @!P5 IADD3 R137, P1, P4, R13, UR9, R26 ;  /* 0x000000090d89dc10 */ /* 0x000fe2000fc3e01a */
[----:B---3--:R-:W-:Y:S02]  /*8dfe0*/  FMUL R13, R188, UR27 ;  /* 0x0000001bbc0d7c20 */ /* 0x008fe40008400000 */
[----:B------:R-:W2:Y:S01]  /*8dff0*/  LDL.LU R188, [R1+0xacc] ;  /* 0x000acc0001bc7983 */ /* 0x000ea20000300800 */
[----:B------:R-:W-:Y:S02]  /*8e000*/  @!P3 IMAD.X R15, R139, 0x1, R15, P0 ;  /* 0x000000018b0fb824 */ /* 0x000fe400000e060f */
[----:B------:R-:W-:Y:S01]  /*8e010*/  F2FP.SATFINITE.E4M3.F32.PACK_AB_MERGE_C R13, RZ, R13, RZ ;  /* 0x0000000dff0d723e */ /* 0x000fe200048070ff */
[----:B------:R-:W-:Y:S01]  /*8e020*/  IMAD.U32 R159, RZ, RZ, UR10 ;  /* 0x0000000aff9f7e24 */ /* 0x000fe2000f8e00ff */
[----:B------:R-:W3:Y:S04]  /*8e030*/  LDL.LU R189, [R1+0xad0] ;  /* 0x000ad00001bd7983 */ /* 0x000ee80000300800 */
[----:B------:R0:W-:Y:S01]  /*8e040*/  @!P3 STG.E.U8 desc[UR34][R14.64+0x60], R13 ;  /* 0x0000600d0e00b986 */ /* 0x0001e2000c101122 */
[----:B------:R-:W-:Y:S01]  /*8e050*/  ISETP.LT.OR P3, PT, R30, 0x79, !P2 ;  /* 0x000000791e00780c */ /* 0x000fe20005761670 */
[----:B0-----:R-:W0:Y:S01]  /*8e060*/  @!P6 LDC.64 R14, c[0x0][0x5c0] ;  /* 0x00017000ff0eeb82 */ /* 0x001e220000000a00 */
[----:B------:R-:W-:Y:S01]  /*8e070*/  IMAD.U32 R139, RZ, RZ, UR11 ;  /* 0x0000000bff8b7e24 */ /* 0x000fe2000f8e00ff */
[----:B------:R-:W-:Y:S01]  /*8e080*/  @!P5 IADD3.X R159, R159, UR8, R31, P1, P4 ;  /* 0x000000089f9fdc10 */ /* 0x000fe20008fe841f */
[----:B------:R-:W-:-:S09]  /*8e090*/  IMAD.U32 R162, RZ, RZ, UR10 ;  /* 0x0000000affa27e24 */ /* 0x000fd2000f8e00ff */
[----:B------:R-:W-:-:S04]  /*8e0a0*/  @!P3 IADD3 R139, P0, P1, R139, UR9, R26 ;  /* 0x000000098b8bbc10 */ /* 0x000fc8000f91e01a */
[----:B------:R-:W-:Y:S02]  /*8e0b0*/  @!P3 IADD3.X R162, R162, UR8, R31, P0, P1 ;  /* 0x00000008a2a2bc10 */ /* 0x000fe400087e241f */
[----:B0-----:R-:W-:-:S05]  /*8e0c0*/  @!P6 IADD3 R14, P1, R136, R14, RZ ;  /* 0x0000000e880ee210 */ /* 0x001fca0007f3e0ff */
[----:B------:R-:W-:Y:S02]  /*8e0d0*/  @!P6 IMAD.X R15, R138, 0x1, R15, P1 ;  /* 0x000000018a0fe824 */ /* 0x000fe400008e060f */
[----:B----4-:R-:W-:-:S05]  /*8e0e0*/  FMUL R13, R190, UR27 ;  /* 0x0000001bbe0d7c20 */ /* 0x010fca0008400000 */
[----:B------:R-:W-:-:S05]  /*8e0f0*/  F2FP.SATFINITE.E4M3.F32.PACK_AB_MERGE_C R13, RZ, R13, RZ ;  /* 0x0000000dff0d723e */ /* 0x000fca00048070ff */
[----:B------:R2:W-:Y:S02]  /*8e100*/  @!P6 STG.E.U8 desc[UR34][R14.64+0x61], R13 ;  /* 0x0000610d0e00e986 */ /* 0x0005e4000c101122 */
[----:B--2---:R-:W-:Y:S02]  /*8e110*/  FMUL R13, R188, UR27 ;  /* 0x0000001bbc0d7c20 */ /* 0x004fe40008400000 */
[----:B------:R-:W2:Y:S01]  /*8e120*/  LDL.LU R188, [R1+0xad4] ;  /* 0x000ad40001bc7983 */ /* 0x000ea20000300800 */
[----:B------:R-:W-:Y:S01]  /*8e130*/  ISETP.LT.OR P5, PT, R30, 0x7a, !P2 ;  /* 0x0000007a1e00780c */ /* 0x000fe200057a1670 */
[----:B------:R-:W-:Y:S01]  /*8e140*/  IMAD.U32 R136, RZ, RZ, UR11 ;  /* 0x0000000bff887e24 */ /* 0x000fe2000f8e00ff */
[----:B------:R-:W-:Y:S01]  /*8e150*/  LOP3.LUT R12, R12, 0xffffefff, RZ, 0xc0, !PT ;  /* 0xffffefff0c0c7812 */ /* 0x000fe200078ec0ff */
[----:B------:R-:W-:Y:S01]  /*8e160*/  IMAD.U32 R138, RZ, RZ, UR10 ;  /* 0x0000000aff8a7e24 */ /* 0x000fe2000f8e00ff */
[----:B------:R-:W-:Y:S01]  /*8e170*/  LOP3.LUT R0, R0, 0xffffff7f, RZ, 0xc0, !PT ;  /* 0xffffff7f00007812 */ /* 0x000fe200078ec0ff */
[----:B------:R-:W-:Y:S01]  /*8e180*/  IMAD.U32 R166, RZ, RZ, UR11 ;  /* 0x0000000bffa67e24 */ /* 0x000fe2000f8e00ff */
[----:B------:R-:W-:Y:S01]  /*8e190*/  @P3 LOP3.LUT R12, R12, 0x1000, RZ, 0xfc, !PT ;  /* 0x000010000c0c3812 */ /* 0x000fe200078efcff */
[----:B------:R-:W-:Y:S01]  /*8e1a0*/  IMAD.U32 R174, RZ, RZ, UR10 ;  /* 0x0000000affae7e24 */ /* 0x000fe2000f8e00ff */
[----:B------:R-:W-:Y:S01]  /*8e1b0*/  LOP3.LUT P4, RZ, R4, 0x80, RZ, 0xc0, !PT ;  /* 0x0000008004ff7812 */ /* 0x000fe2000788c0ff */
[----:B------:R-:W-:-:S02]  /*8e1c0*/  IMAD.U32 R167, RZ, RZ, UR11 ;  /* 0x0000000bffa77e24 */ /* 0x000fc4000f8e00ff */
[----:B------:R-:W-:Y:S01]  /*8e1d0*/  IMAD.U32 R175, RZ, RZ, UR10 ;  /* 0x0000000affaf7e24 */ /* 0x000fe2000f8e00ff */
[----:B------:R-:W-:Y:S01]  /*8e1e0*/  F2FP.SATFINITE.E4M3.F32.PACK_AB_MERGE_C R13, RZ, R13, RZ ;  /* 0x0000000dff0d723e */ /* 0x000fe200048070ff */
[----:B------:R-:W4:Y:S01]  /*8e1f0*/  LDL.LU R190, [R1+0xad8] ;  /* 0x000ad80001be7983 */ /* 0x000f220000300800 */
[----:B------:R-:W-:-:S04]  /*8e200*/  @!P5 IADD3 R136, P1, P3, R136, UR9, R26 ;  /* 0x000000098888dc10 */ /* 0x000fc8000fb3e01a */
[----:B------:R-:W-:Y:S02]  /*8e210*/  @!P5 IADD3.X R138, R138, UR8, R31, P1, P3 ;  /* 0x000000088a8adc10 */ /* 0x000fe40008fe641f */
[----:B------:R-:W-:Y:S02]  /*8e220*/  ISETP.LT.OR P3, PT, R30, 0x81, !P2 ;  /* 0x000000811e00780c */ /* 0x000fe40005761670 */
[----:B------:R-:W-:-:S04]  /*8e230*/  @P5 LOP3.LUT R0, R0, 0x80, RZ, 0xfc, !PT ;  /* 0x0000008000005812 */ /* 0x000fc800078efcff */
[----:B------:R-:W-:Y:S02]  /*8e240*/  LOP3.LUT R0, R0, 0xffffffbf, RZ, 0xc0, !PT ;  /* 0xffffffbf00007812 */ /* 0x000fe400078ec0ff */
[----:B------:R-:W-:-:S05]  /*8e250*/  LOP3.LUT P5, RZ, R12, 0x8000, RZ, 0xc0, !PT ;  /* 0x000080000cff7812 */ /* 0x000fca00078ac0ff */
[--C-:B------:R-:W-:Y:S02]  /*8e260*/  @!P3 IADD3 R166, P1, P6, R166, UR9, R26.reuse ;  /* 0x00000009a6a6bc10 */ /* 0x100fe4000fe3e01a */
[----:B------:R-:W-:Y:S02]  /*8e270*/  @P3 LOP3.LUT R0, R0, 0x40, RZ, 0xfc, !PT ;  /* 0x0000004000003812 */ /* 0x000fe400078efcff */
[----:B------:R-:W-:Y:S02]  /*8e280*/  @!P3 IADD3.X R174, R174, UR8, R31, P1, P6 ;  /* 0x00000008aeaebc10 */ /* 0x000fe40008fec41f */
[----:B------:R-:W-:Y:S02]  /*8e290*/  ISETP.LT.OR P3, PT, R30, 0x82, !P2 ;  /* 0x000000821e00780c */ /* 0x000fe40005761670 */
[----:B------:R-:W0:Y:S01]  /*8e2a0*/  @!P5 LDC.64 R14, c[0x0][0x5c0] ;  /* 0x00017000ff0edb82 */ /* 0x000e220000000a00 */
[----:B------:R-:W-:Y:S02]  /*8e2b0*/  LOP3.LUT R0, R0, 0xffffffdf, RZ, 0xc0, !PT ;  /* 0xffffffdf00007812 */ /* 0x000fe400078ec0ff */
[----:B------:R-:W-:Y:S01]  /*8e2c0*/  LOP3.LUT P0, RZ, R4, 0x100, RZ, 0xc0, !PT ;  /* 0x0000010004ff7812 */ /* 0x000fe2000780c0ff */
[----:B------:R3:W-:Y:S07]  /*8e2d0*/  @!P4 STG.E.U8 desc[UR34][R176.64+0x68], R13 ;  /* 0x0000680db000c986 */ /* 0x0007ee000c101122 */
[----:B------:R-:W-:-:S02]  /*8e2e0*/  @!P3 IADD3 R167, P1, P6, R167, UR9, R26 ;  /* 0x00000009a7a7bc10 */ /* 0x000fc4000fe3e01a */
[----:B------:R-:W-:Y:S02]  /*8e2f0*/  @P3 LOP3.LUT R0, R0, 0x20, RZ, 0xfc, !PT ;  /* 0x0000002000003812 */ /* 0x000fe400078efcff */
[----:B------:R-:W-:Y:S02]  /*8e300*/  @!P3 IADD3.X R175, R175, UR8, R31, P1, P6 ;  /* 0x00000008afafbc10 */ /* 0x000fe40008fec41f */
[C---:B------:R-:W-:Y:S01]  /*8e310*/  ISETP.LT.OR P3, PT, R30.reuse, 0x89, !P2 ;  /* 0x000000891e00780c */ /* 0x040fe20005761670 */
[----:B---3--:R-:W-:Y:S01]  /*8e320*/  FMUL R13, R189, UR27 ;  /* 0x0000001bbd0d7c20 */ /* 0x008fe20008400000 */
[----:B------:R-:W-:Y:S01]  /*8e330*/  ISETP.LT.OR P4, PT, R30, 0x8a, !P2 ;  /* 0x0000008a1e00780c */ /* 0x000fe20005781670 */
[----:B------:R-:W-:-:S03]  /*8e340*/  IMAD.U32 R176, RZ, RZ, UR11 ;  /* 0x0000000bffb07e24 */ /* 0x000fc6000f8e00ff */
[----:B------:R-:W-:Y:S01]  /*8e350*/  F2FP.SATFINITE.E4M3.F32.PACK_AB_MERGE_C R13, RZ, R13, RZ ;  /* 0x0000000dff0d723e */ /* 0x000fe200048070ff */
[----:B------:R-:W-:-:S04]  /*8e360*/  IMAD.U32 R177, RZ, RZ, UR10 ;  /* 0x0000000affb17e24 */ /* 0x000fc8000f8e00ff */
[----:B------:R1:W-:Y:S02]  /*8e370*/  @!P0 STG.E.U8 desc[UR34][R170.64+0x69], R13 ;  /* 0x0000690daa008986 */ /* 0x0003e4000c101122 */
[----:B------:R-:W-:Y:S02]  /*8e380*/  @!P3 IADD3 R176, P1, P6, R176, UR9, R26 ;  /* 0x00000009b0b0bc10 */ /* 0x000fe4000fe3e01a */
[----:B0-----:R-:W-:Y:S02]  /*8e390*/  @!P5 IADD3 R14, P0, R142, R14, RZ ;  /* 0x0000000e8e0ed210 */ /* 0x001fe40007f1e0ff */
[----:B------:R-:W-:Y:S01]  /*8e3a0*/  @!P3 IADD3.X R177, R177, UR8, R31, P1, P6 ;  /* 0x00000008b1b1bc10 */ /* 0x000fe20008fec41f */
[----:B-1----:R-:W-:-:S05]  /*8e3b0*/  IMAD.U32 R13, RZ, RZ, UR11 ;  /* 0x0000000bff0d7e24 */ /* 0x002fca000f8e00ff */
[----:B------:R-:W-:Y:S01]  /*8e3c0*/  @!P4 IADD3 R142, P1, P6, R13, UR9, R26 ;  /* 0x000000090d8ecc10 */ /* 0x000fe2000fe3e01a */
[----:B--2---:R-:W-:Y:S02]  /*8e3d0*/  FMUL R13, R188, UR27 ;  /* 0x0000001bbc0d7c20 */ /* 0x004fe40008400000 */
[----:B------:R-:W2:Y:S04]  /*8e3e0*/  LDL.LU R188, [R1+0xadc] ;  /* 0x000adc0001bc7983 */ /* 0x000ea80000300800 */
[----:B------:R-:W3:Y:S01]  /*8e3f0*/  LDL.LU R189, [R1+0xae0] ;  /* 0x000ae00001bd7983 */ /* 0x000ee20000300800 */
[----:B------:R-:W-:Y:S01]  /*8e400*/  LOP3.LUT R0, R0, 0xffffffef, RZ, 0xc0, !PT ;  /* 0xffffffef00007812 */ /* 0x000fe200078ec0ff */
[----:B------:R-:W-:-:S03]  /*8e410*/  IMAD.U32 R170, RZ, RZ, UR10 ;  /* 0x0000000affaa7e24 */ /* 0x000fc6000f8e00ff */
[----:B------:R-:W-:-:S04]  /*8e420*/  @P3 LOP3.LUT R0, R0, 0x10, RZ, 0xfc, !PT ;  /* 0x0000001000003812 */ /* 0x000fc800078efcff */
[----:B------:R-:W-:Y:S02]  /*8e430*/  LOP3.LUT R0, R0, 0xfffffff7, RZ, 0xc0, !PT ;  /* 0xfffffff700007812 */ /* 0x000fe400078ec0ff */
[----:B------:R-:W-:Y:S02]  /*8e440*/  @!P4 IADD3.X R170, R170, UR8, R31, P1, P6 ;  /* 0x00000008aaaacc10 */ /* 0x000fe40008fec41f */
[----:B------:R-:W-:Y:S02]  /*8e450*/  @P4 LOP3.LUT R0, R0, 0x8, RZ, 0xfc, !PT ;  /* 0x0000000800004812 */ /* 0x000fe400078efcff */
[----:B------:R-:W-:Y:S01]  /*8e460*/  LOP3.LUT P4, RZ, R12, 0x4000, RZ, 0xc0, !PT ;  /* 0x000040000cff7812 */ /* 0x000fe2000788c0ff */
[----:B------:R-:W-:Y:S01]  /*8e470*/  @!P5 IMAD.X R15, R148, 0x1, R15, P0 ;  /* 0x00000001940fd824 */ /* 0x000fe200000e060f */
[----:B------:R-:W-:-:S05]  /*8e480*/  F2FP.SATFINITE.E4M3.F32.PACK_AB_MERGE_C R13, RZ, R13, RZ ;  /* 0x0000000dff0d723e */ /* 0x000fca00048070ff */
[----:B------:R0:W-:Y:S01]  /*8e490*/  @!P5 STG.E.U8 desc[UR34][R14.64+0x68], R13 ;  /* 0x0000680d0e00d986 */ /* 0x0001e2000c101122 */
[----:B------:R-:W-:-:S05]  /*8e4a0*/  ISETP.LT.OR P0, PT, R30, 0x91, !P2 ;  /* 0x000000911e00780c */ /* 0x000fca0005701670 */
[----:B0-----:R-:W0:Y:S01]  /*8e4b0*/  @!P4 LDC.64 R14, c[0x0][0x5c0] ;  /* 0x00017000ff0ecb82 */ /* 0x001e220000000a00 */
[----:B------:R-:W-:Y:S02]  /*8e4c0*/  IMAD.U32 R148, RZ, RZ, UR11 ;  /* 0x0000000bff947e24 */ /* 0x000fe4000f8e00ff */
[----:B------:R-:W-:-:S05]  /*8e4d0*/  IMAD.U32 R171, RZ, RZ, UR10 ;  /* 0x0000000affab7e24 */ /* 0x000fca000f8e00ff */
[----:B------:R-:W-:Y:S01]  /*8e4e0*/  @!P0 IADD3 R148, P6, P5, R148, UR9, R26 ;  /* 0x0000000994948c10 */ /* 0x000fe2000fdde01a */
[----:B----4-:R-:W-:-:S03]  /*8e4f0*/  FMUL R13, R190, UR27 ;  /* 0x0000001bbe0d7c20 */ /* 0x010fc60008400000 */
[----:B------:R-:W-:Y:S02]  /*8e500*/  @!P0 IADD3.X R171, R171, UR8, R31, P6, P5 ;  /* 0x00000008abab8c10 */ /* 0x000fe4000b7ea41f */
[----:B------:R-:W-:Y:S02]  /*8e510*/  F2FP.SATFINITE.E4M3.F32.PACK_AB_MERGE_C R13, RZ, R13, RZ ;  /* 0x0000000dff0d723e */ /* 0x000fe400048070ff */
[----:B0-----:R-:W-:-:S05]  /*8e520*/  @!P4 IADD3 R14, P5, R143, R14, RZ ;  /* 0x0000000e8f0ec210 */ /* 0x001fca0007fbe0ff */
[----:B------:R-:W-:-:S05]  /*8e530*/  @!P4 IMAD.X R15, R149, 0x1, R15, P5 ;  /* 0x00000001950fc824 */ /* 0x000fca00028e060f */
[----:B------:R2:W-:Y:S01]  /*8e540*/  @!P4 STG.E.U8 desc[UR34][R14.64+0x69], R13 ;  /* 0x0000690d0e00c986 */ /* 0x0005e2000c101122 */
[----:B------:R-:W-:Y:S02]  /*8e550*/  LOP3.LUT P3, RZ, R4, 0x200, RZ, 0xc0, !PT ;  /* 0x0000020004ff7812 */ /* 0x000fe4000786c0ff */
[----:B------:R-:W-:Y:S01]  /*8e560*/  ISETP.LT.OR P1, PT, R30, 0x92, !P2 ;  /* 0x000000921e00780c */ /* 0x000fe20005721670 */
[----:B------:R-:W-:Y:S02]  /*8e570*/  IMAD.U32 R143, RZ, RZ, UR11 ;  /* 0x0000000bff8f7e24 */ /* 0x000fe4000f8e00ff */
[----:B--2---:R-:W-:Y:S02]  /*8e580*/  FMUL R13, R188, UR27 ;  /* 0x0000001bbc0d7c20 */ /* 0x004fe40008400000 */
[----:B------:R-:W2:Y:S04]  /*8e590*/  LDL.LU R188, [R1+0xae4] ;  /* 0x000ae40001bc7983 */ /* 0x000ea80000300800 */
[----:B------:R-:W4:Y:S01]  /*8e5a0*/  LDL.LU R190, [R1+0xae8] ;  /* 0x000ae80001be7983 */ /* 0x000f220000300800 */
[----:B------:R-:W-:-:S05]  /*8e5b0*/  F2FP.SATFINITE.E4M3.F32.PACK_AB_MERGE_C R13, RZ, R13, RZ ;  /* 0x0000000dff0d723e */ /* 0x000fca00048070ff */
[----:B------:R3:W-:Y:S02]  /*8e5c0*/  @!P3 STG.E.U8 desc[UR34][R172.64+0x70], R13 ;  /* 0x0000700dac00b986 */ /* 0x0007e4000c101122 */
[----:B---3--:R-:W-:Y:S02]  /*8e5d0*/  FMUL R13, R189, UR27 ;  /* 0x0000001bbd0d7c20 */ /* 0x008fe40008400000 */
[----:B------:R-:W3:Y:S01]  /*8e5e0*/  LDL.LU R189, [R1+0xaec] ;  /* 0x000aec0001bd7983 */ /* 0x000ee20000300800 */
[----:B------:R-:W-:Y:S01]  /*8e5f0*/  IMAD.U32 R149, RZ, RZ, UR10 ;  /* 0x0000000aff957e24 */ /* 0x000fe2000f8e00ff */
[----:B------:R-:W-:-:S04]  /*8e600*/  @!P1 IADD3 R143, P6, P5, R143, UR9, R26 ;  /* 0x000000098f8f9c10 */ /* 0x000fc8000fdde01a */
[----:B------:R-:W-:Y:S02]  /*8e610*/  @!P1 IADD3.X R149, R149, UR8, R31, P6, P5 ;  /* 0x0000000895959c10 */ /* 0x000fe4000b7ea41f */
[----:B------:R-:W-:Y:S01]  /*8e620*/  ISETP.LT.OR P6, PT, R30, 0x99, !P2 ;  /* 0x000000991e00780c */ /* 0x000fe200057c1670 */
[----:B------:R-:W-:Y:S01]  /*8e630*/  IMAD.U32 R178, RZ, RZ, UR11 ;  /* 0x0000000bffb27e24 */ /* 0x000fe2000f8e00ff */
[----:B------:R-:W-:Y:S01]  /*8e640*/  LOP3.LUT R0, R0, 0xfffffffb, RZ, 0xc0, !PT ;  /* 0xfffffffb00007812 */ /* 0x000fe200078ec0ff */
[----:B------:R-:W-:-:S03]  /*8e650*/  IMAD.U32 R179, RZ, RZ, UR10 ;  /* 0x0000000affb37e24 */ /* 0x000fc6000f8e00ff */
[----:B------:R-:W-:-:S07]  /*8e660*/  @P0 LOP3.LUT R0, R0, 0x4, RZ, 0xfc, !PT ;  /* 0x0000000400000812 */ /* 0x000fce00078efcff */
[----:B------:R-:W-:Y:S02]  /*8e670*/  @!P6 IADD3 R178, P5, P4, R178, UR9, R26 ;  /* 0x00000009b2b2ec10 */ /* 0x000fe4000fcbe01a */
[----:B------:R-:W-:Y:S02]  /*8e680*/  LOP3.LUT R0, R0, 0xfffffffd, RZ, 0xc0, !PT ;  /* 0xfffffffd00007812 */ /* 0x000fe400078ec0ff */
[----:B------:R-:W-:Y:S02]  /*8e690*/  @!P6 IADD3.X R179, R179, UR8, R31, P5, P4 ;  /* 0x00000008b3b3ec10 */ /* 0x000fe4000afe841f */
[----:B------:R-:W-:Y:S02]  /*8e6a0*/  ISETP.LT.OR P4, PT, R30, 0x9a, !P2 ;  /* 0x0000009a1e00780c */ /* 0x000fe40005781670 */
[----:B------:R-:W-:Y:S01]  /*8e6b0*/  @P1 LOP3.LUT R0, R0, 0x2, RZ, 0xfc, !PT ;  /* 0x0000000200001812 */ /* 0x000fe200078efcff */
[----:B------:R-:W-:-:S03]  /*8e6c0*/  IMAD.U32 R172, RZ, RZ, UR11 ;  /* 0x0000000bffac7e24 */ /* 0x000fc6000f8e00ff */
[----:B------:R-:W-:Y:S01]  /*8e6d0*/  LOP3.LUT R0, R0, 0xfffffffe, RZ, 0xc0, !PT ;  /* 0xfffffffe00007812 */ /* 0x000fe200078ec0ff */
[----:B------:R-:W-:Y:S01]  /*8e6e0*/  IMAD.U32 R173, RZ, RZ, UR10 ;  /* 0x0000000affad7e24 */ /* 0x000fe2000f8e00ff */
[----:B------:R-:W-:Y:S02]  /*8e6f0*/  LOP3.LUT P1, RZ, R12, 0x2000, RZ, 0xc0, !PT ;  /* 0x000020000cff7812 */ /* 0x000fe4000782c0ff */
[----:B------:R-:W-:-:S03]  /*8e700*/  @P6 LOP3.LUT R0, R0, 0x1, RZ, 0xfc, !PT ;  /* 0x0000000100006812 */ /* 0x000fc600078efcff */
[----:B------:R-:W-:-:S04]  /*8e710*/  @!P4 IADD3 R172, P6, P5, R172, UR9, R26 ;  /* 0x00000009acaccc10 */ /* 0x000fc8000fdde01a */
[----:B------:R-:W-:Y:S02]  /*8e720*/  @!P4 IADD3.X R173, R173, UR8, R31, P6, P5 ;  /* 0x00000008adadcc10 */ /* 0x000fe4000b7ea41f */
[----:B------:R-:W-:Y:S02]  /*8e730*/  ISETP.LT.OR P5, PT, R30, 0xa1, !P2 ;  /* 0x000000a11e00780c */ /* 0x000fe400057a1670 */
[----:B------:R-:W0:Y:S01]  /*8e740*/  @!P1 LDC.64 R14, c[0x0][0x5c0] ;  /* 0x00017000ff0e9b82 */ /* 0x000e220000000a00 */
[----:B------:R-:W-:Y:S01]  /*8e750*/  IMAD.U32 R180, RZ, RZ, UR11 ;  /* 0x0000000bffb47e24 */ /* 0x000fe2000f8e00ff */
[----:B------:R-:W-:Y:S01]  /*8e760*/  LOP3.LUT P0, RZ, R4, 0x400, RZ, 0xc0, !PT ;  /* 0x0000040004ff7812 */ /* 0x000fe2000780c0ff */
[----:B------:R-:W-:Y:S01]  /*8e770*/  IMAD.U32 R181, RZ, RZ, UR10 ;  /* 0x0000000affb57e24 */ /* 0x000fe2000f8e00ff */
[----:B------:R-:W-:-:S07]  /*8e780*/  LOP3.LUT R12, R12, 0xffffff7f, RZ, 0xc0, !PT ;  /* 0xffffff7f0c0c7812 */ /* 0x000fce00078ec0ff */
[----:B------:R-:W-:-:S04]  /*8e790*/  @!P5 IADD3 R180, P3, P6, R180, UR9, R26 ;  /* 0x00000009b4b4dc10 */ /* 0x000fc8000fe7e01a */
[----:B------:R-:W-:Y:S02]  /*8e7a0*/  @!P5 IADD3.X R181, R181, UR8, R31, P3, P6 ;  /* 0x00000008b5b5dc10 */ /* 0x000fe40009fec41f */
[----:B------:R-:W-:Y:S02]  /*8e7b0*/  ISETP.LT.OR P6, PT, R30, 0xa2, !P2 ;  /* 0x000000a21e00780c */ /* 0x000fe400057c1670 */
[----:B------:R-:W-:Y:S02]  /*8e7c0*/  F2FP.SATFINITE.E4M3.F32.PACK_AB_MERGE_C R13, RZ, R13, RZ ;  /* 0x0000000dff0d723e */ /* 0x000fe400048070ff */
[----:B------:R-:W-:-:S03]  /*8e7d0*/  @P4 LOP3.LUT R12, R12, 0x80, RZ, 0xfc, !PT ;  /* 0x000000800c0c4812 */ /* 0x000fc600078efcff */
[----:B------:R1:W-:Y:S01]  /*8e7e0*/  @!P0 STG.E.U8 desc[UR34][R168.64+0x71], R13 ;  /* 0x0000710da8008986 */ /* 0x0003e2000c101122 */
[----:B------:R-:W-:Y:S02]  /*8e7f0*/  LOP3.LUT R12, R12, 0xffffffbf, RZ, 0xc0, !PT ;  /* 0xffffffbf0c0c7812 */ /* 0x000fe400078ec0ff */
[----:B0-----:R-:W-:Y:S02]  /*8e800*/  @!P1 IADD3 R14, P3, R158, R14, RZ ;  /* 0x0000000e9e0e9210 */ /* 0x001fe40007f7e0ff */
[----:B------:R-:W-:Y:S02]  /*8e810*/  @P5 LOP3.LUT R12, R12, 0x40, RZ, 0xfc, !PT ;  /* 0x000000400c0c5812 */ /* 0x000fe400078efcff */
[----:B------:R-:W-:Y:S01]  /*8e820*/  ISETP.LT.OR P5, PT, R30, 0x72, !P2 ;  /* 0x000000721e00780c */ /* 0x000fe200057a1670 */
[----:B-1----:R-:W-:-:S05]  /*8e830*/  IMAD.U32 R13, RZ, RZ, UR11 ;  /* 0x0000000bff0d7e24 */ /* 0x002fca000f8e00ff */
[----:B------:R-:W-:Y:S01]  /*8e840*/  @!P6 IADD3 R158, P0, P4, R13, UR9, R26 ;  /* 0x000000090d9eec10 */ /* 0x000fe2000fc1e01a */
[----:B------:R-:W-:Y:S02]  /*8e850*/  @!P1 IMAD.X R15, R163, 0x1, R15, P3 ;  /* 0x00000001a30f9824 */ /* 0x000fe400018e060f */
[----:B------:R-:W-:Y:S02]  /*8e860*/  IMAD.U32 R168, RZ, RZ, UR10 ;  /* 0x0000000affa87e24 */ /* 0x000fe4000f8e00ff */
[----:B------:R-:W-:Y:S02]  /*8e870*/  IMAD.U32 R163, RZ, RZ, UR11 ;  /* 0x0000000bffa37e24 */ /* 0x000fe4000f8e00ff */
[----:B------:R-:W-:Y:S01]  /*8e880*/  IMAD.U32 R169, RZ, RZ, UR10 ;  /* 0x0000000affa97e24 */ /* 0x000fe2000f8e00ff */
[----:B------:R-:W-:Y:S01]  /*8e890*/  @!P6 IADD3.X R168, R168, UR8, R31, P0, P4 ;  /* 0x00000008a8a8ec10 */ /* 0x000fe200087e841f */
[----:B--2---:R-:W-:Y:S02]  /*8e8a0*/  FMUL R13, R188, UR27 ;  /* 0x0000001bbc0d7c20 */ /* 0x004fe40008400000 */
[----:B------:R-:W2:Y:S03]  /*8e8b0*/  LDL.LU R188, [R1+0xaf0] ;  /* 0x000af00001bc7983 */ /* 0x000ea60000300800 */
[----:B------:R-:W-:-:S05]  /*8e8c0*/  F2FP.SATFINITE.E4M3.F32.PACK_AB_MERGE_C R13, RZ, R13, RZ ;  /* 0x0000000dff0d723e */ /* 0x000fca00048070ff */
[----:B------:R0:W-:Y:S01]  /*8e8d0*/  @!P1 STG.E.U8 desc[UR34][R14.64+0x70], R13 ;  /* 0x0000700d0e009986 */ /* 0x0001e2000c101122 */
[----:B------:R-:W-:Y:S01]  /*8e8e0*/  ISETP.LT.OR P1, PT, R30, 0xa9, !P2 ;  /* 0x000000a91e00780c */ /* 0x000fe20005721670 */
[----:B0-----:R-:W0:-:S12]  /*8e8f0*/  @!P5 LDC.64 R14, c[0x0][0x5c0] ;  /* 0x00017000ff0edb82 */ /* 0x001e180000000a00 */
[----:B------:R-:W-:Y:S01]  /*8e900*/  @!P1 IADD3 R163, P3, P4, R163, UR9, R26 ;  /* 0x00000009a3a39c10 */ /* 0x000fe2000fc7e01a */
[----:B----4-:R-:W-:-:S03]  /*8e910*/  FMUL R13, R190, UR27 ;  /* 0x0000001bbe0d7c20 */ /* 0x010fc60008400000 */
[----:B------:R-:W-:Y:S02]  /*8e920*/  @!P1 IADD3.X R169, R169, UR8, R31, P3, P4 ;  /* 0x00000008a9a99c10 */ /* 0x000fe40009fe841f */
[----:B------:R-:W-:Y:S02]  /*8e930*/  F2FP.SATFINITE.E4M3.F32.PACK_AB_MERGE_C R13, RZ, R13, RZ ;  /* 0x0000000dff0d723e */ /* 0x000fe400048070ff */
[----:B0-----:R-:W-:-:S05]  /*8e940*/  @!P5 IADD3 R14, P3, R137, R14, RZ ;  /* 0x0000000e890ed210 */ /* 0x001fca0007f7e0ff */
[----:B------:R-:W-:-:S05]  /*8e950*/  @!P5 IMAD.X R15, R159, 0x1, R15, P3 ;  /* 0x000000019f0fd824 */ /* 0x000fca00018e060f */
[----:B------:R3:W-:Y:S02]  /*8e960*/  @!P5 STG.E.U8 desc[UR34][R14.64+0x71], R13 ;  /* 0x0000710d0e00d986 */ /* 0x0007e4000c101122 */
[----:B---3--:R-:W-:Y:S02]  /*8e970*/  FMUL R13, R189, UR27 ;  /* 0x0000001bbd0d7c20 */ /* 0x008fe40008400000 */
[----:B------:R-:W3:Y:S01]  /*8e980*/  LDL.LU R189, [R1+0xaf4] ;  /* 0x000af40001bd7983 */ /* 0x000ee20000300800 */
[----:B------:R-:W-:Y:S02]  /*8e990*/  LOP3.LUT R12, R12, 0xffffffdf, RZ, 0xc0, !PT ;  /* 0xffffffdf0c0c7812 */ /* 0x000fe400078ec0ff */
[----:B------:R-:W-:Y:S01]  /*8e9a0*/  ISETP.LT.OR P3, PT, R30, 0xaa, !P2 ;  /* 0x000000aa1e00780c */ /* 0x000fe20005761670 */
[----:B------:R-:W-:Y:S01]  /*8e9b0*/  IMAD.U32 R137, RZ, RZ, UR11 ;  /* 0x0000000bff897e24 */ /* 0x000fe2000f8e00ff */
[----:B------:R-:W-:Y:S01]  /*8e9c0*/  @P6 LOP3.LUT R12, R12, 0x20, RZ, 0xfc, !PT ;  /* 0x000000200c0c6812 */ /* 0x000fe200078efcff */
[----:B------:R-:W-:Y:S01]  /*8e9d0*/  IMAD.U32 R159, RZ, RZ, UR10 ;  /* 0x0000000aff9f7e24 */ /* 0x000fe2000f8e00ff */
[----:B------:R-:W-:Y:S01]  /*8e9e0*/  LOP3.LUT P0, RZ, R0, 0x20000, RZ, 0xc0, !PT ;  /* 0x0002000000ff7812 */ /* 0x000fe2000780c0ff */
[----:B------:R-:W4:Y:S01]  /*8e9f0*/  LDL.LU R190, [R1+0xaf8] ;  /* 0x000af80001be7983 */ /* 0x000f220000300800 */
[----:B------:R-:W-:-:S04]  /*8ea00*/  LOP3.LUT R12, R12, 0xffffffef, RZ, 0xc0, !PT ;  /* 0xffffffef0c0c7812 */ /* 0x000fc800078ec0ff */
[----:B------:R-:W-:-:S03]  /*8ea10*/  @P1 LOP3.LUT R12, R12, 0x10, RZ, 0xfc, !PT ;  /* 0x000000100c0c1812 */ /* 0x000fc600078efcff */
[----:B------:R-:W-:-:S04]  /*8ea20*/  @!P3 IADD3 R137, P1, P6, R137, UR9, R26 ;  /* 0x000000098989bc10 */ /* 0x000fc8000fe3e01a */
[----:B------:R-:W-:Y:S02]  /*8ea30*/  @!P3 IADD3.X R159, R159, UR8, R31, P1, P6 ;  /* 0x000000089f9fbc10 */ /* 0x000fe40008fec41f */
[----:B------:R-:W-:Y:S02]  /*8ea40*/  ISETP.LT.OR P6, PT, R30, 0xb1, !P2 ;  /* 0x000000b11e00780c */ /* 0x000fe400057c1670 */
[----:B------:R-:W-:Y:S02]  /*8ea50*/  F2FP.SATFINITE.E4M3.F32.PACK_AB_MERGE_C R13, RZ, R13, RZ ;  /* 0x0000000dff0d723e */ /* 0x000fe400048070ff */
[----:B------:R-:W-:Y:S01]  /*8ea60*/  LOP3.LUT R0, R0, 0xefffffff, RZ, 0xc0, !PT ;  /* 0xefffffff00007812 */ /* 0x000fe200078ec0ff */
[----:B------:R-:W-:Y:S02]  /*8ea70*/  IMAD.U32 R182, RZ, RZ, UR11 ;  /* 0x0000000bffb67e24 */ /* 0x000fe4000f8e00ff */
[----:B------:R0:W-:Y:S01]  /*8ea80*/  @!P0 STG.E.U8 desc[UR34][R164.64+0x78], R13 ;  /* 0x0000780da4008986 */ /* 0x0001e2000c101122 */
[----:B------:R-:W-:Y:S01]  /*8ea90*/  @P3 LOP3.LUT R0, R0, 0x10000000, RZ, 0xfc, !PT ;  /* 0x1000000000003812 */ /* 0x000fe200078efcff */
[----:B------:R-:W-:Y:S01]  /*8eaa0*/  IMAD.U32 R183, RZ, RZ, UR10 ;  /* 0x0000000affb77e24 */ /* 0x000fe2000f8e00ff */
[----:B------:R-:W-:-:S02]  /*8eab0*/  LOP3.LUT P3, RZ, R12, 0x1000, RZ, 0xc0, !PT ;  /* 0x000010000cff7812 */ /* 0x000fc4000786c0ff */
[C---:B------:R-:W-:Y:S02]  /*8eac0*/  LOP3.LUT P4, RZ, R4.reuse, 0x800, RZ, 0xc0, !PT ;  /* 0x0000080004ff7812 */ /* 0x040fe4000788c0ff */
[----:B------:R-:W-:Y:S02]  /*8ead0*/  LOP3.LUT R4, R4, 0xffffff7f, RZ, 0xc0, !PT ;  /* 0xffffff7f04047812 */ /* 0x000fe400078ec0ff */
[----:B------:R-:W-:Y:S02]  /*8eae0*/  @!P6 IADD3 R182, P1, P5, R182, UR9, R26 ;  /* 0x00000009b6b6ec10 */ /* 0x000fe4000fd3e01a */
[----:B------:R-:W-:Y:S02]  /*8eaf0*/  ISETP.LT.OR P0, PT, R30, 0xb2, !P2 ;  /* 0x000000b21e00780c */ /* 0x000fe40005701670 */
[----:B------:R-:W-:Y:S02]  /*8eb00*/  @P6 LOP3.LUT R4, R4, 0x80, RZ, 0xfc, !PT ;  /* 0x0000008004046812 */ /* 0x000fe400078efcff */
[----:B------:R-:W-:Y:S01]  /*8eb10*/  @!P6 IADD3.X R183, R183, UR8, R31, P1, P5 ;  /* 0x00000008b7b7ec10 */ /* 0x000fe20008fea41f */
[----:B0-----:R-:W-:Y:S01]  /*8eb20*/  IMAD.U32 R164, RZ, RZ, UR11 ;  /* 0x0000000bffa47e24 */ /* 0x001fe2000f8e00ff */
[----:B------:R-:W-:Y:S01]  /*8eb30*/  ISETP.LT.OR P6, PT, R30, 0xb9, !P2 ;  /* 0x000000b91e00780c */ /* 0x000fe200057c1670 */
[----:B------:R-:W0:Y:S01]  /*8eb40*/  @!P3 LDC.64 R14, c[0x0][0x5c0] ;  /* 0x00017000ff0ebb82 */ /* 0x000e220000000a00 */
[----:B------:R-:W-:Y:S01]  /*8eb50*/  IMAD.U32 R165, RZ, RZ, UR10 ;  /* 0x0000000affa57e24 */ /* 0x000fe2000f8e00ff */
[----:B------:R-:W-:Y:S01]  /*8eb60*/  LOP3.LUT R12, R12, 0xfffffffb, RZ, 0xc0, !PT ;  /* 0xfffffffb0c0c7812 */ /* 0x000fe200078ec0ff */
[----:B------:R-:W-:-:S03]  /*8eb70*/  IMAD.U32 R184, RZ, RZ, UR11 ;  /* 0x0000000bffb87e24 */ /* 0x000fc6000f8e00ff */
[--C-:B------:R-:W-:Y:S01]  /*8eb80*/  @!P0 IADD3 R164, P1, P5, R164, UR9, R26.reuse ;  /* 0x00000009a4a48c10 */ /* 0x100fe2000fd3e01a */
[----:B------:R-:W-:Y:S01]  /*8eb90*/  IMAD.U32 R185, RZ, RZ, UR10 ;  /* 0x0000000affb97e24 */ /* 0x000fe2000f8e00ff */
[----:B------:R-:W-:Y:S02]  /*8eba0*/  @P0 LOP3.LUT R12, R12, 0x4, RZ, 0xfc, !PT ;  /* 0x000000040c0c0812 */ /* 0x000fe400078efcff */
[----:B------:R-:W-:Y:S02]  /*8ebb0*/  @!P0 IADD3.X R165, R165, UR8, R31, P1, P5 ;  /* 0x00000008a5a58c10 */ /* 0x000fe40008fea41f */
[----:B------:R-:W-:Y:S02]  /*8ebc0*/  LOP3.LUT R4, R4, 0xfffbffff, RZ, 0xc0, !PT ;  /* 0xfffbffff04047812 */ /* 0x000fe400078ec0ff */
[----:B------:R-:W-:Y:S02]  /*8ebd0*/  @!P6 IADD3 R184, P0, P5, R184, UR9, R26 ;  /* 0x00000009b8b8ec10 */ /* 0x000fe4000fd1e01a */
[----:B------:R-:W-:-:S02]  /*8ebe0*/  @P6 LOP3.LUT R4, R4, 0x40000, RZ, 0xfc, !PT ;  /* 0x0004000004046812 */ /* 0x000fc400078efcff */
[----:B------:R-:W-:Y:S02]  /*8ebf0*/  @!P6 IADD3.X R185, R185, UR8, R31, P0, P5 ;  /* 0x00000008b9b9ec10 */ /* 0x000fe400087ea41f */
[----:B------:R-:W-:Y:S02]  /*8ec00*/  ISETP.LT.OR P6, PT, R30, 0xba, !P2 ;  /* 0x000000ba1e00780c */ /* 0x000fe400057c1670 */
[----:B0-----:R-:W-:Y:S01]  /*8ec10*/  @!P3 IADD3 R14, P0, R139, R14, RZ ;  /* 0x0000000e8b0eb210 */ /* 0x001fe20007f1e0ff */
[----:B--2---:R-:W-:Y:S02]  /*8ec20*/  FMUL R13, R188, UR27 ;  /* 0x0000001bbc0d7c20 */ /* 0x004fe40008400000 */
[----:B------:R-:W2:Y:S03]  /*8ec30*/  LDL.LU R188, [R1+0xafc] ;  /* 0x000afc0001bc7983 */ /* 0x000ea60000300800 */
[----:B------:R-:W-:-:S05]  /*8ec40*/  F2FP.SATFINITE.E4M3.F32.PACK_AB_MERGE_C R13, RZ, R13, RZ ;  /* 0x0000000dff0d723e */ /* 0x000fca00048070ff */
[----:B------:R0:W-:Y:S02]  /*8ec50*/  @!P4 STG.E.U8 desc[UR34][R156.64+0x79], R13 ;  /* 0x0000790d9c00c986 */ /* 0x0001e4000c101122 */
[----:B0-----:R-:W-:-:S05]  /*8ec60*/  IMAD.U32 R13, RZ, RZ, UR11 ;  /* 0x0000000bff0d7e24 */ /* 0x001fca000f8e00ff */
[----:B------:R-:W-:Y:S01]  /*8ec70*/  @!P6 IADD3 R139, P4, P5, R13, UR9, R26 ;  /* 0x000000090d8bec10 */ /* 0x000fe2000fd9e01a */
[----:B---3--:R-:W-:Y:S02]  /*8ec80*/  FMUL R13, R189, UR27 ;  /* 0x0000001bbd0d7c20 */ /* 0x008fe40008400000 */
[----:B------:R-:W3:Y:S04]  /*8ec90*/  LDL.LU R189, [R1+0xb00] ;  /* 0x000b000001bd7983 */ /* 0x000ee80000300800 */
[----:B------:R-:W3:Y:S04]  /*8eca0*/  LDL.LU R193, [R1+0xb04] ;  /* 0x000b040001c17983 */ /* 0x000ee80000300800 */
[----:B------:R-:W3:Y:S04]  /*8ecb0*/  LDL.LU R191, [R1+0xb08] ;  /* 0x000b080001bf7983 */ /* 0x000ee80000300800 */
[----:B------:R-:W3:Y:S04]  /*8ecc0*/  LDL.LU R192, [R1+0xb0c] ;  /* 0x000b0c0001c07983 */ /* 0x000ee80000300800 */
[----:B------:R-:W3:Y:S01]  /*8ecd0*/  LDL.LU R194, [R1+0xb10] ;  /* 0x000b100001c27983 */ /* 0x000ee20000300800 */
[----:B------:R-:W-:Y:S01]  /*8ece0*/  LOP3.LUT P1, RZ, R0, 0x80, RZ, 0xc0, !PT ;  /* 0x0000008000ff7812 */ /* 0x000fe2000782c0ff */
[----:B------:R-:W-:Y:S01]  /*8ecf0*/  @!P3 IMAD.X R15, R162, 0x1, R15, P0 ;  /* 0x00000001a20fb824 */ /* 0x000fe200000e060f */
[----:B------:R-:W-:Y:S01]  /*8ed00*/  F2FP.SATFINITE.E4M3.F32.PACK_AB_MERGE_C R13, RZ, R13, RZ ;  /* 0x0000000dff0d723e */ /* 0x000fe200048070ff */
[----:B------:R-:W-:Y:S01]  /*8ed10*/  IMAD.U32 R157, RZ, RZ, UR10 ;  /* 0x0000000aff9d7e24 */ /* 0x000fe2000f8e00ff */
[----:B------:R-:W-:Y:S01]  /*8ed20*/  LOP3.LUT R4, R4, 0xfffdffff, RZ, 0xc0, !PT ;  /* 0xfffdffff04047812 */ /* 0x000fe200078ec0ff */
[----:B------:R-:W-:Y:S01]  /*8ed30*/  IMAD.U32 R156, RZ, RZ, UR11 ;  /* 0x0000000bff9c7e24 */ /* 0x000fe2000f8e00ff */
[----:B------:R-:W-:Y:S01]  /*8ed40*/  LOP3.LUT R12, R12, 0xfffff7ff, RZ, 0xc0, !PT ;  /* 0xfffff7ff0c0c7812 */ /* 0x000fe200078ec0ff */
[----:B------:R0:W-:Y:S01]  /*8ed50*/  @!P3 STG.E.U8 desc[UR34][R14.64+0x78], R13 ;  /* 0x0000780d0e00b986 */ /* 0x0001e2000c101122 */
[----:B------:R-:W-:-:S02]  /*8ed60*/  ISETP.GE.AND P3, PT, R11, 0x109, PT ;  /* 0x000001090b00780c */ /* 0x000fc40003f66270 */
[----:B------:R-:W-:Y:S02]  /*8ed70*/  @P6 LOP3.LUT R4, R4, 0x20000, RZ, 0xfc, !PT ;  /* 0x0002000004046812 */ /* 0x000fe400078efcff */
[----:B------:R-:W-:Y:S01]  /*8ed80*/  LOP3.LUT R2, R2, 0xfeffffff, RZ, 0xc0, !PT ;  /* 0xfeffffff02027812 */ /* 0x000fe200078ec0ff */
[----:B------:R-:W-:Y:S01]  /*8ed90*/  IMAD.U32 R186, RZ, RZ, UR11 ;  /* 0x0000000bffba7e24 */ /* 0x000fe2000f8e00ff */
[----:B------:R-:W-:Y:S01]  /*8eda0*/  @!P6 IADD3.X R157, R157, UR8, R31, P4, P5 ;  /* 0x000000089d9dec10 */ /* 0x000fe2000a7ea41f */
[----:B------:R-:W-:Y:S01]  /*8edb0*/  IMAD.U32 R187, RZ, RZ, UR10 ;  /* 0x0000000affbb7e24 */ /* 0x000fe2000f8e00ff */
[----:B------:R-:W3:Y:S01]  /*8edc0*/  LDL.LU R195, [R1+0xb14] ;  /* 0x000b140001c37983 */ /* 0x000ee20000300800 */
[----:B0-----:R-:W0:Y:S01]  /*8edd0*/  @!P1 LDC.64 R14, c[0x0][0x5c0] ;  /* 0x00017000ff0e9b82 */ /* 0x001e220000000a00 */
[----:B------:R-:W-:Y:S02]  /*8ede0*/  LOP3.LUT P6, RZ, R0, 0x40000, RZ, 0xc0, !PT ;  /* 0x0004000000ff7812 */ /* 0x000fe400078cc0ff */
[----:B------:R-:W-:Y:S01]  /*8edf0*/  ISETP.LT.OR P4, PT, R30, 0x1, !P3 ;  /* 0x000000011e00780c */ /* 0x000fe20005f81670 */
[----:B------:R-:W-:Y:S01]  /*8ee00*/  IMAD.U32 R162, RZ, RZ, UR10 ;  /* 0x0000000affa27e24 */ /* 0x000fe2000f8e00ff */
[----:B------:R-:W-:-:S09]  /*8ee10*/  @P2 LOP3.LUT R2, R2, 0x1000000, RZ, 0xfc, !PT ;  /* 0x0100000002022812 */ /* 0x000fd200078efcff */
[----:B------:R-:W-:Y:S02]  /*8ee20*/  @P6 LOP3.LUT R12, R12, 0x800, RZ, 0xfc, !PT ;  /* 0x000008000c0c6812 */ /* 0x000fe400078efcff */
[----:B------:R-:W-:Y:S02]  /*8ee30*/  ISETP.LT.OR P6, PT, R30, 0x2, !P3 ;  /* 0x000000021e00780c */ /* 0x000fe40005fc1670 */
[----:B------:R-:W-:-:S04]  /*8ee40*/  @!P4 IADD3 R156, P0, P2, R156, UR13, R26 ;  /* 0x0000000d9c9ccc10 */ /* 0x000fc8000fa1e01a */
[----:B------:R-:W-:Y:S02]  /*8ee50*/  @!P4 IADD3.X R162, R162, UR12, R31, P0, P2 ;  /* 0x0000000ca2a2cc10 */ /* 0x000fe400087e441f */
[----:B0-----:R-:W-:Y:S01]  /*8ee60*/  @!P1 IADD3 R14, P0, R136, R14, RZ ;  /* 0x0000000e880e9210 */ /* 0x001fe20007f1e0ff */
[----:B------:R-:W-:Y:S02]  /*8ee70*/  IMAD.U32 R136, RZ, RZ, UR11 ;  /* 0x0000000bff887e24 */ /* 0x000fe4000f8e00ff */
[----:B----4-:R-:W-:Y:S02]  /*8ee80*/  FMUL R13, R190, UR27 ;  /* 0x0000001bbe0d7c20 */ /* 0x010fe40008400000 */
[----:B------:R-:W-:Y:S01]  /*8ee90*/  @!P1 IMAD.X R15, R138, 0x1, R15, P0 ;  /* 0x000000018a0f9824 */ /* 0x000fe200000e060f */
[----:B------:R-:W-:Y:S01]  /*8eea0*/  @!P6 IADD3 R136, P0, P2, R136, UR13, R26 ;  /* 0x0000000d8888ec10 */ /* 0x000fe2000fa1e01a */
[----:B------:R-:W-:Y:S01]  /*8eeb0*/  IMAD.U32 R138, RZ, RZ, UR10 ;  /* 0x0000000aff8a7e24 */ /* 0x000fe2000f8e00ff */
[----:B------:R-:W-:-:S04]  /*8eec0*/  F2FP.SATFINITE.E4M3.F32.PACK_AB_MERGE_C R13, RZ, R13, RZ ;  /* 0x0000000dff0d723e */ /* 0x000fc800048070ff */
[----:B------:R-:W-:Y:S02]  /*8eed0*/  @!P6 IADD3.X R138, R138, UR12, R31, P0, P2 ;  /* 0x0000000c8a8aec10 */ /* 0x000fe400087e441f */
[----:B------:R-:W-:Y:S01]  /*8eee0*/  LOP3.LUT P6, RZ, R12, 0x800, RZ, 0xc0, !PT ;  /* 0x000008000cff7812 */ /* 0x000fe200078cc0ff */
[----:B------:R0:W-:Y:S01]  /*8eef0*/  @!P1 STG.E.U8 desc[UR34][R14.64+0x79], R13 ;  /* 0x0000790d0e009986 */ /* 0x0001e2000c101122 */
[----:B------:R-:W-:Y:S02]  /*8ef00*/  ISETP.LT.OR P2, PT, R30, 0x9, !P3 ;  /* 0x000000091e00780c */ /* 0x000fe40005f41670 */
[----:B------:R-:W-:-:S11]  /*8ef10*/  LOP3.LUT P4, RZ, R0, 0x40, RZ, 0xc0, !PT ;  /* 0x0000004000ff7812 */ /* 0x000fd6000788c0ff */
[----:B------:R-:W-:Y:S02]  /*8ef20*/  @!P2 IADD3 R186, P0, P1, R186, UR13, R26 ;  /* 0x0000000dbabaac10 */ /* 0x000fe4000f91e01a */
[----:B0-----:R-:W0:Y:S02]  /*8ef30*/  @!P4 LDC.64 R14, c[0x0][0x5c0] ;  /* 0x00017000ff0ecb82 */ /* 0x001e240000000a00 */
[----:B------:R-:W-:Y:S02]  /*8ef40*/  @!P2 IADD3.X R187, R187, UR12, R31, P0, P1 ;  /* 0x0000000cbbbbac10 */ /* 0x000fe400087e241f */
[----:B------:R-:W-:Y:S01]  /*8ef50*/  LOP3.LUT P5, RZ, R4, 0x80000, RZ, 0xc0, !PT ;  /* 0x0008000004ff7812 */ /* 0x000fe200078ac0ff */
[----:B------:R-:W-:Y:S01]  /*8ef60*/  IMAD.U32 R190, RZ, RZ, UR10 ;  /* 0x0000000affbe7e24 */ /* 0x000fe2000f8e00ff */
[----:B------:R-:W-:Y:S02]  /*8ef70*/  LOP3.LUT P1, RZ, R0, 0x20, RZ, 0xc0, !PT ;  /* 0x0000002000ff7812 */ /* 0x000fe4000782c0ff */
[----:B------:R-:W-:Y:S01]  /*8ef80*/  LOP3.LUT R12, R12, 0xfffffbff, RZ, 0xc0, !PT ;  /* 0xfffffbff0c0c7812 */ /* 0x000fe200078ec0ff */
[----:B--2---:R-:W-:-:S05]  /*8ef90*/  FMUL R13, R188, UR27 ;  /* 0x0000001bbc0d7c20 */ /* 0x004fca0008400000 */
[----:B------:R-:W-:-:S05]  /*8efa0*/  F2FP.SATFINITE.E4M3.F32.PACK_AB_MERGE_C R13, RZ, R13, RZ ;  /* 0x0000000dff0d723e */ /* 0x000fca00048070ff */
[----:B------:R1:W-:Y:S01]  /*8efb0*/  @!P6 STG.E.U8 desc[UR34][R160.64+0x80], R13 ;  /* 0x0000800da000e986 */ /* 0x0003e2000c101122 */
[----:B------:R-:W-:Y:S01]  /*8efc0*/  ISETP.LT.OR P6, PT, R30, 0xa, !P3 ;  /* 0x0000000a1e00780c */ /* 0x000fe20005fc1670 */
[----:B-1----:R-:W-:Y:S02]  /*8efd0*/  IMAD.U32 R160, RZ, RZ, UR11 ;  /* 0x0000000bffa07e24 */ /* 0x002fe4000f8e00ff */
[----:B------:R-:W-:-:S10]  /*8efe0*/  IMAD.U32 R161, RZ, RZ, UR10 ;  /* 0x0000000affa17e24 */ /* 0x000fd4000f8e00ff */
[----:B------:R-:W-:-:S04]  /*8eff0*/  @!P6 IADD3 R160, P0, P2, R160, UR13, R26 ;  /* 0x0000000da0a0ec10 */ /* 0x000fc8000fa1e01a */
[----:B------:R-:W-:Y:S02]  /*8f000*/  @!P6 IADD3.X R161, R161, UR12, R31, P0, P2 ;  /* 0x0000000ca1a1ec10 */ /* 0x000fe400087e441f */
[----:B------:R-:W-:Y:S01]  /*8f010*/  ISETP.LT.OR P6, PT, R30, 0x11, !P3 ;  /* 0x000000111e00780c */ /* 0x000fe20005fc1670 */
[----:B------:R-:W-:-:S12]  /*8f020*/  IMAD.U32 R188, RZ, RZ, UR11 ;  /* 0x0000000bffbc7e24 */ /* 0x000fd8000f8e00ff */
[----:B------:R-:W-:-:S04]  /*8f030*/  @!P6 IADD3 R188, P0, P2, R188, UR13, R26 ;  /* 0x0000000dbcbcec10 */ /* 0x000fc8000fa1e01a */
[----:B------:R-:W-:Y:S02]  /*8f040*/  @!P6 IADD3.X R190, R190, UR12, R31, P0, P2 ;  /* 0x0000000cbebeec10 */ /* 0x000fe400087e441f */
[----:B------:R-:W-:Y:S02]  /*8f050*/  LOP3.LUT P6, RZ, R3, 0x800, RZ, 0xc0, !PT ;  /* 0x0000080003ff7812 */ /* 0x000fe400078cc0ff */
[----:B0-----:R-:W-:Y:S01]  /*8f060*/  @!P4 IADD3 R14, P0, R166, R14, RZ ;  /* 0x0000000ea60ec210 */ /* 0x001fe20007f1e0ff */
[----:B---3--:R-:W-:-:S05]  /*8f070*/  FMUL R13, R189, UR27 ;  /* 0x0000001bbd0d7c20 */ /* 0x008fca0008400000 */
[----:B------:R-:W-:-:S05]  /*8f080*/  F2FP.SATFINITE.E4M3.F32.PACK_AB_MERGE_C R13, RZ, R13, RZ ;  /* 0x0000000dff0d723e */ /* 0x000fca00048070ff */
[----:B------:R0:W-:Y:S01]  /*8f090*/  @!P5 STG.E.U8 desc[UR34][R154.64+0x81], R13 ;  /* 0x0000810d9a00d986 */ /* 0x0001e2000c101122 */
[----:B------:R-:W-:Y:S01]  /*8f0a0*/  @!P4 IMAD.X R15, R174, 0x1, R15, P0 ;  /* 0x00000001ae0fc824 */ /* 0x000fe200000e060f */
[----:B------:R-:W-:Y:S01]  /*8f0b0*/  @P6 LOP3.LUT R12, R12, 0x400, RZ, 0xfc, !PT ;  /* 0x000004000c0c6812 */ /* 0x000fe200078efcff */
[----:B0-----:R-:W-:-:S05]  /*8f0c0*/  FMUL R13, R193, UR27 ;  /* 0x0000001bc10d7c20 */ /* 0x001fca0008400000 */
[----:B------:R-:W-:Y:S02]  /*8f0d0*/  F2FP.SATFINITE.E4M3.F32.PACK_AB_MERGE_C R13, RZ, R13, RZ ;  /* 0x0000000dff0d723e */ /* 0x000fe400048070ff */
[----:B------:R-:W-:-:S03]  /*8f0e0*/  ISETP.LT.OR P6, PT, R30, 0x12, !P3 ;  /* 0x000000121e00780c */ /* 0x000fc60005fc1670 */
[----:B------:R0:W-:Y:S01]  /*8f0f0*/  @!P4 STG.E.U8 desc[UR34][R14.64+0x80], R13 ;  /* 0x0000800d0e00c986 */ /* 0x0001e2000c101122 */
[----:B------:R-:W-:Y:S01]  /*8f100*/  ISETP.LT.OR P4, PT, R30, 0x19, !P3 ;  /* 0x000000191e00780c */ /* 0x000fe20005f81670 */
[----:B------:R-:W-:Y:S01]  /*8f110*/  IMAD.U32 R154, RZ, RZ, UR11 ;  /* 0x0000000bff9a7e24 */ /* 0x000fe2000f8e00ff */
[----:B0-----:R-:W0:Y:S01]  /*8f120*/  @!P1 LDC.64 R14, c[0x0][0x5c0] ;  /* 0x00017000ff0e9b82 */ /* 0x001e220000000a00 */
[----:B------:R-:W-:-:S06]  /*8f130*/  IMAD.U32 R189, RZ, RZ, UR10 ;  /* 0x0000000affbd7e24 */ /* 0x000fcc000f8e00ff */
[----:B------:R-:W-:Y:S01]  /*8f140*/  @!P6 IADD3 R154, P2, P5, R154, UR13, R26 ;  /* 0x0000000d9a9aec10 */ /* 0x000fe2000fd5e01a */
[----:B------:R-:W-:-:S03]  /*8f150*/  IMAD.U32 R155, RZ, RZ, UR11 ;  /* 0x0000000bff9b7e24 */ /* 0x000fc6000f8e00ff */
[----:B------:R-:W-:Y:S01]  /*8f160*/  @!P6 IADD3.X R189, R189, UR12, R31, P2, P5 ;  /* 0x0000000cbdbdec10 */ /* 0x000fe200097ea41f */
[----:B------:R-:W-:Y:S01]  /*8f170*/  IMAD.U32 R174, RZ, RZ, UR10 ;  /* 0x0000000affae7e24 */ /* 0x000fe2000f8e00ff */
[----:B------:R-:W-:Y:S02]  /*8f180*/  ISETP.LT.OR P6, PT, R30, 0x1a, !P3 ;  /* 0x0000001a1e00780c */ /* 0x000fe40005fc1670 */
[----:B------:R-:W-:Y:S01]  /*8f190*/  @!P4 IADD3 R155, P0, P2, R155, UR13, R26 ;  /* 0x0000000d9b9bcc10 */ /* 0x000fe2000fa1e01a */
[----:B------:R-:W-:-:S03]  /*8f1a0*/  IMAD.U32 R166, RZ, RZ, UR11 ;  /* 0x0000000bffa67e24 */ /* 0x000fc6000f8e00ff */
[----:B------:R-:W-:Y:S01]  /*8f1b0*/  @!P4 IADD3.X R174, R174, UR12, R31, P0, P2 ;  /* 0x0000000caeaecc10 */ /* 0x000fe200087e441f */
[----:B------:R-:W-:Y:S01]  /*8f1c0*/  FMUL R13, R191, UR27 ;  /* 0x0000001bbf0d7c20 */ /* 0x000fe20008400000 */
[----:B0-----:R-:W-:Y:S01]  /*8f1d0*/  @!P1 IADD3 R14, P0, R167, R14, RZ ;  /* 0x0000000ea70e9210 */ /* 0x001fe20007f1e0ff */
[----:B------:R-:W-:-:S03]  /*8f1e0*/  IMAD.U32 R167, RZ, RZ, UR10 ;  /* 0x0000000affa77e24 */ /* 0x000fc6000f8e00ff */
[----:B------:R-:W-:Y:S01]  /*8f1f0*/  F2FP.SATFINITE.E4M3.F32.PACK_AB_MERGE_C R13, RZ, R13, RZ ;  /* 0x0000000dff0d723e */ /* 0x000fe200048070ff */
[----:B------:R-:W-:Y:S01]  /*8f200*/  @!P1 IMAD.X R15, R175, 0x1, R15, P0 ;  /* 0x00000001af0f9824 */ /* 0x000fe200000e060f */
[----:B------:R-:W-:-:S04]  /*8f210*/  @!P6 IADD3 R166, P0, P2, R166, UR13, R26 ;  /* 0x0000000da6a6ec10 */ /* 0x000fc8000fa1e01a */
[----:B------:R-:W-:Y:S02]  /*8f220*/  @!P6 IADD3.X R167, R167, UR12, R31, P0, P2 ;  /* 0x0000000ca7a7ec10 */ /* 0x000fe400087e441f */
[----:B------:R-:W-:Y:S01]  /*8f230*/  LOP3.LUT P6, RZ, R12, 0x400, RZ, 0xc0, !PT ;  /* 0x000004000cff7812 */ /* 0x000fe200078cc0ff */
[----:B------:R0:W-:Y:S02]  /*8f240*/  @!P1 STG.E.U8 desc[UR34][R14.64+0x81], R13 ;  /* 0x0000810d0e009986 */ /* 0x0001e4000c101122 */
[----:B0-----:R-:W-:-:S05]  /*8f250*/  FMUL R13, R192, UR27 ;  /* 0x0000001bc00d7c20 */ /* 0x001fca0008400000 */
[----:B------:R-:W-:-:S05]  /*8f260*/  F2FP.SATFINITE.E4M3.F32.PACK_AB_MERGE_C R13, RZ, R13, RZ ;  /* 0x0000000dff0d723e */ /* 0x000fca00048070ff */
[----:B------:R0:W-:Y:S02]  /*8f270*/  @!P6 STG.E.U8 desc[UR34][R152.64+0x88], R13 ;  /* 0x0000880d9800e986 */ /* 0x0001e4000c101122 */
[----:B0-----:R-:W-:Y:S02]  /*8f280*/  FMUL R13, R194, UR27 ;  /* 0x0000001bc20d7c20 */ /* 0x001fe40008400000 */
[----:B------:R-:W2:Y:S04]  /*8f290*/  LDL.LU R194, [R1+0xb18] ;  /* 0x000b180001c27983 */ /* 0x000ea80000300800 */
[----:B------:R-:W3:Y:S04]  /*8f2a0*/  LDL.LU R196, [R1+0xb1c] ;  /* 0x000b1c0001c47983 */ /* 0x000ee80000300800 */
[----:B------:R-:W4:Y:S01]  /*8f2b0*/  LDL.LU R198, [R1+0xb20] ;  /* 0x000b200001c67983 */ /* 0x000f220000300800 */
[----:B------:R-:W-:-:S02]  /*8f2c0*/  ISETP.LT.OR P2, PT, R30, 0x21, !P3 ;  /* 0x000000211e00780c */ /* 0x000fc40005f41670 */
[----:B------:R-:W-:Y:S01]  /*8f2d0*/  ISETP.LT.OR P6, PT, R30, 0x22, !P3 ;  /* 0x000000221e00780c */ /* 0x000fe20005fc1670 */
[----:B------:R-:W-:Y:S01]  /*8f2e0*/  IMAD.U32 R175, RZ, RZ, UR11 ;  /* 0x0000000bffaf7e24 */ /* 0x000fe2000f8e00ff */
[----:B------:R-:W-:Y:S01]  /*8f2f0*/  LOP3.LUT P4, RZ, R0, 0x10, RZ, 0xc0, !PT ;  /* 0x0000001000ff7812 */ /* 0x000fe2000788c0ff */
[----:B------:R-:W-:Y:S02]  /*8f300*/  IMAD.U32 R191, RZ, RZ, UR10 ;  /* 0x0000000affbf7e24 */ /* 0x000fe4000f8e00ff */
[----:B------:R-:W-:Y:S02]  /*8f310*/  IMAD.U32 R152, RZ, RZ, UR11 ;  /* 0x0000000bff987e24 */ /* 0x000fe4000f8e00ff */
[----:B------:R-:W-:Y:S01]  /*8f320*/  IMAD.U32 R153, RZ, RZ, UR10 ;  /* 0x0000000aff997e24 */ /* 0x000fe2000f8e00ff */
[----:B------:R-:W-:Y:S01]  /*8f330*/  LOP3.LUT P5, RZ, R3, 0x1000, RZ, 0xc0, !PT ;  /* 0x0000100003ff7812 */ /* 0x000fe200078ac0ff */
[----:B------:R-:W-:Y:S02]  /*8f340*/  IMAD.U32 R192, RZ, RZ, UR11 ;  /* 0x0000000bffc07e24 */ /* 0x000fe4000f8e00ff */
[----:B------:R-:W-:Y:S01]  /*8f350*/  IMAD.U32 R193, RZ, RZ, UR10 ;  /* 0x0000000affc17e24 */ /* 0x000fe2000f8e00ff */
[----:B------:R-:W-:Y:S01]  /*8f360*/  @!P2 IADD3 R175, P0, P1, R175, UR13, R26 ;  /* 0x0000000dafafac10 */ /* 0x000fe2000f91e01a */
[----:B------:R-:W4:Y:S02]  /*8f370*/  LDL.LU R199, [R1+0xb24] ;  /* 0x000b240001c77983 */ /* 0x000f240000300800 */
[----:B------:R-:W0:Y:S01]  /*8f380*/  @!P4 LDC.64 R14, c[0x0][0x5c0] ;  /* 0x00017000ff0ecb82 */ /* 0x000e220000000a00 */
[----:B------:R-:W-:-:S02]  /*8f390*/  @!P2 IADD3.X R191, R191, UR12, R31, P0, P1 ;  /* 0x0000000cbfbfac10 */ /* 0x000fc400087e241f */
[----:B------:R-:W-:-:S04]  /*8f3a0*/  @!P6 IADD3 R152, P0, P2, R152, UR13, R26 ;  /* 0x0000000d9898ec10 */ /* 0x000fc8000fa1e01a */
[----:B------:R-:W-:Y:S02]  /*8f3b0*/  @!P6 IADD3.X R153, R153, UR12, R31, P0, P2 ;  /* 0x0000000c9999ec10 */ /* 0x000fe400087e441f */
[----:B------:R-:W-:Y:S02]  /*8f3c0*/  ISETP.LT.OR P6, PT, R30, 0x29, !P3 ;  /* 0x000000291e00780c */ /* 0x000fe40005fc1670 */
[----:B------:R-:W-:Y:S02]  /*8f3d0*/  F2FP.SATFINITE.E4M3.F32.PACK_AB_MERGE_C R13, RZ, R13, RZ ;  /* 0x0000000dff0d723e */ /* 0x000fe400048070ff */
[----:B------:R-:W-:-:S09]  /*8f3e0*/  LOP3.LUT P1, RZ, R0, 0x8, RZ, 0xc0, !PT ;  /* 0x0000000800ff7812 */ /* 0x000fd2000782c0ff */
[----:B------:R-:W-:Y:S01]  /*8f3f0*/  @!P6 IADD3 R192, P0, P2, R192, UR13, R26 ;  /* 0x0000000dc0c0ec10 */ /* 0x000fe2000fa1e01a */
[----:B------:R1:W-:Y:S03]  /*8f400*/  @!P5 STG.E.U8 desc[UR34][R146.64+0x89], R13 ;  /* 0x0000890d9200d986 */ /* 0x0003e6000c101122 */
[----:B------:R-:W-:Y:S02]  /*8f410*/  @!P6 IADD3.X R193, R193, UR12, R31, P0, P2 ;  /* 0x0000000cc1c1ec10 */ /* 0x000fe400087e441f */
[----:B------:R-:W-:Y:S02]  /*8f420*/  LOP3.LUT P6, RZ, R3, 0x20000, RZ, 0xc0, !PT ;  /* 0x0002000003ff7812 */ /* 0x000fe400078cc0ff */
[----:B0-----:R-:W-:Y:S01]  /*8f430*/  @!P4 IADD3 R14, P0, R176, R14, RZ ;  /* 0x0000000eb00ec210 */ /* 0x001fe20007f1e0ff */
[----:B-1----:R-:W-:-:S04]  /*8f440*/  FMUL R13, R195, UR27 ;  /* 0x0000001bc30d7c20 */ /* 0x002fc80008400000 */
[----:B------:R-:W-:Y:S01]  /*8f450*/  @!P4 IMAD.X R15, R177, 0x1, R15, P0 ;  /* 0x00000001b10fc824 */ /* 0x000fe200000e060f */
[----:B------:R-:W-:Y:S02]  /*8f460*/  LOP3.LUT R12, R12, 0xfffffdff, RZ, 0xc0, !PT ;  /* 0xfffffdff0c0c7812 */ /* 0x000fe400078ec0ff */
[----:B------:R-:W-:-:S03]  /*8f470*/  F2FP.SATFINITE.E4M3.F32.PACK_AB_MERGE_C R13, RZ, R13, RZ ;  /* 0x0000000dff0d723e */ /* 0x000fc600048070ff */
[----:B------:R-:W-:Y:S02]  /*8f480*/  @P6 LOP3.LUT R12, R12, 0x200, RZ, 0xfc, !PT ;  /* 0x000002000c0c6812 */ /* 0x000fe400078efcff */
[C---:B------:R-:W-:Y:S01]  /*8f490*/  ISETP.LT.OR P6, PT, R30.reuse, 0x2a, !P3 ;  /* 0x0000002a1e00780c */ /* 0x040fe20005fc1670 */
[----:B------:R0:W-:Y:S01]  /*8f4a0*/  @!P4 STG.E.U8 desc[UR34][R14.64+0x88], R13 ;  /* 0x0000880d0e00c986 */ /* 0x0001e2000c101122 */
[----:B------:R-:W-:Y:S01]  /*8f4b0*/  ISETP.LT.OR P4, PT, R30, 0x31, !P3 ;  /* 0x000000311e00780c */ /* 0x000fe20005f81670 */
[----:B------:R-:W-:Y:S01]  /*8f4c0*/  IMAD.U32 R146, RZ, RZ, UR11 ;  /* 0x0000000bff927e24 */ /* 0x000fe2000f8e00ff */
[----:B0-----:R-:W0:Y:S01]  /*8f4d0*/  @!P1 LDC.64 R14, c[0x0][0x5c0] ;  /* 0x00017000ff0e9b82 */ /* 0x001e220000000a00 */
[----:B------:R-:W-:-:S08]  /*8f4e0*/  IMAD.U32 R176, RZ, RZ, UR10 ;  /* 0x0000000affb07e24 */ /* 0x000fd0000f8e00ff */
[--C-:B------:R-:W-:Y:S01]  /*8f4f0*/  @!P6 IADD3 R146, P2, P5, R146, UR13, R26.reuse ;  /* 0x0000000d9292ec10 */ /* 0x100fe2000fd5e01a */
[----:B------:R-:W-:Y:S02]  /*8f500*/  IMAD.U32 R147, RZ, RZ, UR11 ;  /* 0x0000000bff937e24 */ /* 0x000fe4000f8e00ff */
[----:B------:R-:W-:Y:S01]  /*8f510*/  IMAD.U32 R177, RZ, RZ, UR10 ;  /* 0x0000000affb17e24 */ /* 0x000fe2000f8e00ff */
[----:B------:R-:W-:Y:S02]  /*8f520*/  @!P6 IADD3.X R176, R176, UR12, R31, P2, P5 ;  /* 0x0000000cb0b0ec10 */ /* 0x000fe400097ea41f */
[----:B------:R-:W-:Y:S02]  /*8f530*/  ISETP.LT.OR P6, PT, R30, 0x32, !P3 ;  /* 0x000000321e00780c */ /* 0x000fe40005fc1670 */
[----:B------:R-:W-:-:S04]  /*8f540*/  @!P4 IADD3 R147, P0, P2, R147, UR13, R26 ;  /* 0x0000000d9393cc10 */ /* 0x000fc8000fa1e01a */
[----:B------:R-:W-:Y:S02]  /*8f550*/  @!P4 IADD3.X R177, R177, UR12, R31, P0, P2 ;  /* 0x0000000cb1b1cc10 */ /* 0x000fe400087e441f */
[----:B0-----:R-:W-:Y:S01]  /*8f560*/  @!P1 IADD3 R14, P0, R142, R14, RZ ;  /* 0x0000000e8e0e9210 */ /* 0x001fe20007f1e0ff */
[----:B------:R-:W-:-:S04]  /*8f570*/  IMAD.U32 R142, RZ, RZ, UR11 ;  /* 0x0000000bff8e7e24 */ /* 0x000fc8000f8e00ff */
[----:B------:R-:W-:Y:S01]  /*8f580*/  @!P1 IMAD.X R15, R170, 0x1, R15, P0 ;  /* 0x00000001aa0f9824 */ /* 0x000fe200000e060f */
[----:B------:R-:W-:Y:S01]  /*8f590*/  @!P6 IADD3 R142, P0, P2, R142, UR13, R26 ;  /* 0x0000000d8e8eec10 */ /* 0x000fe2000fa1e01a */
[----:B------:R-:W-:-:S05]  /*8f5a0*/  IMAD.U32 R170, RZ, RZ, UR10 ;  /* 0x0000000affaa7e24 */ /* 0x000fca000f8e00ff */
[----:B------:R-:W-:Y:S02]  /*8f5b0*/  @!P6 IADD3.X R170, R170, UR12, R31, P0, P2 ;  /* 0x0000000caaaaec10 */ /* 0x000fe400087e441f */
[----:B------:R-:W-:Y:S01]  /*8f5c0*/  LOP3.LUT P6, RZ, R12, 0x200, RZ, 0xc0, !PT ;  /* 0x000002000cff7812 */ /* 0x000fe200078cc0ff */
[----:B--2---:R-:W-:-:S05]  /*8f5d0*/  FMUL R13, R194, UR27 ;  /* 0x0000001bc20d7c20 */ /* 0x004fca0008400000 */
[----:B------:R-:W-:-:S05]  /*8f5e0*/  F2FP.SATFINITE.E4M3.F32.PACK_AB_MERGE_C R13, RZ, R13, RZ ;  /* 0x0000000dff0d723e */ /* 0x000fca00048070ff */
[----:B------:R3:W-:Y:S02]  /*8f5f0*/  @!P1 STG.E.U8 desc[UR34][R14.64+0x89], R13 ;  /* 0x0000890d0e009986 */ /* 0x0007e4000c101122 */
[----:B---3--:R-:W-:-:S05]  /*8f600*/  FMUL R13, R196, UR27 ;  /* 0x0000001bc40d7c20 */ /* 0x008fca0008400000 */
[----:B------:R-:W-:-:S05]  /*8f610*/  F2FP.SATFINITE.E4M3.F32.PACK_AB_MERGE_C R13, RZ, R13, RZ ;  /* 0x0000000dff0d723e */ /* 0x000fca00048070ff */
[----:B------:R4:W-:Y:S02]  /*8f620*/  @!P6 STG.E.U8 desc[UR34][R150.64+0x90], R13 ;  /* 0x0000900d9600e986 */ /* 0x0009e4000c101122 */
[----:B----4-:R-:W-:Y:S02]  /*8f630*/  FMUL R13, R198, UR27 ;  /* 0x0000001bc60d7c20 */ /* 0x010fe40008400000 */
        /* <DEDUP_REMOVED lines=62> */
[----:B------:R-:W-:Y:S01]  /*8fa20*/  ISETP.LT.OR P2, PT, R30, 0x51, !P3 ;  /* 0x000000511e00780c */ /* 0x000fe20005f41670 */
[----:B------:R-:W-:-:S02]  /*8fa30*/  IMAD.U32 R198, RZ, RZ, UR11 ;  /* 0x0000000bffc67e24 */ /* 0x000fc4000f8e00ff */
[----:B------:R-:W-:Y:S01]  /*8fa40*/  IMAD.U32 R199, RZ, RZ, UR10 ;  /* 0x0000000affc77e24 */ /* 0x000fe2000f8e00ff */
[----:B------:R-:W-:Y:S01]  /*8fa50*/  LOP3.LUT P5, RZ, R0, 0x1, RZ, 0xc0, !PT ;  /* 0x0000000100ff7812 */ /* 0x000fe200078ac0ff */
[----:B------:R-:W-:Y:S01]  /*8fa60*/  IMAD.U32 R140, RZ, RZ, UR11 ;  /* 0x0000000bff8c7e24 */ /* 0x000fe2000f8e00ff */
[----:B------:R-:W-:Y:S01]  /*8fa70*/  LOP3.LUT P4, RZ, R3, 0x1000000, RZ, 0xc0, !PT ;  /* 0x0100000003ff7812 */ /* 0x000fe2000788c0ff */
[----:B------:R-:W-:Y:S01]  /*8fa80*/  IMAD.U32 R141, RZ, RZ, UR10 ;  /* 0x0000000aff8d7e24 */ /* 0x000fe2000f8e00ff */
[----:B------:R-:W-:Y:S01]  /*8fa90*/  F2FP.SATFINITE.E4M3.F32.PACK_AB_MERGE_C R13, RZ, R13, RZ ;  /* 0x0000000dff0d723e */ /* 0x000fe200048070ff */
[----:B------:R-:W-:Y:S01]  /*8faa0*/  IMAD.U32 R200, RZ, RZ, UR11 ;  /* 0x0000000bffc87e24 */ /* 0x000fe2000f8e00ff */
[----:B------:R-:W4:Y:S03]  /*8fab0*/  LDL.LU R207, [R1+0xb44] ;  /* 0x000b440001cf7983 */ /* 0x000f260000300800 */
[----:B------:R-:W-:-:S04]  /*8fac0*/  @!P2 IADD3 R198, P0, P1, R198, UR13, R26 ;  /* 0x0000000dc6c6ac10 */ /* 0x000fc8000f91e01a */
[----:B------:R-:W-:Y:S01]  /*8fad0*/  @!P2 IADD3.X R199, R199, UR12, R31, P0, P1 ;  /* 0x0000000cc7c7ac10 */ /* 0x000fe200087e241f */
[----:B------:R-:W0:Y:S01]  /*8fae0*/  @!P5 LDC.64 R14, c[0x0][0x5c0] ;  /* 0x00017000ff0edb82 */ /* 0x000e220000000a00 */
[----:B------:R-:W-:Y:S01]  /*8faf0*/  ISETP.LT.OR P2, PT, R30, 0x52, !P3 ;  /* 0x000000521e00780c */ /* 0x000fe20005f41670 */
[----:B------:R1:W-:-:S12]  /*8fb00*/  @!P4 STG.E.U8 desc[UR34][R132.64+0x99], R13 ;  /* 0x0000990d8400c986 */ /* 0x0003d8000c101122 */
[----:B------:R-:W-:-:S04]  /*8fb10*/  @!P2 IADD3 R140, P0, P1, R140, UR13, R26 ;  /* 0x0000000d8c8cac10 */ /* 0x000fc8000f91e01a */
[----:B------:R-:W-:Y:S02]  /*8fb20*/  @!P2 IADD3.X R141, R141, UR12, R31, P0, P1 ;  /* 0x0000000c8d8dac10 */ /* 0x000fe400087e241f */
[C---:B------:R-:W-:Y:S02]  /*8fb30*/  ISETP.LT.OR P2, PT, R30.reuse, 0x59, !P3 ;  /* 0x000000591e00780c */ /* 0x040fe40005f41670 */
[----:B------:R-:W-:Y:S01]  /*8fb40*/  ISETP.LT.OR P4, PT, R30, 0x5a, !P3 ;  /* 0x0000005a1e00780c */ /* 0x000fe20005f81670 */
[----:B------:R-:W-:Y:S02]  /*8fb50*/  IMAD.U32 R201, RZ, RZ, UR10 ;  /* 0x0000000affc97e24 */ /* 0x000fe4000f8e00ff */
[----:B-1----:R-:W-:-:S08]  /*8fb60*/  IMAD.U32 R132, RZ, RZ, UR11 ;  /* 0x0000000bff847e24 */ /* 0x002fd0000f8e00ff */
[----:B------:R-:W-:-:S04]  /*8fb70*/  @!P2 IADD3 R200, P0, P1, R200, UR13, R26 ;  /* 0x0000000dc8c8ac10 */ /* 0x000fc8000f91e01a */
[----:B------:R-:W-:Y:S02]  /*8fb80*/  @!P2 IADD3.X R201, R201, UR12, R31, P0, P1 ;  /* 0x0000000cc9c9ac10 */ /* 0x000fe400087e241f */
[----:B0-----:R-:W-:Y:S01]  /*8fb90*/  @!P5 IADD3 R14, P0, R178, R14, RZ ;  /* 0x0000000eb20ed210 */ /* 0x001fe20007f1e0ff */
[----:B------:R-:W-:Y:S01]  /*8fba0*/  IMAD.U32 R178, RZ, RZ, UR10 ;  /* 0x0000000affb27e24 */ /* 0x000fe2000f8e00ff */
[----:B------:R-:W-:Y:S01]  /*8fbb0*/  @!P4 IADD3 R132, P2, P6, R132, UR13, R26 ;  /* 0x0000000d8484cc10 */ /* 0x000fe2000fe5e01a */
[----:B------:R-:W-:-:S03]  /*8fbc0*/  FMUL R13, R203, UR27 ;  /* 0x0000001bcb0d7c20 */ /* 0x000fc60008400000 */
[----:B------:R-:W-:Y:S02]  /*8fbd0*/  @!P4 IADD3.X R178, R178, UR12, R31, P2, P6 ;  /* 0x0000000cb2b2cc10 */ /* 0x000fe400097ec41f */
        /* <DEDUP_REMOVED lines=8> */
[----:B------:R-:W-:-:S04]  /*8fc60*/  @!P5 IADD3 R133, P0, P2, R133, UR13, R26 ;  /* 0x0000000d8585dc10 */ /* 0x000fc8000fa1e01a */
[----:B------:R-:W-:Y:S02]  /*8fc70*/  @!P5 IADD3.X R179, R179, UR12, R31, P0, P2 ;  /* 0x0000000cb3b3dc10 */ /* 0x000fe400087e441f */
[----:B------:R-:W-:Y:S02]  /*8fc80*/  LOP3.LUT P1, RZ, R3, 0x20000000, RZ, 0xc0, !PT ;  /* 0x2000000003ff7812 */ /* 0x000fe4000782c0ff */
[----:B0-----:R-:W-:-:S05]  /*8fc90*/  @!P4 IADD3 R14, P0, R172, R14, RZ ;  /* 0x0000000eac0ec210 */ /* 0x001fca0007f1e0ff */
[----:B------:R-:W-:Y:S02]  /*8fca0*/  @!P4 IMAD.X R15, R173, 0x1, R15, P0 ;  /* 0x00000001ad0fc824 */ /* 0x000fe400000e060f */
        /* <DEDUP_REMOVED lines=13> */
[----:B------:R-:W-:Y:S01]  /*8fd80*/  ISETP.LT.OR P1, PT, R30, 0x6a, !P3 ;  /* 0x0000006a1e00780c */ /* 0x000fe20005f21670 */
[----:B------:R-:W-:Y:S02]  /*8fd90*/  IMAD.U32 R202, RZ, RZ, UR11 ;  /* 0x0000000bffca7e24 */ /* 0x000fe4000f8e00ff */
[----:B------:R-:W-:Y:S01]  /*8fda0*/  IMAD.U32 R203, RZ, RZ, UR10 ;  /* 0x0000000affcb7e24 */ /* 0x000fe2000f8e00ff */
[----:B------:R-:W-:Y:S01]  /*8fdb0*/  LOP3.LUT P6, RZ, R3, 0x40000000, RZ, 0xc0, !PT ;  /* 0x4000000003ff7812 */ /* 0x000fe200078cc0ff */
[----:B------:R-:W-:Y:S02]  /*8fdc0*/  IMAD.U32 R134, RZ, RZ, UR11 ;  /* 0x0000000bff867e24 */ /* 0x000fe4000f8e00ff */
[----:B------:R-:W-:Y:S01]  /*8fdd0*/  IMAD.U32 R135, RZ, RZ, UR10 ;  /* 0x0000000aff877e24 */ /* 0x000fe2000f8e00ff */
[----:B------:R-:W-:Y:S01]  /*8fde0*/  F2FP.SATFINITE.E4M3.F32.PACK_AB_MERGE_C R13, RZ, R13, RZ ;  /* 0x0000000dff0d723e */ /* 0x000fe200048070ff */
[----:B------:R-:W-:Y:S01]  /*8fdf0*/  IMAD.U32 R204, RZ, RZ, UR11 ;  /* 0x0000000bffcc7e24 */ /* 0x000fe2000f8e00ff */
[----:B------:R-:W-:Y:S01]  /*8fe00*/  @!P5 IADD3 R172, P0, P2, R172, UR13, R26 ;  /* 0x0000000dacacdc10 */ /* 0x000fe2000fa1e01a */
[----:B------:R-:W-:Y:S01]  /*8fe10*/  IMAD.U32 R205, RZ, RZ, UR10 ;  /* 0x0000000affcd7e24 */ /* 0x000fe2000f8e00ff */
[----:B------:R-:W4:Y:S02]  /*8fe20*/  LDL.LU R211, [R1+0xb54] ;  /* 0x000b540001d37983 */ /* 0x000f240000300800 */
[----:B------:R-:W-:-:S02]  /*8fe30*/  @!P5 IADD3.X R173, R173, UR12, R31, P0, P2 ;  /* 0x0000000cadaddc10 */ /* 0x000fc400087e441f */
[----:B------:R-:W-:Y:S02]  /*8fe40*/  ISETP.LT.OR P2, PT, R30, 0x69, !P3 ;  /* 0x000000691e00780c */ /* 0x000fe40005f41670 */
[----:B------:R-:W-:-:S11]  /*8fe50*/  LOP3.LUT P5, RZ, R12, 0x40, RZ, 0xc0, !PT ;  /* 0x000000400cff7812 */ /* 0x000fd600078ac0ff */
[--C-:B------:R-:W-:Y:S02]  /*8fe60*/  @!P2 IADD3 R202, P0, P4, R202, UR13, R26.reuse ;  /* 0x0000000dcacaac10 */ /* 0x100fe4000fc1e01a */
[----:B------:R-:W0:Y:S02]  /*8fe70*/  @!P5 LDC.64 R14, c[0x0][0x5c0] ;  /* 0x00017000ff0edb82 */ /* 0x000e240000000a00 */
[----:B------:R-:W-:Y:S02]  /*8fe80*/  @!P2 IADD3.X R203, R203, UR12, R31, P0, P4 ;  /* 0x0000000ccbcbac10 */ /* 0x000fe400087e841f */
[----:B------:R-:W-:-:S04]  /*8fe90*/  @!P1 IADD3 R134, P0, P4, R134, UR13, R26 ;  /* 0x0000000d86869c10 */ /* 0x000fc8000fc1e01a */
[----:B------:R-:W-:Y:S02]  /*8fea0*/  @!P1 IADD3.X R135, R135, UR12, R31, P0, P4 ;  /* 0x0000000c87879c10 */ /* 0x000fe400087e841f */
[C---:B------:R-:W-:Y:S01]  /*8feb0*/  ISETP.LT.OR P1, PT, R30.reuse, 0x71, !P3 ;  /* 0x000000711e00780c */ /* 0x040fe20005f21670 */
[----:B------:R1:W-:Y:S01]  /*8fec0*/  @!P6 STG.E.U8 desc[UR34][R130.64+0xa1], R13 ;  /* 0x0000a10d8200e986 */ /* 0x0003e2000c101122 */
[----:B------:R-:W-:-:S11]  /*8fed0*/  ISETP.LT.OR P6, PT, R30, 0x72, !P3 ;  /* 0x000000721e00780c */ /* 0x000fd60005fc1670 */
[--C-:B------:R-:W-:Y:S01]  /*8fee0*/  @!P1 IADD3 R204, P0, P4, R204, UR13, R26.reuse ;  /* 0x0000000dcccc9c10 */ /* 0x100fe2000fc1e01a */
[----:B-1----:R-:W-:Y:S02]  /*8fef0*/  IMAD.U32 R130, RZ, RZ, UR11 ;  /* 0x0000000bff827e24 */ /* 0x002fe4000f8e00ff */
[----:B------:R-:W-:Y:S01]  /*8ff00*/  IMAD.U32 R131, RZ, RZ, UR10 ;  /* 0x0000000aff837e24 */ /* 0x000fe2000f8e00ff */
[----:B------:R-:W-:Y:S02]  /*8ff10*/  @!P1 IADD3.X R205, R205, UR12, R31, P0, P4 ;  /* 0x0000000ccdcd9c10 */ /* 0x000fe400087e841f */
[----:B------:R-:W-:Y:S01]  /*8ff20*/  @!P6 IADD3 R130, P2, P4, R130, UR13, R26 ;  /* 0x0000000d8282ec10 */ /* 0x000fe2000fc5e01a */
[----:B------:R-:W-:-:S03]  /*8ff30*/  FMUL R13, R207, UR27 ;  /* 0x0000001bcf0d7c20 */ /* 0x000fc60008400000 */
[----:B------:R-:W-:Y:S02]  /*8ff40*/  @!P6 IADD3.X R131, R131, UR12, R31, P2, P4 ;  /* 0x0000000c8383ec10 */ /* 0x000fe400097e841f */
[----:B------:R-:W-:Y:S02]  /*8ff50*/  LOP3.LUT P6, RZ, R12, 0x20, RZ, 0xc0, !PT ;  /* 0x000000200cff7812 */ /* 0x000fe400078cc0ff */
[----:B0-----:R-:W-:Y:S02]  /*8ff60*/  @!P5 IADD3 R14, P1, R180, R14, RZ ;  /* 0x0000000eb40ed210 */ /* 0x001fe40007f3e0ff */
[----:B------:R-:W-:-:S03]  /*8ff70*/  F2FP.SATFINITE.E4M3.F32.PACK_AB_MERGE_C R13, RZ, R13, RZ ;  /* 0x0000000dff0d723e */ /* 0x000fc600048070ff */
[----:B------:R-:W-:-:S05]  /*8ff80*/  @!P5 IMAD.X R15, R181, 0x1, R15, P1 ;  /* 0x00000001b50fd824 */ /* 0x000fca00008e060f */
[----:B------:R0:W-:Y:S01]  /*8ff90*/  @!P5 STG.E.U8 desc[UR34][R14.64+0xa0], R13 ;  /* 0x0000a00d0e00d986 */ /* 0x0001e2000c101122 */
[----:B------:R-:W-:Y:S01]  /*8ffa0*/  ISETP.LT.OR P1, PT, R30, 0x79, !P3 ;  /* 0x000000791e00780c */ /* 0x000fe20005f21670 */
[----:B0-----:R-:W0:Y:S01]  /*8ffb0*/  @!P6 LDC.64 R14, c[0x0][0x5c0] ;  /* 0x00017000ff0eeb82 */ /* 0x001e220000000a00 */
[----:B------:R-:W-:Y:S02]  /*8ffc0*/  IMAD.U32 R180, RZ, RZ, UR11 ;  /* 0x0000000bffb47e24 */ /* 0x000fe4000f8e00ff */
[----:B------:R-:W-:-:S09]  /*8ffd0*/  IMAD.U32 R181, RZ, RZ, UR10 ;  /* 0x0000000affb57e24 */ /* 0x000fd2000f8e00ff */
        /* <DEDUP_REMOVED lines=17> */
[----:B------:R-:W-:Y:S02]  /*900f0*/  IMAD.U32 R158, RZ, RZ, UR11 ;  /* 0x0000000bff9e7e24 */ /* 0x000fe4000f8e00ff */
[----:B------:R-:W-:Y:S02]  /*90100*/  IMAD.U32 R168, RZ, RZ, UR10 ;  /* 0x0000000affa87e24 */ /* 0x000fe4000f8e00ff */
[----:B------:R-:W-:Y:S02]  /*90110*/  IMAD.U32 R206, RZ, RZ, UR11 ;  /* 0x0000000bffce7e24 */ /* 0x000fe4000f8e00ff */
[----:B------:R-:W-:Y:S02]  /*90120*/  IMAD.U32 R207, RZ, RZ, UR10 ;  /* 0x0000000affcf7e24 */ /* 0x000fe4000f8e00ff */
[----:B------:R-:W-:Y:S02]  /*90130*/  IMAD.U32 R128, RZ, RZ, UR11 ;  /* 0x0000000bff807e24 */ /* 0x000fe4000f8e00ff */
[----:B------:R-:W-:Y:S01]  /*90140*/  IMAD.U32 R129, RZ, RZ, UR10 ;  /* 0x0000000aff817e24 */ /* 0x000fe2000f8e00ff */
[----:B------:R-:W-:-:S02]  /*90150*/  @!P1 IADD3 R158, P5, P4, R158, UR13, R26 ;  /* 0x0000000d9e9e9c10 */ /* 0x000fc4000fcbe01a */
[----:B------:R-:W-:Y:S01]  /*90160*/  LOP3.LUT P2, RZ, R8, 0x10, RZ, 0xc0, !PT ;  /* 0x0000001008ff7812 */ /* 0x000fe2000784c0ff */
[----:B------:R-:W-:Y:S01]  /*90170*/  IMAD.U32 R208, RZ, RZ, UR11 ;  /* 0x0000000bffd07e24 */ /* 0x000fe2000f8e00ff */
[--C-:B------:R-:W-:Y:S01]  /*90180*/  @!P1 IADD3.X R168, R168, UR12, R31.reuse, P5, P4 ;  /* 0x0000000ca8a89c10 */ /* 0x100fe2000afe841f */
[----:B------:R-:W-:Y:S01]  /*90190*/  IMAD.U32 R209, RZ, RZ, UR10 ;  /* 0x0000000affd17e24 */ /* 0x000fe2000f8e00ff */
[----:B------:R-:W-:Y:S01]  /*901a0*/  @!P6 IADD3 R206, P5, P4, R206, UR13, R26 ;  /* 0x0000000dceceec10 */ /* 0x000fe2000fcbe01a */
[----:B------:R-:W4:Y:S01]  /*901b0*/  LDL.LU R215, [R1+0xb64] ;  /* 0x000b640001d77983 */ /* 0x000f220000300800 */
[----:B------:R-:W-:Y:S02]  /*901c0*/  LOP3.LUT P1, RZ, R12, 0x10, RZ, 0xc0, !PT ;  /* 0x000000100cff7812 */ /* 0x000fe4000782c0ff */
[----:B------:R-:W-:Y:S02]  /*901d0*/  @!P6 IADD3.X R207, R207, UR12, R31, P5, P4 ;  /* 0x0000000ccfcfec10 */ /* 0x000fe4000afe841f */
[----:B------:R-:W-:-:S09]  /*901e0*/  ISETP.LT.OR P6, PT, R30, 0x82, !P3 ;  /* 0x000000821e00780c */ /* 0x000fd20005fc1670 */
[----:B------:R-:W0:Y:S04]  /*901f0*/  @!P1 LDC.64 R14, c[0x0][0x5c0] ;  /* 0x00017000ff0e9b82 */ /* 0x000e280000000a00 */
[----:B------:R-:W-:-:S04]  /*90200*/  @!P6 IADD3 R128, P5, P4, R128, UR13, R26 ;  /* 0x0000000d8080ec10 */ /* 0x000fc8000fcbe01a */
[----:B------:R-:W-:Y:S02]  /*90210*/  @!P6 IADD3.X R129, R129, UR12, R31, P5, P4 ;  /* 0x0000000c8181ec10 */ /* 0x000fe4000afe841f */
[----:B------:R-:W-:Y:S02]  /*90220*/  ISETP.LT.OR P6, PT, R30, 0x89, !P3 ;  /* 0x000000891e00780c */ /* 0x000fe40005fc1670 */
[----:B------:R-:W-:Y:S02]  /*90230*/  F2FP.SATFINITE.E4M3.F32.PACK_AB_MERGE_C R13, RZ, R13, RZ ;  /* 0x0000000dff0d723e */ /* 0x000fe400048070ff */
[----:B------:R-:W-:-:S03]  /*90240*/  LOP3.LUT P0, RZ, R0, 0x10000000, RZ, 0xc0, !PT ;  /* 0x1000000000ff7812 */ /* 0x000fc6000780c0ff */
[----:B------:R1:W-:Y:S01]  /*90250*/  @!P2 STG.E.U8 desc[UR34][R124.64+0xa9], R13 ;  /* 0x0000a90d7c00a986 */ /* 0x0003e2000c101122 */
[----:B------:R-:W-:-:S05]  /*90260*/  ISETP.LT.OR P2, PT, R30, 0x8a, !P3 ;  /* 0x0000008a1e00780c */ /* 0x000fca0005f41670 */
[----:B------:R-:W-:-:S04]  /*90270*/  @!P6 IADD3 R208, P5, P4, R208, UR13, R26 ;  /* 0x0000000dd0d0ec10 */ /* 0x000fc8000fcbe01a */
[----:B------:R-:W-:Y:S02]  /*90280*/  @!P6 IADD3.X R209, R209, UR12, R31, P5, P4 ;  /* 0x0000000cd1d1ec10 */ /* 0x000fe4000afe841f */
[----:B0-----:R-:W-:Y:S01]  /*90290*/  @!P1 IADD3 R14, P6, R163, R14, RZ ;  /* 0x0000000ea30e9210 */ /* 0x001fe20007fde0ff */
[----:B-1----:R-:W-:Y:S01]  /*902a0*/  FMUL R13, R211, UR27 ;  /* 0x0000001bd30d7c20 */ /* 0x002fe20008400000 */
[----:B------:R-:W-:-:S03]  /*902b0*/  IMAD.U32 R124, RZ, RZ, UR11 ;  /* 0x0000000bff7c7e24 */ /* 0x000fc6000f8e00ff */
[----:B------:R-:W-:Y:S01]  /*902c0*/  @!P1 IMAD.X R15, R169, 0x1, R15, P6 ;  /* 0x00000001a90f9824 */ /* 0x000fe200030e060f */
[----:B------:R-:W-:Y:S01]  /*902d0*/  F2FP.SATFINITE.E4M3.F32.PACK_AB_MERGE_C R13, RZ, R13, RZ ;  /* 0x0000000dff0d723e */ /* 0x000fe200048070ff */
[----:B------:R-:W-:Y:S01]  /*902e0*/  IMAD.U32 R125, RZ, RZ, UR10 ;  /* 0x0000000aff7d7e24 */ /* 0x000fe2000f8e00ff */
[----:B------:R-:W-:-:S03]  /*902f0*/  @!P2 IADD3 R124, P5, P4, R124, UR13, R26 ;  /* 0x0000000d7c7cac10 */ /* 0x000fc6000fcbe01a */
[----:B------:R0:W-:Y:S01]  /*90300*/  @!P1 STG.E.U8 desc[UR34][R14.64+0xa8], R13 ;  /* 0x0000a80d0e009986 */ /* 0x0001e2000c101122 */
[----:B------:R-:W-:Y:S02]  /*90310*/  LOP3.LUT P6, RZ, R8, 0x100, RZ, 0xc0, !PT ;  /* 0x0000010008ff7812 */ /* 0x000fe400078cc0ff */
[----:B------:R-:W-:Y:S02]  /*90320*/  @!P2 IADD3.X R125, R125, UR12, R31, P5, P4 ;  /* 0x0000000c7d7dac10 */ /* 0x000fe4000afe841f */
[----:B------:R-:W-:Y:S01]  /*90330*/  ISETP.LT.OR P2, PT, R30, 0x91, !P3 ;  /* 0x000000911e00780c */ /* 0x000fe20005f41670 */
[----:B0-----:R-:W0:Y:S01]  /*90340*/  @!P0 LDC.64 R14, c[0x0][0x5c0] ;  /* 0x00017000ff0e8b82 */ /* 0x001e220000000a00 */
[----:B------:R-:W-:Y:S01]  /*90350*/  LOP3.LUT R12, R12, 0xfffffff7, RZ, 0xc0, !PT ;  /* 0xfffffff70c0c7812 */ /* 0x000fe200078ec0ff */
[----:B------:R-:W-:Y:S02]  /*90360*/  IMAD.U32 R163, RZ, RZ, UR11 ;  /* 0x0000000bffa37e24 */ /* 0x000fe4000f8e00ff */
[----:B------:R-:W-:-:S04]  /*90370*/  IMAD.U32 R169, RZ, RZ, UR10 ;  /* 0x0000000affa97e24 */ /* 0x000fc8000f8e00ff */
[----:B------:R-:W-:Y:S02]  /*90380*/  @P6 LOP3.LUT R12, R12, 0x8, RZ, 0xfc, !PT ;  /* 0x000000080c0c6812 */ /* 0x000fe400078efcff */
        /* <DEDUP_REMOVED lines=19> */
[----:B------:R-:W4:Y:S04]  /*904c0*/  LDL.LU R218, [R1+0xb70] ;  /* 0x000b700001da7983 */ /* 0x000f280000300800 */
[----:B------:R-:W4:Y:S04]  /*904d0*/  LDL.LU R221, [R1+0xb74] ;  /* 0x000b740001dd7983 */ /* 0x000f280000300800 */
[----:B------:R-:W4:Y:S01]  /*904e0*/  LDL.LU R220, [R1+0xb78] ;  /* 0x000b780001dc7983 */ /* 0x000f220000300800 */
[----:B------:R-:W-:-:S02]  /*904f0*/  LOP3.LUT R2, R2, 0xbfffffff, RZ, 0xc0, !PT ;  /* 0xbfffffff02027812 */ /* 0x000fc400078ec0ff */
[----:B------:R-:W-:Y:S01]  /*90500*/  ISETP.LT.OR P0, PT, R30, 0x99, !P3 ;  /* 0x000000991e00780c */ /* 0x000fe20005f01670 */
[----:B------:R-:W-:Y:S01]  /*90510*/  IMAD.U32 R210, RZ, RZ, UR11 ;  /* 0x0000000bffd27e24 */ /* 0x000fe2000f8e00ff */
[----:B------:R-:W-:Y:S01]  /*90520*/  @P2 LOP3.LUT R2, R2, 0x40000000, RZ, 0xfc, !PT ;  /* 0x4000000002022812 */ /* 0x000fe200078efcff */
[----:B------:R-:W-:Y:S01]  /*90530*/  IMAD.U32 R211, RZ, RZ, UR10 ;  /* 0x0000000affd37e24 */ /* 0x000fe2000f8e00ff */
[----:B------:R-:W-:Y:S01]  /*90540*/  LOP3.LUT P2, RZ, R4, 0x80, RZ, 0xc0, !PT ;  /* 0x0000008004ff7812 */ /* 0x000fe2000784c0ff */
[----:B------:R-:W-:Y:S01]  /*90550*/  IMAD.U32 R126, RZ, RZ, UR11 ;  /* 0x0000000bff7e7e24 */ /* 0x000fe2000f8e00ff */
[----:B------:R-:W-:Y:S01]  /*90560*/  ISETP.LT.OR P6, PT, R30, 0x9a, !P3 ;  /* 0x0000009a1e00780c */ /* 0x000fe20005fc1670 */
[----:B------:R-:W-:Y:S01]  /*90570*/  IMAD.U32 R127, RZ, RZ, UR10 ;  /* 0x0000000aff7f7e24 */ /* 0x000fe2000f8e00ff */
[----:B------:R-:W4:Y:S01]  /*90580*/  LDL.LU R222, [R1+0xb7c] ;  /* 0x000b7c0001de7983 */ /* 0x000f220000300800 */
[----:B------:R-:W-:Y:S01]  /*90590*/  LOP3.LUT P1, RZ, R8, 0x400, RZ, 0xc0, !PT ;  /* 0x0000040008ff7812 */ /* 0x000fe2000782c0ff */
[----:B------:R-:W-:-:S02]  /*905a0*/  IMAD.U32 R212, RZ, RZ, UR11 ;  /* 0x0000000bffd47e24 */ /* 0x000fc4000f8e00ff */
[----:B------:R-:W4:Y:S01]  /*905b0*/  LDL.LU R219, [R1+0xb80] ;  /* 0x000b800001db7983 */ /* 0x000f220000300800 */
[----:B------:R-:W-:-:S04]  /*905c0*/  @!P0 IADD3 R210, P5, P4, R210, UR13, R26 ;  /* 0x0000000dd2d28c10 */ /* 0x000fc8000fcbe01a */
[----:B------:R-:W-:Y:S01]  /*905d0*/  @!P0 IADD3.X R211, R211, UR12, R31, P5, P4 ;  /* 0x0000000cd3d38c10 */ /* 0x000fe2000afe841f */
[----:B------:R-:W0:Y:S01]  /*905e0*/  @!P2 LDC.64 R14, c[0x0][0x5c0] ;  /* 0x00017000ff0eab82 */ /* 0x000e220000000a00 */
[----:B------:R-:W-:-:S04]  /*905f0*/  @!P6 IADD3 R126, P5, P4, R126, UR13, R26 ;  /* 0x0000000d7e7eec10 */ /* 0x000fc8000fcbe01a */
[----:B------:R-:W-:Y:S02]  /*90600*/  @!P6 IADD3.X R127, R127, UR12, R31, P5, P4 ;  /* 0x0000000c7f7fec10 */ /* 0x000fe4000afe841f */
[----:B------:R-:W-:Y:S01]  /*90610*/  ISETP.LT.OR P6, PT, R30, 0xa1, !P3 ;  /* 0x000000a11e00780c */ /* 0x000fe20005fc1670 */
[----:B------:R-:W-:Y:S01]  /*90620*/  IMAD.U32 R213, RZ, RZ, UR10 ;  /* 0x0000000affd57e24 */ /* 0x000fe2000f8e00ff */
[----:B------:R-:W-:Y:S02]  /*90630*/  F2FP.SATFINITE.E4M3.F32.PACK_AB_MERGE_C R13, RZ, R13, RZ ;  /* 0x0000000dff0d723e */ /* 0x000fe400048070ff */
[----:B------:R-:W-:-:S03]  /*90640*/  LOP3.LUT P0, RZ, R12, 0x4, RZ, 0xc0, !PT ;  /* 0x000000040cff7812 */ /* 0x000fc6000780c0ff */
[----:B------:R1:W-:Y:S06]  /*90650*/  @!P1 STG.E.U8 desc[UR34][R122.64+0xb1], R13 ;  /* 0x0000b10d7a009986 */ /* 0x0003ec000c101122 */
[----:B------:R-:W-:-:S04]  /*90660*/  @!P6 IADD3 R212, P5, P4, R212, UR13, R26 ;  /* 0x0000000dd4d4ec10 */ /* 0x000fc8000fcbe01a */
[----:B------:R-:W-:Y:S02]  /*90670*/  @!P6 IADD3.X R213, R213, UR12, R31, P5, P4 ;  /* 0x0000000cd5d5ec10 */ /* 0x000fe4000afe841f */
[----:B0-----:R-:W-:Y:S01]  /*90680*/  @!P2 IADD3 R14, P6, R182, R14, RZ ;  /* 0x0000000eb60ea210 */ /* 0x001fe20007fde0ff */
[----:B-1----:R-:W-:-:S04]  /*90690*/  FMUL R13, R215, UR27 ;  /* 0x0000001bd70d7c20 */ /* 0x002fc80008400000 */
[----:B------:R-:W-:Y:S01]  /*906a0*/  @!P2 IMAD.X R15, R183, 0x1, R15, P6 ;  /* 0x00000001b70fa824 */ /* 0x000fe200030e060f */
[----:B------:R-:W-:Y:S02]  /*906b0*/  F2FP.SATFINITE.E4M3.F32.PACK_AB_MERGE_C R13, RZ, R13, RZ ;  /* 0x0000000dff0d723e */ /* 0x000fe400048070ff */
[----:B------:R-:W-:-:S03]  /*906c0*/  ISETP.LT.OR P1, PT, R30, 0xa2, !P3 ;  /* 0x000000a21e00780c */ /* 0x000fc60005f21670 */
[----:B------:R0:W-:Y:S01]  /*906d0*/  @!P2 STG.E.U8 desc[UR34][R14.64+0xb0], R13 ;  /* 0x0000b00d0e00a986 */ /* 0x0001e2000c101122 */
[----:B------:R-:W-:Y:S01]  /*906e0*/  ISETP.LT.OR P2, PT, R30, 0xa9, !P3 ;  /* 0x000000a91e00780c */ /* 0x000fe20005f41670 */
[----:B------:R-:W-:Y:S01]  /*906f0*/  IMAD.U32 R122, RZ, RZ, UR11 ;  /* 0x0000000bff7a7e24 */ /* 0x000fe2000f8e00ff */
[----:B0-----:R-:W0:Y:S01]  /*90700*/  @!P0 LDC.64 R14, c[0x0][0x5c0] ;  /* 0x00017000ff0e8b82 */ /* 0x001e220000000a00 */
[----:B------:R-:W-:-:S06]  /*90710*/  IMAD.U32 R123, RZ, RZ, UR10 ;  /* 0x0000000aff7b7e24 */ /* 0x000fcc000f8e00ff */
[--C-:B------:R-:W-:Y:S01]  /*90720*/  @!P1 IADD3 R122, P5, P4, R122, UR13, R26.reuse ;  /* 0x0000000d7a7a9c10 */ /* 0x100fe2000fcbe01a */
[----:B------:R-:W-:Y:S02]  /*90730*/  IMAD.U32 R182, RZ, RZ, UR11 ;  /* 0x0000000bffb67e24 */ /* 0x000fe4000f8e00ff */
[----:B------:R-:W-:Y:S01]  /*90740*/  IMAD.U32 R183, RZ, RZ, UR10 ;  /* 0x0000000affb77e24 */ /* 0x000fe2000f8e00ff */
[----:B------:R-:W-:Y:S02]  /*90750*/  @!P1 IADD3.X R123, R123, UR12, R31, P5, P4 ;  /* 0x0000000c7b7b9c10 */ /* 0x000fe4000afe841f */
[----:B------:R-:W-:-:S04]  /*90760*/  @!P2 IADD3 R182, P5, P4, R182, UR13, R26 ;  /* 0x0000000db6b6ac10 */ /* 0x000fc8000fcbe01a */
[----:B------:R-:W-:Y:S02]  /*90770*/  @!P2 IADD3.X R183, R183, UR12, R31, P5, P4 ;  /* 0x0000000cb7b7ac10 */ /* 0x000fe4000afe841f */
[----:B------:R-:W-:Y:S02]  /*90780*/  LOP3.LUT P1, RZ, R8, 0x2000, RZ, 0xc0, !PT ;  /* 0x0000200008ff7812 */ /* 0x000fe4000782c0ff */
[----:B0-----:R-:W-:-:S05]  /*90790*/  @!P0 IADD3 R14, P4, R164, R14, RZ ;  /* 0x0000000ea40e8210 */ /* 0x001fca0007f9e0ff */
[----:B------:R-:W-:Y:S01]  /*907a0*/  @!P0 IMAD.X R15, R165, 0x1, R15, P4 ;  /* 0x00000001a50f8824 */ /* 0x000fe200020e060f */
[----:B------:R-:W-:Y:S01]  /*907b0*/  ISETP.LT.OR P4, PT, R30, 0xaa, !P3 ;  /* 0x000000aa1e00780c */ /* 0x000fe20005f81670 */
[----:B------:R-:W-:Y:S02]  /*907c0*/  IMAD.U32 R164, RZ, RZ, UR11 ;  /* 0x0000000bffa47e24 */ /* 0x000fe4000f8e00ff */
[----:B------:R-:W-:-:S10]  /*907d0*/  IMAD.U32 R165, RZ, RZ, UR10 ;  /* 0x0000000affa57e24 */ /* 0x000fd4000f8e00ff */
[----:B------:R-:W-:-:S04]  /*907e0*/  @!P4 IADD3 R164, P6, P5, R164, UR13, R26 ;  /* 0x0000000da4a4cc10 */ /* 0x000fc8000fdde01a */
[----:B------:R-:W-:Y:S02]  /*907f0*/  @!P4 IADD3.X R165, R165, UR12, R31, P6, P5 ;  /* 0x0000000ca5a5cc10 */ /* 0x000fe4000b7ea41f */
[----:B------:R-:W-:Y:S01]  /*90800*/  ISETP.LT.OR P5, PT, R30, 0xb1, !P3 ;  /* 0x000000b11e00780c */ /* 0x000fe20005fa1670 */
[----:B------:R-:W-:Y:S01]  /*90810*/  IMAD.U32 R215, RZ, RZ, UR10 ;  /* 0x0000000affd77e24 */ /* 0x000fe2000f8e00ff */
[----:B------:R-:W-:-:S04]  /*90820*/  LOP3.LUT R2, R2, 0xfbffffff, RZ, 0xc0, !PT ;  /* 0xfbffffff02027812 */ /* 0x000fc800078ec0ff */
[----:B------:R-:W-:-:S04]  /*90830*/  @P4 LOP3.LUT R2, R2, 0x4000000, RZ, 0xfc, !PT ;  /* 0x0400000002024812 */ /* 0x000fc800078efcff */
[----:B------:R-:W-:Y:S01]  /*90840*/  LOP3.LUT R2, R2, 0xfdffffff, RZ, 0xc0, !PT ;  /* 0xfdffffff02027812 */ /* 0x000fe200078ec0ff */
[----:B------:R-:W-:-:S03]  /*90850*/  IMAD.U32 R217, RZ, RZ, UR10 ;  /* 0x0000000affd97e24 */ /* 0x000fc6000f8e00ff */
[----:B------:R-:W-:Y:S01]  /*90860*/  @P5 LOP3.LUT R2, R2, 0x2000000, RZ, 0xfc, !PT ;  /* 0x0200000002025812 */ /* 0x000fe200078efcff */
[----:B--2---:R-:W-:-:S05]  /*90870*/  FMUL R13, R214, UR27 ;  /* 0x0000001bd60d7c20 */ /* 0x004fca0008400000 */
[----:B------:R-:W-:-:S05]  /*90880*/  F2FP.SATFINITE.E4M3.F32.PACK_AB_MERGE_C R13, RZ, R13, RZ ;  /* 0x0000000dff0d723e */ /* 0x000fca00048070ff */
[----:B------:R3:W-:Y:S02]  /*90890*/  @!P0 STG.E.U8 desc[UR34][R14.64+0xb1], R13 ;  /* 0x0000b10d0e008986 */ /* 0x0007e4000c101122 */
[----:B---3--:R-:W-:-:S05]  /*908a0*/  FMUL R13, R216, UR27 ;  /* 0x0000001bd80d7c20 */ /* 0x008fca0008400000 */
[----:B------:R-:W-:-:S05]  /*908b0*/  F2FP.SATFINITE.E4M3.F32.PACK_AB_MERGE_C R13, RZ, R13, RZ ;  /* 0x0000000dff0d723e */ /* 0x000fca00048070ff */
[----:B------:R4:W-:Y:S02]  /*908c0*/  @!P1 STG.E.U8 desc[UR34][R120.64+0xb8], R13 ;  /* 0x0000b80d78009986 */ /* 0x0009e4000c101122 */
[----:B----4-:R-:W-:Y:S02]  /*908d0*/  FMUL R13, R218, UR27 ;  /* 0x0000001bda0d7c20 */ /* 0x010fe40008400000 */
[----:B------:R-:W2:Y:S01]  /*908e0*/  LDL.LU R218, [R1+0xb84] ;  /* 0x000b840001da7983 */ /* 0x000ea20000300800 */
[----:B------:R-:W-:-:S05]  /*908f0*/  IMAD.U32 R214, RZ, RZ, UR11 ;  /* 0x0000000bffd67e24 */ /* 0x000fca000f8e00ff */
[----:B------:R-:W-:-:S04]  /*90900*/  @!P5 IADD3 R214, P2, P6, R214, UR13, R26 ;  /* 0x0000000dd6d6dc10 */ /* 0x000fc8000fe5e01a */
[----:B------:R-:W-:Y:S02]  /*90910*/  @!P5 IADD3.X R215, R215, UR12, R31, P2, P6 ;  /* 0x0000000cd7d7dc10 */ /* 0x000fe400097ec41f */
[----:B------:R-:W-:Y:S01]  /*90920*/  ISETP.LT.OR P6, PT, R30, 0xb2, !P3 ;  /* 0x000000b21e00780c */ /* 0x000fe20005fc1670 */
[----:B------:R-:W-:Y:S02]  /*90930*/  IMAD.U32 R120, RZ, RZ, UR11 ;  /* 0x0000000bff787e24 */ /* 0x000fe4000f8e00ff */
[----:B------:R-:W-:-:S10]  /*90940*/  IMAD.U32 R121, RZ, RZ, UR10 ;  /* 0x0000000aff797e24 */ /* 0x000fd4000f8e00ff */
[----:B------:R-:W-:-:S04]  /*90950*/  @!P6 IADD3 R120, P1, P2, R120, UR13, R26 ;  /* 0x0000000d7878ec10 */ /* 0x000fc8000fa3e01a */
[----:B------:R-:W-:Y:S02]  /*90960*/  @!P6 IADD3.X R121, R121, UR12, R31, P1, P2 ;  /* 0x0000000c7979ec10 */ /* 0x000fe40008fe441f */
[----:B------:R-:W-:Y:S02]  /*90970*/  ISETP.LT.OR P1, PT, R30, 0xb9, !P3 ;  /* 0x000000b91e00780c */ /* 0x000fe40005f21670 */
[----:B------:R-:W-:Y:S01]  /*90980*/  LOP3.LUT P0, RZ, R12, 0x2, RZ, 0xc0, !PT ;  /* 0x000000020cff7812 */ /* 0x000fe2000780c0ff */
[----:B------:R-:W-:Y:S01]  /*90990*/  IMAD.U32 R216, RZ, RZ, UR11 ;  /* 0x0000000bffd87e24 */ /* 0x000fe2000f8e00ff */
[----:B------:R-:W-:Y:S02]  /*909a0*/  LOP3.LUT R2, R2, 0xf7ffffff, RZ, 0xc0, !PT ;  /* 0xf7ffffff02027812 */ /* 0x000fe400078ec0ff */
[----:B------:R-:W-:Y:S02]  /*909b0*/  F2FP.SATFINITE.E4M3.F32.PACK_AB_MERGE_C R13, RZ, R13, RZ ;  /* 0x0000000dff0d723e */ /* 0x000fe400048070ff */
[----:B------:R-:W-:-:S05]  /*909c0*/  @P6 LOP3.LUT R2, R2, 0x8000000, RZ, 0xfc, !PT ;  /* 0x0800000002026812 */ /* 0x000fca00078efcff */
[----:B------:R-:W-:Y:S02]  /*909d0*/  @!P1 IADD3 R216, P2, P5, R216, UR13, R26 ;  /* 0x0000000dd8d89c10 */ /* 0x000fe4000fd5e01a */
[C---:B------:R-:W-:Y:S01]  /*909e0*/  LOP3.LUT P6, RZ, R8.reuse, 0x20000, RZ, 0xc0, !PT ;  /* 0x0002000008ff7812 */ /* 0x040fe200078cc0ff */
[----:B------:R0:W-:Y:S01]  /*909f0*/  @!P0 STG.E.U8 desc[UR34][R114.64+0xb9], R13 ;  /* 0x0000b90d72008986 */ /* 0x0001e2000c101122 */
[----:B------:R-:W-:Y:S02]  /*90a00*/  @!P1 IADD3.X R217, R217, UR12, R31, P2, P5 ;  /* 0x0000000cd9d99c10 */ /* 0x000fe400097ea41f */
[----:B------:R-:W-:Y:S02]  /*90a10*/  LOP3.LUT P5, RZ, R8, 0x8000, RZ, 0xc0, !PT ;  /* 0x0000800008ff7812 */ /* 0x000fe400078ac0ff */
[----:B------:R-:W-:Y:S02]  /*90a20*/  ISETP.LT.OR P0, PT, R30, 0xba, !P3 ;  /* 0x000000ba1e00780c */ /* 0x000fe40005f01670 */
[----:B------:R-:W-:-:S02]  /*90a30*/  LOP3.LUT P4, RZ, R4, 0x40000, RZ, 0xc0, !PT ;  /* 0x0004000004ff7812 */ /* 0x000fc4000788c0ff */
[----:B------:R-:W-:Y:S02]  /*90a40*/  LOP3.LUT R2, R2, 0x7fffffff, RZ, 0xc0, !PT ;  /* 0x7fffffff02027812 */ /* 0x000fe400078ec0ff */
[----:B------:R-:W-:Y:S01]  /*90a50*/  LOP3.LUT R12, R12, 0xfffffffe, RZ, 0xc0, !PT ;  /* 0xfffffffe0c0c7812 */ /* 0x000fe200078ec0ff */
[----:B0-----:R-:W-:Y:S01]  /*90a60*/  IMAD.U32 R114, RZ, RZ, UR11 ;  /* 0x0000000bff727e24 */ /* 0x001fe2000f8e00ff */
[----:B------:R-:W-:Y:S01]  /*90a70*/  @P6 LOP3.LUT R2, R2, 0x80000000, RZ, 0xfc, !PT ;  /* 0x8000000002026812 */ /* 0x000fe200078efcff */
[----:B------:R-:W-:Y:S02]  /*90a80*/  IMAD.U32 R115, RZ, RZ, UR10 ;  /* 0x0000000aff737e24 */ /* 0x000fe4000f8e00ff */
[----:B------:R-:W-:Y:S02]  /*90a90*/  @P5 LOP3.LUT R12, R12, 0x1, RZ, 0xfc, !PT ;  /* 0x000000010c0c5812 */ /* 0x000fe400078efcff */
[----:B------:R-:W-:Y:S02]  /*90aa0*/  @!P0 IADD3 R114, P6, P5, R114, UR13, R26 ;  /* 0x0000000d72728c10 */ /* 0x000fe4000fdde01a */
[----:B------:R-:W0:Y:S02]  /*90ab0*/  @!P4 LDC.64 R14, c[0x0][0x5c0] ;  /* 0x00017000ff0ecb82 */ /* 0x000e240000000a00 */
[----:B------:R-:W-:-:S02]  /*90ac0*/  @!P0 IADD3.X R115, R115, UR12, R31, P6, P5 ;  /* 0x0000000c73738c10 */ /* 0x000fc4000b7ea41f */
[----:B------:R-:W-:Y:S01]  /*90ad0*/  LOP3.LUT P5, RZ, R12, 0x1, RZ, 0xc0, !PT ;  /* 0x000000010cff7812 */ /* 0x000fe200078ac0ff */
[----:B------:R-:W-:Y:S02]  /*90ae0*/  FMUL R12, R221, UR27 ;  /* 0x0000001bdd0c7c20 */ /* 0x000fe40008400000 */
[----:B------:R-:W3:Y:S01]  /*90af0*/  LDL.LU R221, [R1+0xb88] ;  /* 0x000b880001dd7983 */ /* 0x000ee20000300800 */
[----:B------:R-:W-:-:S03]  /*90b00*/  LOP3.LUT R2, R2, 0xefffffff, RZ, 0xc0, !PT ;  /* 0xefffffff02027812 */ /* 0x000fc600078ec0ff */
[----:B------:R-:W4:Y:S01]  /*90b10*/  LDL.LU R223, [R1+0xb8c] ;  /* 0x000b8c0001df7983 */ /* 0x000f220000300800 */
[----:B------:R-:W-:Y:S02]  /*90b20*/  @P1 LOP3.LUT R2, R2, 0x10000000, RZ, 0xfc, !PT ;  /* 0x1000000002021812 */ /* 0x000fe400078efcff */
[----:B------:R-:W-:Y:S02]  /*90b30*/  LOP3.LUT P1, RZ, R4, 0x20000, RZ, 0xc0, !PT ;  /* 0x0002000004ff7812 */ /* 0x000fe4000782c0ff */
[----:B------:R-:W-:Y:S02]  /*90b40*/  F2FP.SATFINITE.E4M3.F32.PACK_AB_MERGE_C R12, RZ, R12, RZ ;  /* 0x0000000cff0c723e */ /* 0x000fe400048070ff */
[----:B0-----:R-:W-:-:S05]  /*90b50*/  @!P4 IADD3 R14, P2, R184, R14, RZ ;  /* 0x0000000eb80ec210 */ /* 0x001fca0007f5e0ff */
[----:B------:R-:W-:-:S05]  /*90b60*/  @!P4 IMAD.X R15, R185, 0x1, R15, P2 ;  /* 0x00000001b90fc824 */ /* 0x000fca00010e060f */
[----:B------:R0:W-:Y:S02]  /*90b70*/  @!P4 STG.E.U8 desc[UR34][R14.64+0xb8], R12 ;  /* 0x0000b80c0e00c986 */ /* 0x0001e4000c101122 */
[----:B0-----:R-:W0:Y:S01]  /*90b80*/  @!P1 LDC.64 R12, c[0x0][0x5c0] ;  /* 0x00017000ff0c9b82 */ /* 0x001e220000000a00 */
[----:B------:R-:W-:Y:S02]  /*90b90*/  FMUL R14, R220, UR27 ;  /* 0x0000001bdc0e7c20 */ /* 0x000fe40008400000 */
[----:B------:R-:W4:Y:S01]  /*90ba0*/  LDL.LU R220, [R1+0xb90] ;  /* 0x000b900001dc7983 */ /* 0x000f220000300800 */
[C---:B------:R-:W-:Y:S02]  /*90bb0*/  LOP3.LUT P6, RZ, R2.reuse, 0x80000000, RZ, 0xc0, !PT ;  /* 0x8000000002ff7812 */ /* 0x040fe400078cc0ff */
[----:B------:R-:W-:-:S04]  /*90bc0*/  LOP3.LUT R2, R2, 0xdfffffff, RZ, 0xc0, !PT ;  /* 0xdfffffff02027812 */ /* 0x000fc800078ec0ff */
[----:B------:R-:W-:Y:S02]  /*90bd0*/  @P0 LOP3.LUT R2, R2, 0x20000000, RZ, 0xfc, !PT ;  /* 0x2000000002020812 */ /* 0x000fe400078efcff */
[----:B------:R-:W-:Y:S02]  /*90be0*/  F2FP.SATFINITE.E4M3.F32.PACK_AB_MERGE_C R14, RZ, R14, RZ ;  /* 0x0000000eff0e723e */ /* 0x000fe400048070ff */
[----:B0-----:R-:W-:-:S05]  /*90bf0*/  @!P1 IADD3 R12, P0, R139, R12, RZ ;  /* 0x0000000c8b0c9210 */ /* 0x001fca0007f1e0ff */
[----:B------:R-:W-:-:S05]  /*90c00*/  @!P1 IMAD.X R13, R157, 0x1, R13, P0 ;  /* 0x000000019d0d9824 */ /* 0x000fca00000e060d */
[----:B------:R0:W-:Y:S02]  /*90c10*/  @!P1 STG.E.U8 desc[UR34][R12.64+0xb9], R14 ;  /* 0x0000b90e0c009986 */ /* 0x0001e4000c101122 */
[----:B0-----:R-:W-:-:S05]  /*90c20*/  FMUL R12, R222, UR27 ;  /* 0x0000001bde0c7c20 */ /* 0x001fca0008400000 */
[----:B------:R-:W-:-:S05]  /*90c30*/  F2FP.SATFINITE.E4M3.F32.PACK_AB_MERGE_C R12, RZ, R12, RZ ;  /* 0x0000000cff0c723e */ /* 0x000fca00048070ff */
[----:B------:R0:W-:Y:S02]  /*90c40*/  @!P6 STG.E.U8 desc[UR34][R118.64], R12 ;  /* 0x0000000c7600e986 */ /* 0x0001e4000c101122 */
[----:B0-----:R-:W-:Y:S02]  /*90c50*/  FMUL R12, R219, UR27 ;  /* 0x0000001bdb0c7c20 */ /* 0x001fe40008400000 */
[----:B------:R-:W4:Y:S01]  /*90c60*/  LDL.LU R219, [R1+0xb94] ;  /* 0x000b940001db7983 */ /* 0x000f220000300800 */
[----:B------:R-:W-:Y:S02]  /*90c70*/  ISETP.LT.OR P6, PT, R30, 0x1, !P3 ;  /* 0x000000011e00780c */ /* 0x000fe40005fc1670 */
[----:B------:R-:W-:-:S05]  /*90c80*/  F2FP.SATFINITE.E4M3.F32.PACK_AB_MERGE_C R12, RZ, R12, RZ ;  /* 0x0000000cff0c723e */ /* 0x000fca00048070ff */
[----:B------:R0:W-:Y:S06]  /*90c90*/  @!P5 STG.E.U8 desc[UR34][R112.64+0x1], R12 ;  /* 0x0000010c7000d986 */ /* 0x0001ec000c101122 */
[----:B0-----:R-:W0:Y:S01]  /*90ca0*/  @!P6 LDC.64 R12, c[0x0][0x5c0] ;  /* 0x00017000ff0ceb82 */ /* 0x001e220000000a00 */
[----:B--2---:R-:W-:Y:S02]  /*90cb0*/  FMUL R14, R218, UR27 ;  /* 0x0000001bda0e7c20 */ /* 0x004fe40008400000 */
[----:B------:R-:W2:Y:S01]  /*90cc0*/  LDL.LU R218, [R1+0xb98] ;  /* 0x000b980001da7983 */ /* 0x000ea20000300800 */
[----:B------:R-:W-:-:S02]  /*90cd0*/  ISETP.LT.OR P1, PT, R30, 0x2, !P3 ;  /* 0x000000021e00780c */ /* 0x000fc40005f21670 */
[----:B0-----:R-:W-:Y:S01]  /*90ce0*/  @!P6 IADD3 R12, P0, R156, R12, RZ ;  /* 0x0000000c9c0ce210 */ /* 0x001fe20007f1e0ff */
[----:B------:R-:W2:Y:S01]  /*90cf0*/  LDL.LU R222, [R1+0xb9c] ;  /* 0x000b9c0001de7983 */ /* 0x000ea20000300800 */
[----:B------:R-:W-:-:S03]  /*90d00*/  F2FP.SATFINITE.E4M3.F32.PACK_AB_MERGE_C R14, RZ, R14, RZ ;  /* 0x0000000eff0e723e */ /* 0x000fc600048070ff */
[----:B------:R-:W-:-:S05]  /*90d10*/  @!P6 IMAD.X R13, R162, 0x1, R13, P0 ;  /* 0x00000001a20de824 */ /* 0x000fca00000e060d */
[----:B------:R0:W-:Y:S02]  /*90d20*/  @!P6 STG.E.U8 desc[UR34][R12.64], R14 ;  /* 0x0000000e0c00e986 */ /* 0x0001e4000c101122 */
[----:B0-----:R-:W0:Y:S01]  /*90d30*/  @!P1 LDC.64 R12, c[0x0][0x5c0] ;  /* 0x00017000ff0c9b82 */ /* 0x001e220000000a00 */
[----:B------:R-:W-:Y:S02]  /*90d40*/  LOP3.LUT P2, RZ, R8, 0x4000, RZ, 0xc0, !PT ;  /* 0x0000400008ff7812 */ /* 0x000fe4000784c0ff */
[----:B0-----:R-:W-:-:S05]  /*90d50*/  @!P1 IADD3 R12, P0, R136, R12, RZ ;  /* 0x0000000c880c9210 */ /* 0x001fca0007f1e0ff */
[----:B------:R-:W-:Y:S02]  /*90d60*/  @!P1 IMAD.X R13, R138, 0x1, R13, P0 ;  /* 0x000000018a0d9824 */ /* 0x000fe400000e060d */
[----:B---3--:R-:W-:Y:S02]  /*90d70*/  FMUL R14, R221, UR27 ;  /* 0x0000001bdd0e7c20 */ /* 0x008fe40008400000 */
[----:B------:R-:W3:Y:S03]  /*90d80*/  LDL.LU R221, [R1+0xba0] ;  /* 0x000ba00001dd7983 */ /* 0x000ee60000300800 */
[----:B------:R-:W-:-:S05]  /*90d90*/  F2FP.SATFINITE.E4M3.F32.PACK_AB_MERGE_C R14, RZ, R14, RZ ;  /* 0x0000000eff0e723e */ /* 0x000fca00048070ff */
[----:B------:R4:W-:Y:S02]  /*90da0*/  @!P1 STG.E.U8 desc[UR34][R12.64+0x1], R14 ;  /* 0x0000010e0c009986 */ /* 0x0009e4000c101122 */
[----:B----4-:R-:W-:-:S05]  /*90db0*/  FMUL R12, R223, UR27 ;  /* 0x0000001bdf0c7c20 */ /* 0x010fca0008400000 */
[----:B------:R-:W-:-:S05]  /*90dc0*/  F2FP.SATFINITE.E4M3.F32.PACK_AB_MERGE_C R12, RZ, R12, RZ ;  /* 0x0000000cff0c723e */ /* 0x000fca00048070ff */
[----:B------:R0:W-:Y:S02]  /*90dd0*/  @!P2 STG.E.U8 desc[UR34][R116.64+0x8], R12 ;  /* 0x0000080c7400a986 */ /* 0x0001e4000c101122 */
[----:B0-----:R-:W-:Y:S02]  /*90de0*/  FMUL R12, R220, UR27 ;  /* 0x0000001bdc0c7c20 */ /* 0x001fe40008400000 */
[----:B------:R-:W4:Y:S01]  /*90df0*/  LDL.LU R220, [R1+0xba4] ;  /* 0x000ba40001dc7983 */ /* 0x000f220000300800 */
[----:B------:R-:W-:Y:S02]  /*90e00*/  LOP3.LUT P4, RZ, R8, 0x1000, RZ, 0xc0, !PT ;  /* 0x0000100008ff7812 */ /* 0x000fe4000788c0ff */
[----:B------:R-:W-:Y:S02]  /*90e10*/  ISETP.LT.OR P2, PT, R30, 0x9, !P3 ;  /* 0x000000091e00780c */ /* 0x000fe40005f41670 */
[----:B------:R-:W-:-:S09]  /*90e20*/  F2FP.SATFINITE.E4M3.F32.PACK_AB_MERGE_C R12, RZ, R12, RZ ;  /* 0x0000000cff0c723e */ /* 0x000fd200048070ff */
[----:B------:R0:W-:Y:S02]  /*90e30*/  @!P4 STG.E.U8 desc[UR34][R108.64+0x9], R12 ;  /* 0x0000090c6c00c986 */ /* 0x0001e4000c101122 */
[----:B0-----:R-:W0:Y:S01]  /*90e40*/  @!P2 LDC.64 R12, c[0x0][0x5c0] ;  /* 0x00017000ff0cab82 */ /* 0x001e220000000a00 */
[----:B------:R-:W-:Y:S02]  /*90e50*/  FMUL R14, R219, UR27 ;  /* 0x0000001bdb0e7c20 */ /* 0x000fe40008400000 */
[----:B------:R-:W4:Y:S01]  /*90e60*/  LDL.LU R219, [R1+0xba8] ;  /* 0x000ba80001db7983 */ /* 0x000f220000300800 */
[----:B0-----:R-:W-:-:S03]  /*90e70*/  @!P2 IADD3 R12, P0, R186, R12, RZ ;  /* 0x0000000cba0ca210 */ /* 0x001fc60007f1e0ff */
[----:B------:R-:W4:Y:S01]  /*90e80*/  LDL.LU R223, [R1+0xbac] ;  /* 0x000bac0001df7983 */ /* 0x000f220000300800 */
[----:B------:R-:W-:Y:S01]  /*90e90*/  F2FP.SATFINITE.E4M3.F32.PACK_AB_MERGE_C R14, RZ, R14, RZ ;  /* 0x0000000eff0e723e */ /* 0x000fe200048070ff */
[----:B------:R-:W-:-:S05]  /*90ea0*/  @!P2 IMAD.X R13, R187, 0x1, R13, P0 ;  /* 0x00000001bb0da824 */ /* 0x000fca00000e060d */
[----:B------:R0:W-:Y:S01]  /*90eb0*/  @!P2 STG.E.U8 desc[UR34][R12.64+0x8], R14 ;  /* 0x0000080e0c00a986 */ /* 0x0001e2000c101122 */
[----:B------:R-:W-:-:S13]  /*90ec0*/  ISETP.LT.OR P1, PT, R30, 0xa, !P3 ;  /* 0x0000000a1e00780c */ /* 0x000fda0005f21670 */
[----:B0-----:R-:W0:Y:S01]  /*90ed0*/  @!P1 LDC.64 R12, c[0x0][0x5c0] ;  /* 0x00017000ff0c9b82 */ /* 0x001e220000000a00 */
[----:B--2---:R-:W-:Y:S02]  /*90ee0*/  FMUL R14, R218, UR27 ;  /* 0x0000001bda0e7c20 */ /* 0x004fe40008400000 */
[----:B------:R-:W2:Y:S01]  /*90ef0*/  LDL.LU R218, [R1+0xbb0] ;  /* 0x000bb00001da7983 */ /* 0x000ea20000300800 */
[----:B0-----:R-:W-:Y:S02]  /*90f00*/  @!P1 IADD3 R12, P0, R160, R12, RZ ;  /* 0x0000000ca00c9210 */ /* 0x001fe40007f1e0ff */
[----:B------:R-:W-:-:S03]  /*90f10*/  F2FP.SATFINITE.E4M3.F32.PACK_AB_MERGE_C R14, RZ, R14, RZ ;  /* 0x0000000eff0e723e */ /* 0x000fc600048070ff */
[----:B------:R-:W-:Y:S01]  /*90f20*/  @!P1 IMAD.X R13, R161, 0x1, R13, P0 ;  /* 0x00000001a10d9824 */ /* 0x000fe200000e060d */
[----:B------:R-:W-:-:S04]  /*90f30*/  LOP3.LUT P5, RZ, R8, 0x800, RZ, 0xc0, !PT ;  /* 0x0000080008ff7812 */ /* 0x000fc800078ac0ff */
[----:B------:R0:W-:Y:S02]  /*90f40*/  @!P1 STG.E.U8 desc[UR34][R12.64+0x9], R14 ;  /* 0x0000090e0c009986 */ /* 0x0001e4000c101122 */
[----:B0-----:R-:W-:-:S05]  /*90f50*/  FMUL R12, R222, UR27 ;  /* 0x0000001bde0c7c20 */ /* 0x001fca0008400000 */
[----:B------:R-:W-:-:S05]  /*90f60*/  F2FP.SATFINITE.E4M3.F32.PACK_AB_MERGE_C R12, RZ, R12, RZ ;  /* 0x0000000cff0c723e */ /* 0x000fca00048070ff */
[----:B------:R3:W-:Y:S01]  /*90f70*/  @!P5 STG.E.U8 desc[UR34][R110.64+0x10], R12 ;  /* 0x0000100c6e00d986 */ /* 0x0007e2000c101122 */
[----:B------:R-:W-:Y:S02]  /*90f80*/  LOP3.LUT P6, RZ, R8, 0x200, RZ, 0xc0, !PT ;  /* 0x0000020008ff7812 */ /* 0x000fe400078cc0ff */
[----:B------:R-:W-:Y:S01]  /*90f90*/  ISETP.LT.OR P5, PT, R30, 0x11, !P3 ;  /* 0x000000111e00780c */ /* 0x000fe20005fa1670 */
[----:B---3--:R-:W-:Y:S02]  /*90fa0*/  FMUL R12, R221, UR27 ;  /* 0x0000001bdd0c7c20 */ /* 0x008fe40008400000 */
[----:B------:R-:W3:Y:S03]  /*90fb0*/  LDL.LU R221, [R1+0xbb4] ;  /* 0x000bb40001dd7983 */ /* 0x000ee60000300800 */
[----:B------:R-:W-:-:S05]  /*90fc0*/  F2FP.SATFINITE.E4M3.F32.PACK_AB_MERGE_C R12, RZ, R12, RZ ;  /* 0x0000000cff0c723e */ /* 0x000fca00048070ff */
[----:B------:R0:W-:Y:S02]  /*90fd0*/  @!P6 STG.E.U8 desc[UR34][R102.64+0x11], R12 ;  /* 0x0000110c6600e986 */ /* 0x0001e4000c101122 */
[----:B0-----:R-:W0:Y:S01]  /*90fe0*/  @!P5 LDC.64 R12, c[0x0][0x5c0] ;  /* 0x00017000ff0cdb82 */ /* 0x001e220000000a00 */
[----:B----4-:R-:W-:Y:S02]  /*90ff0*/  FMUL R14, R220, UR27 ;  /* 0x0000001bdc0e7c20 */ /* 0x010fe40008400000 */
        /* <DEDUP_REMOVED lines=8> */
[----:B------:R-:W-:Y:S02]  /*91080*/  FMUL R14, R219, UR27 ;  /* 0x0000001bdb0e7c20 */ /* 0x000fe40008400000 */
[----:B------:R-:W4:Y:S01]  /*91090*/  LDL.LU R219, [R1+0xbc0] ;  /* 0x000bc00001db7983 */ /* 0x000f220000300800 */
[----:B0-----:R-:W-:Y:S02]  /*910a0*/  @!P1 IADD3 R12, P0, R154, R12, RZ ;  /* 0x0000000c9a0c9210 */ /* 0x001fe40007f1e0ff */
[----:B------:R-:W-:-:S03]  /*910b0*/  F2FP.SATFINITE.E4M3.F32.PACK_AB_MERGE_C R14, RZ, R14, RZ ;  /* 0x0000000eff0e723e */ /* 0x000fc600048070ff */
[----:B------:R-:W-:Y:S01]  /*910c0*/  @!P1 IMAD.X R13, R189, 0x1, R13, P0 ;  /* 0x00000001bd0d9824 */ /* 0x000fe200000e060d */
[----:B------:R-:W-:-:S04]  /*910d0*/  LOP3.LUT P4, RZ, R8, 0x80, RZ, 0xc0, !PT ;  /* 0x0000008008ff7812 */ /* 0x000fc8000788c0ff */
[----:B------:R0:W-:Y:S02]  /*910e0*/  @!P1 STG.E.U8 desc[UR34][R12.64+0x11], R14 ;  /* 0x0000110e0c009986 */ /* 0x0001e4000c101122 */
[----:B0-----:R-:W-:-:S05]  /*910f0*/  FMUL R12, R223, UR27 ;  /* 0x0000001bdf0c7c20 */ /* 0x001fca0008400000 */
[----:B------:R-:W-:-:S05]  /*91100*/  F2FP.SATFINITE.E4M3.F32.PACK_AB_MERGE_C R12, RZ, R12, RZ ;  /* 0x0000000cff0c723e */ /* 0x000fca00048070ff */
[----:B------:R2:W-:Y:S02]  /*91110*/  @!P4 STG.E.U8 desc[UR34][R106.64+0x18], R12 ;  /* 0x0000180c6a00c986 */ /* 0x0005e4000c101122 */
[----:B--2---:R-:W-:Y:S02]  /*91120*/  FMUL R12, R218, UR27 ;  /* 0x0000001bda0c7c20 */ /* 0x004fe40008400000 */
[----:B------:R-:W2:Y:S01]  /*91130*/  LDL.LU R218, [R1+0xbc4] ;  /* 0x000bc40001da7983 */ /* 0x000ea20000300800 */
[----:B------:R-:W-:Y:S02]  /*91140*/  LOP3.LUT P2, RZ, R8, 0x40, RZ, 0xc0, !PT ;  /* 0x0000004008ff7812 */ /* 0x000fe4000784c0ff */
[----:B------:R-:W-:Y:S02]  /*91150*/  ISETP.LT.OR P4, PT, R30, 0x19, !P3 ;  /* 0x000000191e00780c */ /* 0x000fe40005f81670 */
[----:B------:R-:W-:-:S09]  /*91160*/  F2FP.SATFINITE.E4M3.F32.PACK_AB_MERGE_C R12, RZ, R12, RZ ;  /* 0x0000000cff0c723e */ /* 0x000fd200048070ff */
[----:B------:R0:W-:Y:S02]  /*91170*/  @!P2 STG.E.U8 desc[UR34][R98.64+0x19], R12 ;  /* 0x0000190c6200a986 */ /* 0x0001e4000c101122 */
[----:B0-----:R-:W0:Y:S01]  /*91180*/  @!P4 LDC.64 R12, c[0x0][0x5c0] ;  /* 0x00017000ff0ccb82 */ /* 0x001e220000000a00 */
[----:B------:R-:W-:Y:S01]  /*91190*/  ISETP.LT.OR P1, PT, R30, 0x1a, !P3 ;  /* 0x0000001a1e00780c */ /* 0x000fe20005f21670 */
[----:B---3--:R-:W-:Y:S02]  /*911a0*/  FMUL R14, R221, UR27 ;  /* 0x0000001bdd0e7c20 */ /* 0x008fe40008400000 */
[----:B------:R-:W3:Y:S01]  /*911b0*/  LDL.LU R221, [R1+0xbc8] ;  /* 0x000bc80001dd7983 */ /* 0x000ee20000300800 */
[----:B0-----:R-:W-:-:S03]  /*911c0*/  @!P4 IADD3 R12, P0, R155, R12, RZ ;  /* 0x0000000c9b0cc210 */ /* 0x001fc60007f1e0ff */
[----:B------:R-:W3:Y:S01]  /*911d0*/  LDL.LU R223, [R1+0xbcc] ;  /* 0x000bcc0001df7983 */ /* 0x000ee20000300800 */
[----:B------:R-:W-:Y:S01]  /*911e0*/  F2FP.SATFINITE.E4M3.F32.PACK_AB_MERGE_C R14, RZ, R14, RZ ;  /* 0x0000000eff0e723e */ /* 0x000fe200048070ff */
[----:B------:R-:W-:-:S05]  /*911f0*/  @!P4 IMAD.X R13, R174, 0x1, R13, P0 ;  /* 0x00000001ae0dc824 */ /* 0x000fca00000e060d */
[----:B------:R0:W-:Y:S02]  /*91200*/  @!P4 STG.E.U8 desc[UR34][R12.64+0x18], R14 ;  /* 0x0000180e0c00c986 */ /* 0x0001e4000c101122 */
[----:B0-----:R-:W0:Y:S01]  /*91210*/  @!P1 LDC.64 R12, c[0x0][0x5c0] ;  /* 0x00017000ff0c9b82 */ /* 0x001e220000000a00 */
[----:B----4-:R-:W-:Y:S02]  /*91220*/  FMUL R14, R220, UR27 ;  /* 0x0000001bdc0e7c20 */ /* 0x010fe40008400000 */
        /* <DEDUP_REMOVED lines=9> */
[----:B0-----:R-:W-:Y:S02]  /*912c0*/  FMUL R12, R219, UR27 ;  /* 0x0000001bdb0c7c20 */ /* 0x001fe40008400000 */
[----:B------:R-:W4:Y:S01]  /*912d0*/  LDL.LU R219, [R1+0xbd4] ;  /* 0x000bd40001db7983 */ /* 0x000f220000300800 */
[----:B------:R-:W-:Y:S02]  /*912e0*/  LOP3.LUT P5, RZ, R8, 0x4, RZ, 0xc0, !PT ;  /* 0x0000000408ff7812 */ /* 0x000fe400078ac0ff */
[----:B------:R-:W-:Y:S02]  /*912f0*/  ISETP.LT.OR P6, PT, R30, 0x21, !P3 ;  /* 0x000000211e00780c */ /* 0x000fe40005fc1670 */
[----:B------:R-:W-:Y:S01]  /*91300*/  F2FP.SATFINITE.E4M3.F32.PACK_AB_MERGE_C R12, RZ, R12, RZ ;  /* 0x0000000cff0c723e */ /* 0x000fe200048070ff */
[----:B--2---:R-:W-:-:S02]  /*91310*/  FMUL R14, R218, UR27 ;  /* 0x0000001bda0e7c20 */ /* 0x004fc40008400000 */
[----:B------:R-:W2:Y:S06]  /*91320*/  LDL.LU R218, [R1+0xbd8] ;  /* 0x000bd80001da7983 */ /* 0x000eac0000300800 */
[----:B------:R0:W-:Y:S01]  /*91330*/  @!P5 STG.E.U8 desc[UR34][R90.64+0x21], R12 ;  /* 0x0000210c5a00d986 */ /* 0x0001e2000c101122 */
[----:B------:R-:W-:Y:S02]  /*91340*/  ISETP.LT.OR P1, PT, R30, 0x22, !P3 ;  /* 0x000000221e00780c */ /* 0x000fe40005f21670 */
[----:B------:R-:W-:Y:S01]  /*91350*/  F2FP.SATFINITE.E4M3.F32.PACK_AB_MERGE_C R14, RZ, R14, RZ ;  /* 0x0000000eff0e723e */ /* 0x000fe200048070ff */
[----:B------:R-:W2:Y:S01]  /*91360*/  LDL.LU R222, [R1+0xbdc] ;  /* 0x000bdc0001de7983 */ /* 0x000ea20000300800 */
[----:B0-----:R-:W0:Y:S02]  /*91370*/  @!P6 LDC.64 R12, c[0x0][0x5c0] ;  /* 0x00017000ff0ceb82 */ /* 0x001e240000000a00 */
[----:B0-----:R-:W-:-:S05]  /*91380*/  @!P6 IADD3 R12, P0, R175, R12, RZ ;  /* 0x0000000caf0ce210 */ /* 0x001fca0007f1e0ff */
[----:B------:R-:W-:-:S05]  /*91390*/  @!P6 IMAD.X R13, R191, 0x1, R13, P0 ;  /* 0x00000001bf0de824 */ /* 0x000fca00000e060d */
[----:B------:R0:W-:Y:S02]  /*913a0*/  @!P6 STG.E.U8 desc[UR34][R12.64+0x20], R14 ;  /* 0x0000200e0c00e986 */ /* 0x0001e4000c101122 */
[----:B0-----:R-:W0:Y:S01]  /*913b0*/  @!P1 LDC.64 R12, c[0x0][0x5c0] ;  /* 0x00017000ff0c9b82 */ /* 0x001e220000000a00 */
[----:B---3--:R-:W-:Y:S02]  /*913c0*/  FMUL R14, R221, UR27 ;  /* 0x0000001bdd0e7c20 */ /* 0x008fe40008400000 */
[----:B------:R-:W3:Y:S03]  /*913d0*/  LDL.LU R221, [R1+0xbe0] ;  /* 0x000be00001dd7983 */ /* 0x000ee60000300800 */
[----:B------:R-:W-:Y:S02]  /*913e0*/  F2FP.SATFINITE.E4M3.F32.PACK_AB_MERGE_C R14, RZ, R14, RZ ;  /* 0x0000000eff0e723e */ /* 0x000fe400048070ff */
[----:B0-----:R-:W-:-:S02]  /*913f0*/  @!P1 IADD3 R12, P0, R152, R12, RZ ;  /* 0x0000000c980c9210 */ /* 0x001fc40007f1e0ff */
[----:B------:R-:W-:-:S03]  /*91400*/  LOP3.LUT P2, RZ, R8, 0x2, RZ, 0xc0, !PT ;  /* 0x0000000208ff7812 */ /* 0x000fc6000784c0ff */
[----:B------:R-:W-:-:S05]  /*91410*/  @!P1 IMAD.X R13, R153, 0x1, R13, P0 ;  /* 0x00000001990d9824 */ /* 0x000fca00000e060d */
[----:B------:R0:W-:Y:S02]  /*91420*/  @!P1 STG.E.U8 desc[UR34][R12.64+0x21], R14 ;  /* 0x0000210e0c009986 */ /* 0x0001e4000c101122 */
[----:B0-----:R-:W-:-:S05]  /*91430*/  FMUL R12, R223, UR27 ;  /* 0x0000001bdf0c7c20 */ /* 0x001fca0008400000 */
[----:B------:R-:W-:-:S05]  /*91440*/  F2FP.SATFINITE.E4M3.F32.PACK_AB_MERGE_C R12, RZ, R12, RZ ;  /* 0x0000000cff0c723e */ /* 0x000fca00048070ff */
[----:B------:R4:W-:Y:S02]  /*91450*/  @!P2 STG.E.U8 desc[UR34][R94.64+0x28], R12 ;  /* 0x0000280c5e00a986 */ /* 0x0009e4000c101122 */
[----:B----4-:R-:W-:Y:S02]  /*91460*/  FMUL R12, R220, UR27 ;  /* 0x0000001bdc0c7c20 */ /* 0x010fe40008400000 */
        /* <DEDUP_REMOVED lines=67> */
[----:B------:R-:W-:Y:S01]  /*918a0*/  LOP3.LUT P6, RZ, R3, 0x2000000, RZ, 0xc0, !PT ;  /* 0x0200000003ff7812 */ /* 0x000fe200078cc0ff */
[----:B----4-:R-:W-:Y:S02]  /*918b0*/  FMUL R14, R220, UR27 ;  /* 0x0000001bdc0e7c20 */ /* 0x010fe40008400000 */
[----:B------:R-:W4:Y:S01]  /*918c0*/  LDL.LU R220, [R1+0xc10] ;  /* 0x000c100001dc7983 */ /* 0x000f220000300800 */
[----:B0-----:R-:W-:Y:S02]  /*918d0*/  @!P1 IADD3 R12, P0, R150, R12, RZ ;  /* 0x0000000c960c9210 */ /* 0x001fe40007f1e0ff */
[----:B------:R-:W-:-:S03]  /*918e0*/  F2FP.SATFINITE.E4M3.F32.PACK_AB_MERGE_C R14, RZ, R14, RZ ;  /* 0x0000000eff0e723e */ /* 0x000fc600048070ff */
[----:B------:R-:W-:-:S05]  /*918f0*/  @!P1 IMAD.X R13, R151, 0x1, R13, P0 ;  /* 0x00000001970d9824 */ /* 0x000fca00000e060d */
        /* <DEDUP_REMOVED lines=220> */
[----:B------:R-:W-:-:S03]  /*926c0*/  F2FP.SATFINITE.E4M3.F32.PACK_AB_MERGE_C R14, RZ, R14, RZ ;  /* 0x0000000eff0e723e */ /* 0x000fc600048070ff */
[----:B------:R-:W2:Y:S01]  /*926d0*/  LDL.LU R222, [R1+0xc9c] ;  /* 0x000c9c0001de7983 */ /* 0x000ea20000300800 */
[----:B0-----:R-:W0:Y:S01]  /*926e0*/  @!P6 LDC.64 R12, c[0x0][0x5c0] ;  /* 0x00017000ff0ceb82 */ /* 0x001e220000000a00 */
[----:B------:R-:W-:Y:S02]  /*926f0*/  ISETP.LT.OR P5, PT, R30, 0x82, !P3 ;  /* 0x000000821e00780c */ /* 0x000fe40005fa1670 */
        /* <DEDUP_REMOVED lines=15> */
[----:B------:R-:W4:Y:S04]  /*927f0*/  LDL.LU R220, [R1+0xca4] ;  /* 0x000ca40001dc7983 */ /* 0x000f280000300800 */
[----:B------:R-:W4:Y:S01]  /*92800*/  LDL.LU R223, [R1+0xca8] ;  /* 0x000ca80001df7983 */ /* 0x000f220000300800 */
[----:B------:R-:W-:Y:S02]  /*92810*/  LOP3.LUT P4, RZ, R3, 0x1, RZ, 0xc0, !PT ;  /* 0x0000000103ff7812 */ /* 0x000fe4000788c0ff */
[----:B------:R-:W-:-:S02]  /*92820*/  ISETP.LT.OR P2, PT, R30, 0x89, !P3 ;  /* 0x000000891e00780c */ /* 0x000fc40005f41670 */
[----:B------:R-:W-:-:S09]  /*92830*/  F2FP.SATFINITE.E4M3.F32.PACK_AB_MERGE_C R12, RZ, R12, RZ ;  /* 0x0000000cff0c723e */ /* 0x000fd200048070ff */
[----:B------:R0:W-:Y:S02]  /*92840*/  @!P4 STG.E.U8 desc[UR34][R36.64+0x89], R12 ;  /* 0x0000890c2400c986 */ /* 0x0001e4000c101122 */
[----:B0-----:R-:W0:Y:S01]  /*92850*/  @!P2 LDC.64 R12, c[0x0][0x5c0] ;  /* 0x00017000ff0cab82 */ /* 0x001e220000000a00 */
[----:B------:R-:W-:Y:S02]  /*92860*/  FMUL R14, R219, UR27 ;  /* 0x0000001bdb0e7c20 */ /* 0x000fe40008400000 */
[----:B------:R-:W4:Y:S01]  /*92870*/  LDL.LU R219, [R1+0xcac] ;  /* 0x000cac0001db7983 */ /* 0x000f220000300800 */
[----:B0-----:R-:W-:Y:S02]  /*92880*/  @!P2 IADD3 R12, P0, R208, R12, RZ ;  /* 0x0000000cd00ca210 */ /* 0x001fe40007f1e0ff */
[----:B------:R-:W-:-:S03]  /*92890*/  F2FP.SATFINITE.E4M3.F32.PACK_AB_MERGE_C R14, RZ, R14, RZ ;  /* 0x0000000eff0e723e */ /* 0x000fc600048070ff */
        /* <DEDUP_REMOVED lines=10> */
[----:B------:R0:W-:Y:S01]  /*92940*/  @!P0 STG.E.U8 desc[UR34][R12.64+0x89], R14 ;  /* 0x0000890e0c008986 */ /* 0x0001e2000c101122 */
[----:B------:R-:W-:Y:S02]  /*92950*/  LOP3.LUT P6, RZ, R4, 0x40000000, RZ, 0xc0, !PT ;  /* 0x4000000004ff7812 */ /* 0x000fe400078cc0ff */
[----:B------:R-:W-:Y:S01]  /*92960*/  LOP3.LUT P2, RZ, R2, 0x40000000, RZ, 0xc0, !PT ;  /* 0x4000000002ff7812 */ /* 0x000fe2000784c0ff */
[----:B0-----:R-:W-:Y:S02]  /*92970*/  FMUL R12, R222, UR27 ;  /* 0x0000001bde0c7c20 */ /* 0x001fe40008400000 */
[----:B------:R-:W2:Y:S03]  /*92980*/  LDL.LU R222, [R1+0xcb4] ;  /* 0x000cb40001de7983 */ /* 0x000ea60000300800 */
[----:B------:R-:W-:-:S05]  /*92990*/  F2FP.SATFINITE.E4M3.F32.PACK_AB_MERGE_C R12, RZ, R12, RZ ;  /* 0x0000000cff0c723e */ /* 0x000fca00048070ff */
[----:B------:R3:W-:Y:S01]  /*929a0*/  @!P1 STG.E.U8 desc[UR34][R62.64+0x90], R12 ;  /* 0x0000900c3e009986 */ /* 0x0007e2000c101122 */
[----:B------:R-:W-:Y:S01]  /*929b0*/  ISETP.LT.OR P1, PT, R30, 0x92, !P3 ;  /* 0x000000921e00780c */ /* 0x000fe20005f21670 */
[----:B---3--:R-:W-:Y:S02]  /*929c0*/  FMUL R12, R221, UR27 ;  /* 0x0000001bdd0c7c20 */ /* 0x008fe40008400000 */
[----:B------:R-:W3:Y:S03]  /*929d0*/  LDL.LU R221, [R1+0xcb8] ;  /* 0x000cb80001dd7983 */ /* 0x000ee60000300800 */
[----:B------:R-:W-:-:S05]  /*929e0*/  F2FP.SATFINITE.E4M3.F32.PACK_AB_MERGE_C R12, RZ, R12, RZ ;  /* 0x0000000cff0c723e */ /* 0x000fca00048070ff */
[----:B------:R0:W-:Y:S02]  /*929f0*/  @!P6 STG.E.U8 desc[UR34][R42.64+0x91], R12 ;  /* 0x0000910c2a00e986 */ /* 0x0001e4000c101122 */
[----:B0-----:R-:W0:Y:S02]  /*92a00*/  @!P2 LDC.64 R12, c[0x0][0x5c0] ;  /* 0x00017000ff0cab82 */ /* 0x001e240000000a00 */
[----:B0-----:R-:W-:-:S05]  /*92a10*/  @!P2 IADD3 R12, P0, R163, R12, RZ ;  /* 0x0000000ca30ca210 */ /* 0x001fca0007f1e0ff */
[----:B------:R-:W-:Y:S02]  /*92a20*/  @!P2 IMAD.X R13, R169, 0x1, R13, P0 ;  /* 0x00000001a90da824 */ /* 0x000fe400000e060d */
[----:B----4-:R-:W-:Y:S02]  /*92a30*/  FMUL R14, R220, UR27 ;  /* 0x0000001bdc0e7c20 */ /* 0x010fe40008400000 */
[----:B------:R-:W4:Y:S03]  /*92a40*/  LDL.LU R220, [R1+0xcbc] ;  /* 0x000cbc0001dc7983 */ /* 0x000f260000300800 */
[----:B------:R-:W-:-:S05]  /*92a50*/  F2FP.SATFINITE.E4M3.F32.PACK_AB_MERGE_C R14, RZ, R14, RZ ;  /* 0x0000000eff0e723e */ /* 0x000fca00048070ff */
[----:B------:R0:W-:Y:S02]  /*92a60*/  @!P2 STG.E.U8 desc[UR34][R12.64+0x90], R14 ;  /* 0x0000900e0c00a986 */ /* 0x0001e4000c101122 */
[----:B0-----:R-:W0:Y:S01]  /*92a70*/  @!P1 LDC.64 R12, c[0x0][0x5c0] ;  /* 0x00017000ff0c9b82 */ /* 0x001e220000000a00 */
[----:B------:R-:W-:-:S05]  /*92a80*/  FMUL R14, R223, UR27 ;  /* 0x0000001bdf0e7c20 */ /* 0x000fca0008400000 */
[----:B------:R-:W-:Y:S02]  /*92a90*/  F2FP.SATFINITE.E4M3.F32.PACK_AB_MERGE_C R14, RZ, R14, RZ ;  /* 0x0000000eff0e723e */ /* 0x000fe400048070ff */
[----:B0-----:R-:W-:-:S05]  /*92aa0*/  @!P1 IADD3 R12, P0, R137, R12, RZ ;  /* 0x0000000c890c9210 */ /* 0x001fca0007f1e0ff */
[----:B------:R-:W-:-:S05]  /*92ab0*/  @!P1 IMAD.X R13, R159, 0x1, R13, P0 ;  /* 0x000000019f0d9824 */ /* 0x000fca00000e060d */
[----:B------:R0:W-:Y:S02]  /*92ac0*/  @!P1 STG.E.U8 desc[UR34][R12.64+0x91], R14 ;  /* 0x0000910e0c009986 */ /* 0x0001e4000c101122 */
[----:B0-----:R-:W-:Y:S02]  /*92ad0*/  FMUL R12, R219, UR27 ;  /* 0x0000001bdb0c7c20 */ /* 0x001fe40008400000 */
[----:B------:R-:W4:Y:S01]  /*92ae0*/  LDL.LU R219, [R1+0xcc0] ;  /* 0x000cc00001db7983 */ /* 0x000f220000300800 */
[----:B------:R-:W-:Y:S02]  /*92af0*/  LOP3.LUT P4, RZ, R4, 0x20000000, RZ, 0xc0, !PT ;  /* 0x2000000004ff7812 */ /* 0x000fe4000788c0ff */
[----:B------:R-:W-:-:S11]  /*92b00*/  F2FP.SATFINITE.E4M3.F32.PACK_AB_MERGE_C R12, RZ, R12, RZ ;  /* 0x0000000cff0c723e */ /* 0x000fd600048070ff */
        /* <DEDUP_REMOVED lines=8> */
[----:B------:R-:W-:Y:S02]  /*92b90*/  FMUL R14, R222, UR27 ;  /* 0x0000001bde0e7c20 */ /* 0x000fe40008400000 */
[----:B------:R-:W2:Y:S01]  /*92ba0*/  LDL.LU R222, [R1+0xcc8] ;  /* 0x000cc80001de7983 */ /* 0x000ea20000300800 */
[----:B------:R-:W-:Y:S02]  /*92bb0*/  ISETP.LT.OR P1, PT, R30, 0x9a, !P3 ;  /* 0x0000009a1e00780c */ /* 0x000fe40005f21670 */
[----:B------:R-:W-:Y:S02]  /*92bc0*/  F2FP.SATFINITE.E4M3.F32.PACK_AB_MERGE_C R14, RZ, R14, RZ ;  /* 0x0000000eff0e723e */ /* 0x000fe400048070ff */
[----:B0-----:R-:W-:-:S05]  /*92bd0*/  @!P4 IADD3 R12, P0, R210, R12, RZ ;  /* 0x0000000cd20cc210 */ /* 0x001fca0007f1e0ff */
[----:B------:R-:W-:-:S05]  /*92be0*/  @!P4 IMAD.X R13, R211, 0x1, R13, P0 ;  /* 0x00000001d30dc824 */ /* 0x000fca00000e060d */
[----:B------:R0:W-:Y:S02]  /*92bf0*/  @!P4 STG.E.U8 desc[UR34][R12.64+0x98], R14 ;  /* 0x0000980e0c00c986 */ /* 0x0001e4000c101122 */
[----:B0-----:R-:W0:Y:S01]  /*92c00*/  @!P1 LDC.64 R12, c[0x0][0x5c0] ;  /* 0x00017000ff0c9b82 */ /* 0x001e220000000a00 */
[----:B---3--:R-:W-:Y:S02]  /*92c10*/  FMUL R14, R221, UR27 ;  /* 0x0000001bdd0e7c20 */ /* 0x008fe40008400000 */
[----:B------:R-:W3:Y:S03]  /*92c20*/  LDL.LU R221, [R1+0xccc] ;  /* 0x000ccc0001dd7983 */ /* 0x000ee60000300800 */
[----:B------:R-:W-:Y:S02]  /*92c30*/  F2FP.SATFINITE.E4M3.F32.PACK_AB_MERGE_C R14, RZ, R14, RZ ;  /* 0x0000000eff0e723e */ /* 0x000fe400048070ff */
[----:B0-----:R-:W-:-:S05]  /*92c40*/  @!P1 IADD3 R12, P0, R126, R12, RZ ;  /* 0x0000000c7e0c9210 */ /* 0x001fca0007f1e0ff */
[----:B------:R-:W-:-:S05]  /*92c50*/  @!P1 IMAD.X R13, R127, 0x1, R13, P0 ;  /* 0x000000017f0d9824 */ /* 0x000fca00000e060d */
[----:B------:R4:W-:Y:S01]  /*92c60*/  @!P1 STG.E.U8 desc[UR34][R12.64+0x99], R14 ;  /* 0x0000990e0c009986 */ /* 0x0009e2000c101122 */
[----:B------:R-:W-:Y:S01]  /*92c70*/  LOP3.LUT P6, RZ, R4, 0x8000000, RZ, 0xc0, !PT ;  /* 0x0800000004ff7812 */ /* 0x000fe200078cc0ff */
[----:B----4-:R-:W-:Y:S02]  /*92c80*/  FMUL R12, R220, UR27 ;  /* 0x0000001bdc0c7c20 */ /* 0x010fe40008400000 */
[----:B------:R-:W4:Y:S03]  /*92c90*/  LDL.LU R220, [R1+0xcd0] ;  /* 0x000cd00001dc7983 */ /* 0x000f260000300800 */
[----:B------:R-:W-:-:S07]  /*92ca0*/  F2FP.SATFINITE.E4M3.F32.PACK_AB_MERGE_C R12, RZ, R12, RZ ;  /* 0x0000000cff0c723e */ /* 0x000fce00048070ff */
[----:B------:R0:W-:Y:S02]  /*92cb0*/  @!P6 STG.E.U8 desc[UR34][R78.64+0xa0], R12 ;  /* 0x0000a00c4e00e986 */ /* 0x0001e4000c101122 */
[----:B0-----:R-:W-:Y:S02]  /*92cc0*/  FMUL R12, R219, UR27 ;  /* 0x0000001bdb0c7c20 */ /* 0x001fe40008400000 */
[----:B------:R-:W4:Y:S04]  /*92cd0*/  LDL.LU R219, [R1+0xcd4] ;  /* 0x000cd40001db7983 */ /* 0x000f280000300800 */
[----:B------:R-:W4:Y:S01]  /*92ce0*/  LDL.LU R223, [R1+0xcd8] ;  /* 0x000cd80001df7983 */ /* 0x000f220000300800 */
[----:B--2---:R-:W-:-:S03]  /*92cf0*/  FMUL R14, R218, UR27 ;  /* 0x0000001bda0e7c20 */ /* 0x004fc60008400000 */
[----:B------:R-:W2:Y:S01]  /*92d00*/  LDL.LU R218, [R1+0xcdc] ;  /* 0x000cdc0001da7983 */ /* 0x000ea20000300800 */
[----:B------:R-:W-:Y:S02]  /*92d10*/  LOP3.LUT P2, RZ, R4, 0x4000000, RZ, 0xc0, !PT ;  /* 0x0400000004ff7812 */ /* 0x000fe4000784c0ff */
[----:B------:R-:W-:Y:S02]  /*92d20*/  ISETP.LT.OR P1, PT, R30, 0xa1, !P3 ;  /* 0x000000a11e00780c */ /* 0x000fe40005f21670 */
[----:B------:R-:W-:-:S09]  /*92d30*/  F2FP.SATFINITE.E4M3.F32.PACK_AB_MERGE_C R12, RZ, R12, RZ ;  /* 0x0000000cff0c723e */ /* 0x000fd200048070ff */
[----:B------:R0:W-:Y:S02]  /*92d40*/  @!P2 STG.E.U8 desc[UR34][R58.64+0xa1], R12 ;  /* 0x0000a10c3a00a986 */ /* 0x0001e4000c101122 */
[----:B0-----:R-:W0:Y:S01]  /*92d50*/  @!P1 LDC.64 R12, c[0x0][0x5c0] ;  /* 0x00017000ff0c9b82 */ /* 0x001e220000000a00 */
[----:B------:R-:W-:Y:S02]  /*92d60*/  ISETP.LT.OR P6, PT, R30, 0xa2, !P3 ;  /* 0x000000a21e00780c */ /* 0x000fe40005fc1670 */
[----:B------:R-:W-:Y:S02]  /*92d70*/  F2FP.SATFINITE.E4M3.F32.PACK_AB_MERGE_C R14, RZ, R14, RZ ;  /* 0x0000000eff0e723e */ /* 0x000fe400048070ff */
[----:B0-----:R-:W-:-:S05]  /*92d80*/  @!P1 IADD3 R12, P2, R212, R12, RZ ;  /* 0x0000000cd40c9210 */ /* 0x001fca0007f5e0ff */
[----:B------:R-:W-:-:S05]  /*92d90*/  @!P1 IMAD.X R13, R213, 0x1, R13, P2 ;  /* 0x00000001d50d9824 */ /* 0x000fca00010e060d */
[----:B------:R0:W-:Y:S02]  /*92da0*/  @!P1 STG.E.U8 desc[UR34][R12.64+0xa0], R14 ;  /* 0x0000a00e0c009986 */ /* 0x0001e4000c101122 */
[----:B0-----:R-:W0:Y:S01]  /*92db0*/  @!P6 LDC.64 R12, c[0x0][0x5c0] ;  /* 0x00017000ff0ceb82 */ /* 0x001e220000000a00 */
[----:B------:R-:W-:Y:S02]  /*92dc0*/  FMUL R14, R222, UR27 ;  /* 0x0000001bde0e7c20 */ /* 0x000fe40008400000 */
[----:B------:R-:W2:Y:S03]  /*92dd0*/  LDL.LU R222, [R1+0xce0] ;  /* 0x000ce00001de7983 */ /* 0x000ea60000300800 */
[----:B------:R-:W-:Y:S02]  /*92de0*/  F2FP.SATFINITE.E4M3.F32.PACK_AB_MERGE_C R14, RZ, R14, RZ ;  /* 0x0000000eff0e723e */ /* 0x000fe400048070ff */
[----:B0-----:R-:W-:-:S05]  /*92df0*/  @!P6 IADD3 R12, P1, R122, R12, RZ ;  /* 0x0000000c7a0ce210 */ /* 0x001fca0007f3e0ff */
[----:B------:R-:W-:-:S05]  /*92e00*/  @!P6 IMAD.X R13, R123, 0x1, R13, P1 ;  /* 0x000000017b0de824 */ /* 0x000fca00008e060d */
[----:B------:R3:W-:Y:S01]  /*92e10*/  @!P6 STG.E.U8 desc[UR34][R12.64+0xa1], R14 ;  /* 0x0000a10e0c00e986 */ /* 0x0007e2000c101122 */
[C---:B------:R-:W-:Y:S01]  /*92e20*/  LOP3.LUT P5, RZ, R4.reuse, 0x2000000, RZ, 0xc0, !PT ;  /* 0x0200000004ff7812 */ /* 0x040fe200078ac0ff */
[----:B---3--:R-:W-:Y:S02]  /*92e30*/  FMUL R12, R221, UR27 ;  /* 0x0000001bdd0c7c20 */ /* 0x008fe40008400000 */
[----:B------:R-:W3:Y:S03]  /*92e40*/  LDL.LU R221, [R1+0xce4] ;  /* 0x000ce40001dd7983 */ /* 0x000ee60000300800 */
[----:B------:R-:W-:Y:S02]  /*92e50*/  F2FP.SATFINITE.E4M3.F32.PACK_AB_MERGE_C R12, RZ, R12, RZ ;  /* 0x0000000cff0c723e */ /* 0x000fe400048070ff */
[----:B------:R-:W-:-:S05]  /*92e60*/  LOP3.LUT P4, RZ, R4, 0x1000000, RZ, 0xc0, !PT ;  /* 0x0100000004ff7812 */ /* 0x000fca000788c0ff */
[----:B------:R4:W-:Y:S01]  /*92e70*/  @!P5 STG.E.U8 desc[UR34][R76.64+0xa8], R12 ;  /* 0x0000a80c4c00d986 */ /* 0x0009e2000c101122 */
[----:B------:R-:W-:Y:S01]  /*92e80*/  ISETP.LT.OR P5, PT, R30, 0xa9, !P3 ;  /* 0x000000a91e00780c */ /* 0x000fe20005fa1670 */
[----:B----4-:R-:W-:Y:S02]  /*92e90*/  FMUL R12, R220, UR27 ;  /* 0x0000001bdc0c7c20 */ /* 0x010fe40008400000 */
[----:B------:R-:W4:Y:S03]  /*92ea0*/  LDL.LU R220, [R1+0xce8] ;  /* 0x000ce80001dc7983 */ /* 0x000f260000300800 */
[----:B------:R-:W-:-:S05]  /*92eb0*/  F2FP.SATFINITE.E4M3.F32.PACK_AB_MERGE_C R12, RZ, R12, RZ ;  /* 0x0000000cff0c723e */ /* 0x000fca00048070ff */
[----:B------:R0:W-:Y:S02]  /*92ec0*/  @!P4 STG.E.U8 desc[UR34][R68.64+0xa9], R12 ;  /* 0x0000a90c4400c986 */ /* 0x0001e4000c101122 */
[----:B0-----:R-:W0:Y:S02]  /*92ed0*/  @!P5 LDC.64 R12, c[0x0][0x5c0] ;  /* 0x00017000ff0cdb82 */ /* 0x001e240000000a00 */
[----:B0-----:R-:W-:Y:S01]  /*92ee0*/  @!P5 IADD3 R12, P4, R182, R12, RZ ;  /* 0x0000000cb60cd210 */ /* 0x001fe20007f9e0ff */
[----:B------:R-:W-:Y:S02]  /*92ef0*/  FMUL R14, R219, UR27 ;  /* 0x0000001bdb0e7c20 */ /* 0x000fe40008400000 */
[----:B------:R-:W4:Y:S02]  /*92f00*/  LDL.LU R219, [R1+0xcec] ;  /* 0x000cec0001db7983 */ /* 0x000f240000300800 */
[----:B------:R-:W-:Y:S01]  /*92f10*/  @!P5 IMAD.X R13, R183, 0x1, R13, P4 ;  /* 0x00000001b70dd824 */ /* 0x000fe200020e060d */
[----:B------:R-:W-:-:S02]  /*92f20*/  LOP3.LUT P4, RZ, R2, 0x4000000, RZ, 0xc0, !PT ;  /* 0x0400000002ff7812 */ /* 0x000fc4000788c0ff */
[----:B------:R-:W-:-:S05]  /*92f30*/  F2FP.SATFINITE.E4M3.F32.PACK_AB_MERGE_C R14, RZ, R14, RZ ;  /* 0x0000000eff0e723e */ /* 0x000fca00048070ff */
[----:B------:R0:W-:Y:S06]  /*92f40*/  @!P5 STG.E.U8 desc[UR34][R12.64+0xa8], R14 ;  /* 0x0000a80e0c00d986 */ /* 0x0001ec000c101122 */
[----:B0-----:R-:W0:Y:S01]  /*92f50*/  @!P4 LDC.64 R12, c[0x0][0x5c0] ;  /* 0x00017000ff0ccb82 */ /* 0x001e220000000a00 */
[----:B------:R-:W-:-:S05]  /*92f60*/  FMUL R14, R223, UR27 ;  /* 0x0000001bdf0e7c20 */ /* 0x000fca0008400000 */
[----:B------:R-:W-:Y:S02]  /*92f70*/  F2FP.SATFINITE.E4M3.F32.PACK_AB_MERGE_C R14, RZ, R14, RZ ;  /* 0x0000000eff0e723e */ /* 0x000fe400048070ff */
[----:B0-----:R-:W-:-:S05]  /*92f80*/  @!P4 IADD3 R12, P5, R164, R12, RZ ;  /* 0x0000000ca40cc210 */ /* 0x001fca0007fbe0ff */
[----:B------:R-:W-:-:S05]  /*92f90*/  @!P4 IMAD.X R13, R165, 0x1, R13, P5 ;  /* 0x00000001a50dc824 */ /* 0x000fca00028e060d */
[----:B------:R2:W-:Y:S02]  /*92fa0*/  @!P4 STG.E.U8 desc[UR34][R12.64+0xa9], R14 ;  /* 0x0000a90e0c00c986 */ /* 0x0005e4000c101122 */
[----:B--2---:R-:W-:Y:S02]  /*92fb0*/  FMUL R12, R218, UR27 ;  /* 0x0000001bda0c7c20 */ /* 0x004fe40008400000 */
[----:B------:R-:W2:Y:S01]  /*92fc0*/  LDL.LU R218, [R1+0xcf0] ;  /* 0x000cf00001da7983 */ /* 0x000ea20000300800 */
[C---:B------:R-:W-:Y:S02]  /*92fd0*/  LOP3.LUT P2, RZ, R4.reuse, 0x800000, RZ, 0xc0, !PT ;  /* 0x0080000004ff7812 */ /* 0x040fe4000784c0ff */
[----:B------:R-:W-:Y:S01]  /*92fe0*/  F2FP.SATFINITE.E4M3.F32.PACK_AB_MERGE_C R12, RZ, R12, RZ ;  /* 0x0000000cff0c723e */ /* 0x000fe200048070ff */
[----:B------:R-:W2:Y:S01]  /*92ff0*/  LDL.LU R223, [R1+0xcf4] ;  /* 0x000cf40001df7983 */ /* 0x000ea20000300800 */
[----:B------:R-:W-:Y:S02]  /*93000*/  LOP3.LUT P4, RZ, R4, 0x400000, RZ, 0xc0, !PT ;  /* 0x0040000004ff7812 */ /* 0x000fe4000788c0ff */
[----:B------:R-:W-:-:S07]  /*93010*/  LOP3.LUT P5, RZ, R2, 0x2000000, RZ, 0xc0, !PT ;  /* 0x0200000002ff7812 */ /* 0x000fce00078ac0ff */
[----:B------:R0:W-:Y:S01]  /*93020*/  @!P2 STG.E.U8 desc[UR34][R96.64+0xb0], R12 ;  /* 0x0000b00c6000a986 */ /* 0x0001e2000c101122 */
[----:B------:R-:W-:Y:S01]  /*93030*/  LOP3.LUT P6, RZ, R2, 0x8000000, RZ, 0xc0, !PT ;  /* 0x0800000002ff7812 */ /* 0x000fe200078cc0ff */
[----:B0-----:R-:W-:Y:S01]  /*93040*/  FMUL R12, R222, UR27 ;  /* 0x0000001bde0c7c20 */ /* 0x001fe20008400000 */
[----:B------:R-:W-:Y:S01]  /*93050*/  LOP3.LUT P1, RZ, R2, 0x10000000, RZ, 0xc0, !PT ;  /* 0x1000000002ff7812 */ /* 0x000fe2000782c0ff */
[----:B------:R-:W2:Y:S03]  /*93060*/  LDL.LU R222, [R1+0xcf8] ;  /* 0x000cf80001de7983 */ /* 0x000ea60000300800 */
[----:B------:R-:W-:-:S05]  /*93070*/  F2FP.SATFINITE.E4M3.F32.PACK_AB_MERGE_C R12, RZ, R12, RZ ;  /* 0x0000000cff0c723e */ /* 0x000fca00048070ff */
[----:B------:R0:W-:Y:S02]  /*93080*/  @!P4 STG.E.U8 desc[UR34][R74.64+0xb1], R12 ;  /* 0x0000b10c4a00c986 */ /* 0x0001e4000c101122 */
[----:B0-----:R-:W0:Y:S01]  /*93090*/  @!P5 LDC.64 R12, c[0x0][0x5c0] ;  /* 0x00017000ff0cdb82 */ /* 0x001e220000000a00 */
[----:B---3--:R-:W-:Y:S01]  /*930a0*/  FMUL R14, R221, UR27 ;  /* 0x0000001bdd0e7c20 */ /* 0x008fe20008400000 */
[----:B0-----:R-:W-:Y:S01]  /*930b0*/  @!P5 IADD3 R12, P4, R214, R12, RZ ;  /* 0x0000000cd60cd210 */ /* 0x001fe20007f9e0ff */
[----:B------:R-:W3:Y:S03]  /*930c0*/  LDL.LU R221, [R1+0xcfc] ;  /* 0x000cfc0001dd7983 */ /* 0x000ee60000300800 */
[----:B------:R-:W-:Y:S01]  /*930d0*/  F2FP.SATFINITE.E4M3.F32.PACK_AB_MERGE_C R14, RZ, R14, RZ ;  /* 0x0000000eff0e723e */ /* 0x000fe200048070ff */
[----:B------:R-:W-:-:S05]  /*930e0*/  @!P5 IMAD.X R13, R215, 0x1, R13, P4 ;  /* 0x00000001d70dd824 */ /* 0x000fca00020e060d */
[----:B------:R0:W-:Y:S02]  /*930f0*/  @!P5 STG.E.U8 desc[UR34][R12.64+0xb0], R14 ;  /* 0x0000b00e0c00d986 */ /* 0x0001e4000c101122 */
[----:B0-----:R-:W0:Y:S01]  /*93100*/  @!P6 LDC.64 R12, c[0x0][0x5c0] ;  /* 0x00017000ff0ceb82 */ /* 0x001e220000000a00 */
[----:B----4-:R-:W-:Y:S01]  /*93110*/  FMUL R14, R220, UR27 ;  /* 0x0000001bdc0e7c20 */ /* 0x010fe20008400000 */
[----:B------:R-:W-:Y:S01]  /*93120*/  LOP3.LUT P0, RZ, R2, 0x20000000, RZ, 0xc0, !PT ;  /* 0x2000000002ff7812 */ /* 0x000fe2000780c0ff */
[----:B------:R-:W4:Y:S03]  /*93130*/  LDL.LU R220, [R1+0xd00] ;  /* 0x000d000001dc7983 */ /* 0x000f260000300800 */
[----:B------:R-:W-:Y:S02]  /*93140*/  F2FP.SATFINITE.E4M3.F32.PACK_AB_MERGE_C R14, RZ, R14, RZ ;  /* 0x0000000eff0e723e */ /* 0x000fe400048070ff */
[----:B0-----:R-:W-:-:S05]  /*93150*/  @!P6 IADD3 R12, P4, R120, R12, RZ ;  /* 0x0000000c780ce210 */ /* 0x001fca0007f9e0ff */
[----:B------:R-:W-:Y:S01]  /*93160*/  @!P6 IMAD.X R13, R121, 0x1, R13, P4 ;  /* 0x00000001790de824 */ /* 0x000fe200020e060d */
[----:B------:R-:W-:-:S04]  /*93170*/  LOP3.LUT P4, RZ, R4, 0x200000, RZ, 0xc0, !PT ;  /* 0x0020000004ff7812 */ /* 0x000fc8000788c0ff */
[----:B------:R0:W-:Y:S02]  /*93180*/  @!P6 STG.E.U8 desc[UR34][R12.64+0xb1], R14 ;  /* 0x0000b10e0c00e986 */ /* 0x0001e4000c101122 */
[----:B0-----:R-:W-:Y:S02]  /*93190*/  FMUL R12, R219, UR27 ;  /* 0x0000001bdb0c7c20 */ /* 0x001fe40008400000 */
[----:B------:R-:W4:Y:S03]  /*931a0*/  LDL.LU R219, [R1+0xd04] ;  /* 0x000d040001db7983 */ /* 0x000f260000300800 */
[----:B------:R-:W-:-:S05]  /*931b0*/  F2FP.SATFINITE.E4M3.F32.PACK_AB_MERGE_C R12, RZ, R12, RZ ;  /* 0x0000000cff0c723e */ /* 0x000fca00048070ff */
[----:B------:R0:W-:Y:S02]  /*931c0*/  @!P4 STG.E.U8 desc[UR34][R16.64+0xb8], R12 ;  /* 0x0000b80c1000c986 */ /* 0x0001e4000c101122 */
[----:B0-----:R-:W0:Y:S02]  /*931d0*/  @!P1 LDC.64 R12, c[0x0][0x5c0] ;  /* 0x00017000ff0c9b82 */ /* 0x001e240000000a00 */
[----:B0-----:R-:W-:-:S05]  /*931e0*/  @!P1 IADD3 R18, P4, R216, R12, RZ ;  /* 0x0000000cd8129210 */ /* 0x001fca0007f9e0ff */
[----:B------:R-:W-:Y:S02]  /*931f0*/  @!P1 IMAD.X R19, R217, 0x1, R13, P4 ;  /* 0x00000001d9139824 */ /* 0x000fe400020e060d */
[----:B------:R-:W0:Y:S02]  /*93200*/  @!P0 LDC.64 R12, c[0x0][0x5c0] ;  /* 0x00017000ff0c8b82 */ /* 0x000e240000000a00 */
[----:B0-----:R-:W-:Y:S01]  /*93210*/  @!P0 IADD3 R20, P4, R114, R12, RZ ;  /* 0x0000000c72148210 */ /* 0x001fe20007f9e0ff */
[----:B--2---:R-:W-:Y:S02]  /*93220*/  FMUL R12, R218, UR27 ;  /* 0x0000001bda0c7c20 */ /* 0x004fe40008400000 */
[----:B------:R-:W2:Y:S02]  /*93230*/  LDL.LU R218, [R1+0xd08] ;  /* 0x000d080001da7983 */ /* 0x000ea40000300800 */
[----:B------:R-:W-:Y:S01]  /*93240*/  @!P0 IMAD.X R21, R115, 0x1, R13, P4 ;  /* 0x0000000173158824 */ /* 0x000fe200020e060d */
[----:B------:R-:W-:-:S02]  /*93250*/  ISETP.GE.AND P4, PT, R11, 0x181, PT ;  /* 0x000001810b00780c */ /* 0x000fc40003f86270 */
[----:B------:R-:W-:Y:S02]  /*93260*/  LOP3.LUT P5, RZ, R4, 0x100000, RZ, 0xc0, !PT ;  /* 0x0010000004ff7812 */ /* 0x000fe400078ac0ff */
[----:B------:R-:W-:Y:S02]  /*93270*/  ISETP.LT.OR P6, PT, R30, 0x1, !P4 ;  /* 0x000000011e00780c */ /* 0x000fe400067c1670 */
[----:B------:R-:W-:-:S09]  /*93280*/  F2FP.SATFINITE.E4M3.F32.PACK_AB_MERGE_C R12, RZ, R12, RZ ;  /* 0x0000000cff0c723e */ /* 0x000fd200048070ff */
[----:B------:R0:W-:Y:S02]  /*93290*/  @!P5 STG.E.U8 desc[UR34][R104.64+0xb9], R12 ;  /* 0x0000b90c6800d986 */ /* 0x0001e4000c101122 */
[----:B0-----:R-:W0:Y:S01]  /*932a0*/  @!P6 LDC.64 R12, c[0x0][0x5c0] ;  /* 0x00017000ff0ceb82 */ /* 0x001e220000000a00 */
[----:B------:R-:W-:Y:S02]  /*932b0*/  @!P6 IMAD.MOV.U32 R14, RZ, RZ, R26 ;  /* 0x000000ffff0ee224 */ /* 0x000fe400078e001a */
[----:B------:R-:W-:Y:S02]  /*932c0*/  @!P6 IMAD.MOV.U32 R15, RZ, RZ, R31 ;  /* 0x000000ffff0fe224 */ /* 0x000fe400078e001f */
[----:B------:R-:W-:-:S04]  /*932d0*/  @!P6 IMAD.WIDE.U32 R14, R24, 0x180, R14 ;  /* 0x00000180180ee825 */ /* 0x000fc800078e000e */
[----:B------:R-:W-:Y:S01]  /*932e0*/  @!P6 IMAD R17, R25, 0x180, RZ ;  /* 0x000001801911e824 */ /* 0x000fe200078e02ff */
[----:B0-----:R-:W-:-:S04]  /*932f0*/  @!P6 IADD3 R16, P5, R14, R12, RZ ;  /* 0x0000000c0e10e210 */ /* 0x001fc80007fbe0ff */
[----:B------:R-:W-:Y:S02]  /*93300*/  @!P6 IADD3.X R17, R13, R15, R17, P5, !PT ;  /* 0x0000000f0d11e210 */ /* 0x000fe40002ffe411 */
[----:B------:R-:W-:Y:S01]  /*93310*/  ISETP.LT.OR P5, PT, R30, 0x2, !P4 ;  /* 0x000000021e00780c */ /* 0x000fe200067a1670 */
[----:B------:R-:W-:-:S12]  /*93320*/  FMUL R12, R223, UR27 ;  /* 0x0000001bdf0c7c20 */ /* 0x000fd80008400000 */
[----:B------:R-:W0:Y:S01]  /*93330*/  @!P5 LDC.64 R14, c[0x0][0x5c0] ;  /* 0x00017000ff0edb82 */ /* 0x000e220000000a00 */
[----:B------:R-:W-:Y:S01]  /*93340*/  F2FP.SATFINITE.E4M3.F32.PACK_AB_MERGE_C R12, RZ, R12, RZ ;  /* 0x0000000cff0c723e */ /* 0x000fe200048070ff */
[----:B------:R-:W-:-:S04]  /*93350*/  @!P5 IMAD.MOV.U32 R13, RZ, RZ, R31 ;  /* 0x000000ffff0dd224 */ /* 0x000fc800078e001f */
[----:B------:R1:W-:Y:S02]  /*93360*/  @!P1 STG.E.U8 desc[UR34][R18.64+0xb8], R12 ;  /* 0x0000b80c12009986 */ /* 0x0003e4000c101122 */
[----:B-1----:R-:W-:-:S04]  /*93370*/  @!P5 IMAD.MOV.U32 R12, RZ, RZ, R26 ;  /* 0x000000ffff0cd224 */ /* 0x002fc800078e001a */
[----:B------:R-:W-:-:S03]  /*93380*/  @!P5 IMAD.WIDE.U32 R12, R24, 0x180, R12 ;  /* 0x00000180180cd825 */ /* 0x000fc600078e000c */
[----:B0-----:R-:W-:Y:S01]  /*93390*/  @!P5 IADD3 R12, P1, R12, R14, RZ ;  /* 0x0000000e0c0cd210 */ /* 0x001fe20007f3e0ff */
[----:B------:R-:W-:-:S05]  /*933a0*/  FMUL R14, R222, UR27 ;  /* 0x0000001bde0e7c20 */ /* 0x000fca0008400000 */
[----:B------:R-:W-:-:S05]  /*933b0*/  F2FP.SATFINITE.E4M3.F32.PACK_AB_MERGE_C R14, RZ, R14, RZ ;  /* 0x0000000eff0e723e */ /* 0x000fca00048070ff */
[----:B------:R3:W-:Y:S01]  /*933c0*/  @!P0 STG.E.U8 desc[UR34][R20.64+0xb9], R14 ;  /* 0x0000b90e14008986 */ /* 0x0007e2000c101122 */
[----:B------:R-:W-:Y:S02]  /*933d0*/  @!P5 IMAD R18, R25, 0x180, RZ ;  /* 0x000001801912d824 */ /* 0x000fe400078e02ff */
[----:B---3--:R-:W-:-:S05]  /*933e0*/  FMUL R14, R221, UR27 ;  /* 0x0000001bdd0e7c20 */ /* 0x008fca0008400000 */
[----:B------:R-:W-:-:S05]  /*933f0*/  F2FP.SATFINITE.E4M3.F32.PACK_AB_MERGE_C R14, RZ, R14, RZ ;  /* 0x0000000eff0e723e */ /* 0x000fca00048070ff */
[----:B------:R4:W-:Y:S01]  /*93400*/  @!P6 STG.E.U8 desc[UR34][R16.64], R14 ;  /* 0x0000000e1000e986 */ /* 0x0009e2000c101122 */
[----:B------:R-:W-:Y:S01]  /*93410*/  @!P5 IADD3.X R13, R15, R13, R18, P1, !PT ;  /* 0x0000000d0f0dd210 */ /* 0x000fe20000ffe412 */
[----:B----4-:R-:W-:-:S05]  /*93420*/  FMUL R14, R220, UR27 ;  /* 0x0000001bdc0e7c20 */ /* 0x010fca0008400000 */
[----:B------:R-:W-:-:S05]  /*93430*/  F2FP.SATFINITE.E4M3.F32.PACK_AB_MERGE_C R14, RZ, R14, RZ ;  /* 0x0000000eff0e723e */ /* 0x000fca00048070ff */
[----:B------:R0:W-:Y:S01]  /*93440*/  @!P5 STG.E.U8 desc[UR34][R12.64+0x1], R14 ;  /* 0x0000010e0c00d986 */ /* 0x0001e2000c101122 */
[----:B------:R-:W-:-:S04]  /*93450*/  ISETP.GE.AND P5, PT, R11, 0x189, PT ;  /* 0x000001890b00780c */ /* 0x000fc80003fa6270 */
[----:B------:R-:W-:Y:S01]  /*93460*/  ISETP.LT.OR P6, PT, R30, 0x1, !P5 ;  /* 0x000000011e00780c */ /* 0x000fe20006fc1670 */
[----:B------:R-:W-:Y:S01]  /*93470*/  BSSY B1, `(.L_x_36) ;  /* 0x0000017000017945 */ /* 0x000fe20003800000 */
[C---:B------:R-:W-:Y:S02]  /*93480*/  LOP3.LUT P2, RZ, R2.reuse, 0x1000000, RZ, 0xc0, !PT ;  /* 0x0100000002ff7812 */ /* 0x040fe4000784c0ff */
[C---:B------:R-:W-:Y:S02]  /*93490*/  LOP3.LUT P1, RZ, R2.reuse, 0x800000, RZ, 0xc0, !PT ;  /* 0x0080000002ff7812 */ /* 0x040fe4000782c0ff */
[----:B------:R-:W-:Y:S01]  /*934a0*/  LOP3.LUT P0, RZ, R2, 0x400000, RZ, 0xc0, !PT ;  /* 0x0040000002ff7812 */ /* 0x000fe2000780c0ff */
[----:B0-----:R-:W-:-:S05]  /*934b0*/  FMUL R13, R219, UR27 ;  /* 0x0000001bdb0d7c20 */ /* 0x001fca0008400000 */
[----:B------:R-:W-:Y:S01]  /*934c0*/  F2FP.SATFINITE.E4M3.F32.PACK_AB_MERGE_C R15, RZ, R13, RZ ;  /* 0x0000000dff0f723e */ /* 0x000fe200048070ff */
[----:B--2---:R-:W-:-:S05]  /*934d0*/  FMUL R12, R218, UR27 ;  /* 0x0000001bda0c7c20 */ /* 0x004fca0008400000 */
[----:B------:R-:W-:Y:S01]  /*934e0*/  F2FP.SATFINITE.E4M3.F32.PACK_AB_MERGE_C R14, RZ, R12, RZ ;  /* 0x0000000cff0e723e */ /* 0x000fe200048070ff */
[----:B------:R-:W-:Y:S06]  /*934f0*/  @P6 BRA `(.L_x_37) ;  /* 0x0000000000386947 */ /* 0x000fec0003800000 */
[----:B------:R-:W-:Y:S01]  /*93500*/  IMAD.MOV.U32 R12, RZ, RZ, R26 ;  /* 0x000000ffff0c7224 */ /* 0x000fe200078e001a */
[----:B------:R-:W-:Y:S01]  /*93510*/  ULDC.64 UR14, c[0x0][0x5c0] ;  /* 0x00017000000e7ab9 */ /* 0x000fe20000000a00 */
[----:B------:R-:W-:Y:S01]  /*93520*/  IMAD.MOV.U32 R13, RZ, RZ, R31 ;  /* 0x000000ffff0d7224 */ /* 0x000fe200078e001f */
[----:B------:R-:W-:Y:S01]  /*93530*/  LOP3.LUT R2, R2, 0xffbfffff, RZ, 0xc0, !PT ;  /* 0xffbfffff02027812 */ /* 0x000fe200078ec0ff */
[----:B------:R-:W-:Y:S02]  /*93540*/  IMAD.U32 R11, RZ, RZ, UR14 ;  /* 0x0000000eff0b7e24 */ /* 0x000fe4000f8e00ff */
[----:B------:R-:W-:Y:S01]  /*93550*/  IMAD.WIDE.U32 R12, R24, 0x180, R12 ;  /* 0x00000180180c7825 */ /* 0x000fe200078e000c */
[----:B------:R-:W-:-:S03]  /*93560*/  @P0 LOP3.LUT R2, R2, 0x400000, RZ, 0xfc, !PT ;  /* 0x0040000002020812 */ /* 0x000fc600078efcff */
[----:B------:R-:W-:Y:S01]  /*93570*/  IMAD R16, R25, 0x180, RZ ;  /* 0x0000018019107824 */ /* 0x000fe200078e02ff */
[----:B------:R-:W-:Y:S01]  /*93580*/  IADD3 R12, P0, P6, R12, UR11, R11 ;  /* 0x0000000b0c0c7c10 */ /* 0x000fe2000fe1e00b */
[----:B------:R-:W-:Y:S02]  /*93590*/  IMAD.U32 R11, RZ, RZ, UR15 ;  /* 0x0000000fff0b7e24 */ /* 0x000fe4000f8e00ff */
[----:B------:R-:W-:-:S05]  /*935a0*/  IMAD.IADD R13, R13, 0x1, R16 ;  /* 0x000000010d0d7824 */ /* 0x000fca00078e0210 */
[----:B------:R-:W-:Y:S02]  /*935b0*/  IADD3.X R13, R13, UR10, R11, P0, P6 ;  /* 0x0000000a0d0d7c10 */ /* 0x000fe400087ec40b */
[----:B------:R-:W-:-:S03]  /*935c0*/  LOP3.LUT P0, RZ, R2, 0x400000, RZ, 0xc0, !PT ;  /* 0x0040000002ff7812 */ /* 0x000fc6000780c0ff */
[----:B------:R0:W-:Y:S10]  /*935d0*/  STG.E.U8 desc[UR34][R12.64], R15 ;  /* 0x0000000f0c007986 */ /* 0x0001f4000c101122 */
.L_x_37:
[----:B------:R-:W-:Y:S05]  /*935e0*/  BSYNC B1 ;  /* 0x0000000000017941 */ /* 0x000fea0003800000 */
.L_x_36:
[----:B------:R-:W-:Y:S01]  /*935f0*/  ISETP.LT.OR P6, PT, R30, 0x2, !P5 ;  /* 0x000000021e00780c */ /* 0x000fe20006fc1670 */
[----:B------:R-:W-:-:S12]  /*93600*/  BSSY B1, `(.L_x_38) ;  /* 0x0000010000017945 */ /* 0x000fd80003800000 */
[----:B------:R-:W-:Y:S05]  /*93610*/  @P6 BRA `(.L_x_39) ;  /* 0x0000000000386947 */ /* 0x000fea0003800000 */
[----:B0-----:R-:W-:Y:S01]  /*93620*/  IMAD.MOV.U32 R12, RZ, RZ, R26 ;  /* 0x000000ffff0c7224 */ /* 0x001fe200078e001a */
        /* <DEDUP_REMOVED lines=13> */
.L_x_39:
[----:B------:R-:W-:Y:S05]  /*93700*/  BSYNC B1 ;  /* 0x0000000000017941 */ /* 0x000fea0003800000 */
.L_x_38:
[----:B------:R-:W2:Y:S04]  /*93710*/  LDL.LU R21, [R1+0xd0c] ;  /* 0x000d0c0001157983 */ /* 0x000ea80000300800 */
[----:B------:R-:W3:Y:S04]  /*93720*/  LDL.LU R20, [R1+0xd10] ;  /* 0x000d100001147983 */ /* 0x000ee80000300800 */
[----:B------:R-:W4:Y:S04]  /*93730*/  LDL.LU R19, [R1+0xd14] ;  /* 0x000d140001137983 */ /* 0x000f280000300800 */
[----:B------:R-:W5:Y:S01]  /*93740*/  LDL.LU R18, [R1+0xd18] ;  /* 0x000d180001127983 */ /* 0x000f620000300800 */
[----:B------:R-:W-:Y:S01]  /*93750*/  LOP3.LUT R2, R2, 0xff7fffff, RZ, 0xc0, !PT ;  /* 0xff7fffff02027812 */ /* 0x000fe200078ec0ff */
[----:B------:R-:W-:Y:S03]  /*93760*/  BSSY B1, `(.L_x_40) ;  /* 0x0000030000017945 */ /* 0x000fe60003800000 */
[----:B------:R-:W-:-:S04]  /*93770*/  @P1 LOP3.LUT R2, R2, 0x800000, RZ, 0xfc, !PT ;  /* 0x0080000002021812 */ /* 0x000fc800078efcff */
[----:B------:R-:W-:-:S04]  /*93780*/  LOP3.LUT R2, R2, 0xffbfffff, RZ, 0xc0, !PT ;  /* 0xffbfffff02027812 */ /* 0x000fc800078ec0ff */
[----:B------:R-:W-:Y:S02]  /*93790*/  @P0 LOP3.LUT R2, R2, 0x400000, RZ, 0xfc, !PT ;  /* 0x0040000002020812 */ /* 0x000fe400078efcff */
[----:B------:R-:W-:-:S13]  /*937a0*/  ISETP.LT.OR P0, PT, R30, 0x9, !P4 ;  /* 0x000000091e00780c */ /* 0x000fda0006701670 */
[----:B01----:R-:W0:Y:S01]  /*937b0*/  @!P0 LDC.64 R12, c[0x0][0x5c0] ;  /* 0x00017000ff0c8b82 */ /* 0x003e220000000a00 */
[----:B------:R-:W-:Y:S02]  /*937c0*/  @!P0 IMAD.MOV.U32 R14, RZ, RZ, R26 ;  /* 0x000000ffff0e8224 */ /* 0x000fe400078e001a */
[----:B------:R-:W-:Y:S02]  /*937d0*/  @!P0 IMAD.MOV.U32 R15, RZ, RZ, R31 ;  /* 0x000000ffff0f8224 */ /* 0x000fe400078e001f */
[----:B------:R-:W-:Y:S02]  /*937e0*/  @!P0 IMAD R11, R25, 0x180, RZ ;  /* 0x00000180190b8824 */ /* 0x000fe400078e02ff */
[----:B------:R-:W-:-:S03]  /*937f0*/  @!P0 IMAD.WIDE.U32 R14, R24, 0x180, R14 ;  /* 0x00000180180e8825 */ /* 0x000fc600078e000e */
[----:B0-----:R-:W-:-:S04]  /*93800*/  @!P0 IADD3 R16, P6, R14, R12, RZ ;  /* 0x0000000c0e108210 */ /* 0x001fc80007fde0ff */
[----:B------:R-:W-:Y:S02]  /*93810*/  @!P0 IADD3.X R17, R13, R15, R11, P6, !PT ;  /* 0x0000000f0d118210 */ /* 0x000fe400037fe40b */
[----:B------:R-:W-:-:S13]  /*93820*/  ISETP.LT.OR P6, PT, R30, 0xa, !P4 ;  /* 0x0000000a1e00780c */ /* 0x000fda00067c1670 */
[----:B------:R-:W0:Y:S01]  /*93830*/  @!P6 LDC.64 R14, c[0x0][0x5c0] ;  /* 0x00017000ff0eeb82 */ /* 0x000e220000000a00 */
[----:B------:R-:W-:Y:S02]  /*93840*/  @!P6 IMAD.MOV.U32 R12, RZ, RZ, R26 ;  /* 0x000000ffff0ce224 */ /* 0x000fe400078e001a */
[----:B------:R-:W-:Y:S02]  /*93850*/  @!P6 IMAD.MOV.U32 R13, RZ, RZ, R31 ;  /* 0x000000ffff0de224 */ /* 0x000fe400078e001f */
[----:B------:R-:W-:Y:S02]  /*93860*/  @!P6 IMAD R11, R25, 0x180, RZ ;  /* 0x00000180190be824 */ /* 0x000fe400078e02ff */
[----:B------:R-:W-:-:S03]  /*93870*/  @!P6 IMAD.WIDE.U32 R12, R24, 0x180, R12 ;  /* 0x00000180180ce825 */ /* 0x000fc600078e000c */
[----:B0-----:R-:W-:-:S04]  /*93880*/  @!P6 IADD3 R12, P1, R12, R14, RZ ;  /* 0x0000000e0c0ce210 */ /* 0x001fc80007f3e0ff */
[----:B------:R-:W-:Y:S02]  /*93890*/  @!P6 IADD3.X R13, R15, R13, R11, P1, !PT ;  /* 0x0000000d0f0de210 */ /* 0x000fe40000ffe40b */
[----:B------:R-:W-:Y:S01]  /*938a0*/  LOP3.LUT P1, RZ, R2, 0x800000, RZ, 0xc0, !PT ;  /* 0x0080000002ff7812 */ /* 0x000fe2000782c0ff */
[----:B--2---:R-:W-:-:S05]  /*938b0*/  FMUL R11, R21, UR27 ;  /* 0x0000001b150b7c20 */ /* 0x004fca0008400000 */
[----:B------:R-:W-:-:S05]  /*938c0*/  F2FP.SATFINITE.E4M3.F32.PACK_AB_MERGE_C R11, RZ, R11, RZ ;  /* 0x0000000bff0b723e */ /* 0x000fca00048070ff */
[----:B------:R3:W-:Y:S01]  /*938d0*/  @!P0 STG.E.U8 desc[UR34][R16.64+0x8], R11 ;  /* 0x0000080b10008986 */ /* 0x0007e2000c101122 */
[----:B------:R-:W-:Y:S01]  /*938e0*/  LOP3.LUT P0, RZ, R2, 0x400000, RZ, 0xc0, !PT ;  /* 0x0040000002ff7812 */ /* 0x000fe2000780c0ff */
[----:B---3--:R-:W-:-:S05]  /*938f0*/  FMUL R11, R20, UR27 ;  /* 0x0000001b140b7c20 */ /* 0x008fca0008400000 */
[----:B------:R-:W-:-:S05]  /*93900*/  F2FP.SATFINITE.E4M3.F32.PACK_AB_MERGE_C R11, RZ, R11, RZ ;  /* 0x0000000bff0b723e */ /* 0x000fca00048070ff */
[----:B------:R4:W-:Y:S01]  /*93910*/  @!P6 STG.E.U8 desc[UR34][R12.64+0x9], R11 ;  /* 0x0000090b0c00e986 */ /* 0x0009e2000c101122 */
[----:B------:R-:W-:Y:S01]  /*93920*/  ISETP.LT.OR P6, PT, R30, 0x9, !P5 ;  /* 0x000000091e00780c */ /* 0x000fe20006fc1670 */
[----:B----4-:R-:W-:Y:S01]  /*93930*/  FMUL R12, R19, UR27 ;  /* 0x0000001b130c7c20 */ /* 0x010fe20008400000 */
[----:B-----5:R-:W-:-:S04]  /*93940*/  FMUL R11, R18, UR27 ;  /* 0x0000001b120b7c20 */ /* 0x020fc80008400000 */
[----:B------:R-:W-:Y:S02]  /*93950*/  F2FP.SATFINITE.E4M3.F32.PACK_AB_MERGE_C R15, RZ, R12, RZ ;  /* 0x0000000cff0f723e */ /* 0x000fe400048070ff */
[----:B------:R-:W-:-:S05]  /*93960*/  F2FP.SATFINITE.E4M3.F32.PACK_AB_MERGE_C R14, RZ, R11, RZ ;  /* 0x0000000bff0e723e */ /* 0x000fca00048070ff */
[----:B------:R-:W-:Y:S05]  /*93970*/  @P6 BRA `(.L_x_41) ;  /* 0x0000000000386947 */ /* 0x000fea0003800000 */
        /* <DEDUP_REMOVED lines=14> */
.L_x_41:
[----:B------:R-:W-:Y:S05]  /*93a60*/  BSYNC B1 ;  /* 0x0000000000017941 */ /* 0x000fea0003800000 */
.L_x_40:
        /* <DEDUP_REMOVED lines=17> */
.L_x_43:
[----:B------:R-:W-:Y:S05]  /*93b80*/  BSYNC B1 ;  /* 0x0000000000017941 */ /* 0x000fea0003800000 */
.L_x_42:
        /* <DEDUP_REMOVED lines=53> */
.L_x_45:
[----:B------:R-:W-:Y:S05]  /*93ee0*/  BSYNC B1 ;  /* 0x0000000000017941 */ /* 0x000fea0003800000 */
.L_x_44:
        /* <DEDUP_REMOVED lines=17> */
.L_x_47:
[----:B------:R-:W-:Y:S05]  /*94000*/  BSYNC B1 ;  /* 0x0000000000017941 */ /* 0x000fea0003800000 */
.L_x_46:
        /* <DEDUP_REMOVED lines=53> */
.L_x_49:
[----:B------:R-:W-:Y:S05]  /*94360*/  BSYNC B1 ;  /* 0x0000000000017941 */ /* 0x000fea0003800000 */
.L_x_48:
        /* <DEDUP_REMOVED lines=17> */
.L_x_51:
[----:B------:R-:W-:Y:S05]  /*94480*/  BSYNC B1 ;  /* 0x0000000000017941 */ /* 0x000fea0003800000 */
.L_x_50:
        /* <DEDUP_REMOVED lines=53> */
.L_x_53:
[----:B------:R-:W-:Y:S05]  /*947e0*/  BSYNC B1 ;  /* 0x0000000000017941 */ /* 0x000fea0003800000 */
.L_x_52:
        /* <DEDUP_REMOVED lines=17> */
.L_x_55:
[----:B------:R-:W-:Y:S05]  /*94900*/  BSYNC B1 ;  /* 0x0000000000017941 */ /* 0x000fea0003800000 */
.L_x_54:
        /* <DEDUP_REMOVED lines=53> */
.L_x_57:
[----:B------:R-:W-:Y:S05]  /*94c60*/  BSYNC B1 ;  /* 0x0000000000017941 */ /* 0x000fea0003800000 */
.L_x_56:
        /* <DEDUP_REMOVED lines=17> */
.L_x_59:
[----:B------:R-:W-:Y:S05]  /*94d80*/  BSYNC B1 ;  /* 0x0000000000017941 */ /* 0x000fea0003800000 */
.L_x_58:
        /* <DEDUP_REMOVED lines=53> */
.L_x_61:
[----:B------:R-:W-:Y:S05]  /*950e0*/  BSYNC B1 ;  /* 0x0000000000017941 */ /* 0x000fea0003800000 */
.L_x_60:
        /* <DEDUP_REMOVED lines=17> */
.L_x_63:
[----:B------:R-:W-:Y:S05]  /*95200*/  BSYNC B1 ;  /* 0x0000000000017941 */ /* 0x000fea0003800000 */
.L_x_62:
        /* <DEDUP_REMOVED lines=53> */
.L_x_65:
[----:B------:R-:W-:Y:S05]  /*95560*/  BSYNC B1 ;  /* 0x0000000000017941 */ /* 0x000fea0003800000 */
.L_x_64:
        /* <DEDUP_REMOVED lines=17> */
.L_x_67:
[----:B------:R-:W-:Y:S05]  /*95680*/  BSYNC B1 ;  /* 0x0000000000017941 */ /* 0x000fea0003800000 */
.L_x_66:
        /* <DEDUP_REMOVED lines=53> */
.L_x_69:
[----:B------:R-:W-:Y:S05]  /*959e0*/  BSYNC B1 ;  /* 0x0000000000017941 */ /* 0x000fea0003800000 */
.L_x_68:
        /* <DEDUP_REMOVED lines=17> */
.L_x_71:
[----:B------:R-:W-:Y:S05]  /*95b00*/  BSYNC B1 ;  /* 0x0000000000017941 */ /* 0x000fea0003800000 */
.L_x_70:
        /* <DEDUP_REMOVED lines=53> */
.L_x_73:
[----:B------:R-:W-:Y:S05]  /*95e60*/  BSYNC B1 ;  /* 0x0000000000017941 */ /* 0x000fea0003800000 */
.L_x_72:
        /* <DEDUP_REMOVED lines=17> */
.L_x_75:
[----:B------:R-:W-:Y:S05]  /*95f80*/  BSYNC B1 ;  /* 0x0000000000017941 */ /* 0x000fea0003800000 */
.L_x_74:
        /* <DEDUP_REMOVED lines=53> */
.L_x_77:
[----:B------:R-:W-:Y:S05]  /*962e0*/  BSYNC B1 ;  /* 0x0000000000017941 */ /* 0x000fea0003800000 */
.L_x_76:
        /* <DEDUP_REMOVED lines=17> */
.L_x_79:
[----:B------:R-:W-:Y:S05]  /*96400*/  BSYNC B1 ;  /* 0x0000000000017941 */ /* 0x000fea0003800000 */
.L_x_78:
        /* <DEDUP_REMOVED lines=53> */
.L_x_81:
[----:B------:R-:W-:Y:S05]  /*96760*/  BSYNC B1 ;  /* 0x0000000000017941 */ /* 0x000fea0003800000 */
.L_x_80:
        /* <DEDUP_REMOVED lines=17> */
.L_x_83:
[----:B------:R-:W-:Y:S05]  /*96880*/  BSYNC B1 ;  /* 0x0000000000017941 */ /* 0x000fea0003800000 */
.L_x_82:
        /* <DEDUP_REMOVED lines=53> */
.L_x_85:
[----:B------:R-:W-:Y:S05]  /*96be0*/  BSYNC B1 ;  /* 0x0000000000017941 */ /* 0x000fea0003800000 */
.L_x_84:
        /* <DEDUP_REMOVED lines=17> */
.L_x_87:
[----:B------:R-:W-:Y:S05]  /*96d00*/  BSYNC B1 ;  /* 0x0000000000017941 */ /* 0x000fea0003800000 */
.L_x_86:
        /* <DEDUP_REMOVED lines=53> */
.L_x_89:
[----:B------:R-:W-:Y:S05]  /*97060*/  BSYNC B1 ;  /* 0x0000000000017941 */ /* 0x000fea0003800000 */
.L_x_88:
        /* <DEDUP_REMOVED lines=17> */
.L_x_91:
[----:B------:R-:W-:Y:S05]  /*97180*/  BSYNC B1 ;  /* 0x0000000000017941 */ /* 0x000fea0003800000 */
.L_x_90:
        /* <DEDUP_REMOVED lines=53> */
.L_x_93:
[----:B------:R-:W-:Y:S05]  /*974e0*/  BSYNC B1 ;  /* 0x0000000000017941 */ /* 0x000fea0003800000 */
.L_x_92:
        /* <DEDUP_REMOVED lines=17> */
.L_x_95:
[----:B------:R-:W-:Y:S05]  /*97600*/  BSYNC B1 ;  /* 0x0000000000017941 */ /* 0x000fea0003800000 */
.L_x_94:
        /* <DEDUP_REMOVED lines=53> */
.L_x_97:
[----:B------:R-:W-:Y:S05]  /*97960*/  BSYNC B1 ;  /* 0x0000000000017941 */ /* 0x000fea0003800000 */
.L_x_96:
        /* <DEDUP_REMOVED lines=17> */
.L_x_99:
[----:B------:R-:W-:Y:S05]  /*97a80*/  BSYNC B1 ;  /* 0x0000000000017941 */ /* 0x000fea0003800000 */
.L_x_98:
        /* <DEDUP_REMOVED lines=53> */
.L_x_101:
[----:B------:R-:W-:Y:S05]  /*97de0*/  BSYNC B1 ;  /* 0x0000000000017941 */ /* 0x000fea0003800000 */
.L_x_100:
        /* <DEDUP_REMOVED lines=17> */
.L_x_103:
[----:B------:R-:W-:Y:S05]  /*97f00*/  BSYNC B1 ;  /* 0x0000000000017941 */ /* 0x000fea0003800000 */
.L_x_102:
        /* <DEDUP_REMOVED lines=53> */
.L_x_105:
[----:B------:R-:W-:Y:S05]  /*98260*/  BSYNC B1 ;  /* 0x0000000000017941 */ /* 0x000fea0003800000 */
.L_x_104:
        /* <DEDUP_REMOVED lines=17> */
.L_x_107:
[----:B------:R-:W-:Y:S05]  /*98380*/  BSYNC B1 ;  /* 0x0000000000017941 */ /* 0x000fea0003800000 */
.L_x_106:
        /* <DEDUP_REMOVED lines=53> */
.L_x_109:
[----:B------:R-:W-:Y:S05]  /*986e0*/  BSYNC B1 ;  /* 0x0000000000017941 */ /* 0x000fea0003800000 */
.L_x_108:
        /* <DEDUP_REMOVED lines=17> */
.L_x_111:
[----:B------:R-:W-:Y:S05]  /*98800*/  BSYNC B1 ;  /* 0x0000000000017941 */ /* 0x000fea0003800000 */
.L_x_110:
        /* <DEDUP_REMOVED lines=53> */
.L_x_113:
[----:B------:R-:W-:Y:S05]  /*98b60*/  BSYNC B1 ;  /* 0x0000000000017941 */ /* 0x000fea0003800000 */
.L_x_112:
        /* <DEDUP_REMOVED lines=17> */
.L_x_115:
[----:B------:R-:W-:Y:S05]  /*98c80*/  BSYNC B1 ;  /* 0x0000000000017941 */ /* 0x000fea0003800000 */
.L_x_114:
        /* <DEDUP_REMOVED lines=53> */
.L_x_117:
[----:B------:R-:W-:Y:S05]  /*98fe0*/  BSYNC B1 ;  /* 0x0000000000017941 */ /* 0x000fea0003800000 */
.L_x_116:
        /* <DEDUP_REMOVED lines=17> */
.L_x_119:
[----:B------:R-:W-:Y:S05]  /*99100*/  BSYNC B1 ;  /* 0x0000000000017941 */ /* 0x000fea0003800000 */
.L_x_118:
        /* <DEDUP_REMOVED lines=53> */
.L_x_121:
[----:B------:R-:W-:Y:S05]  /*99460*/  BSYNC B1 ;  /* 0x0000000000017941 */ /* 0x000fea0003800000 */
.L_x_120:
        /* <DEDUP_REMOVED lines=17> */
.L_x_123:
[----:B------:R-:W-:Y:S05]  /*99580*/  BSYNC B1 ;  /* 0x0000000000017941 */ /* 0x000fea0003800000 */
.L_x_122:
        /* <DEDUP_REMOVED lines=53> */
.L_x_125:
[----:B------:R-:W-:Y:S05]  /*998e0*/  BSYNC B1 ;  /* 0x0000000000017941 */ /* 0x000fea0003800000 */
.L_x_124:
        /* <DEDUP_REMOVED lines=17> */
.L_x_127:
[----:B------:R-:W-:Y:S05]  /*99a00*/  BSYNC B1 ;  /* 0x0000000000017941 */ /* 0x000fea0003800000 */
.L_x_126:
        /* <DEDUP_REMOVED lines=53> */
.L_x_129:
[----:B------:R-:W-:Y:S05]  /*99d60*/  BSYNC B1 ;  /* 0x0000000000017941 */ /* 0x000fea0003800000 */
.L_x_128:
        /* <DEDUP_REMOVED lines=17> */
.L_x_131:
[----:B------:R-:W-:Y:S05]  /*99e80*/  BSYNC B1 ;  /* 0x0000000000017941 */ /* 0x000fea0003800000 */
.L_x_130:
[----:B------:R-:W-:Y:S01]  /*99e90*/  LOP3.LUT R9, R9, 0xff7fffff, RZ, 0xc0, !PT ;  /* 0xff7fffff09097812 */ /* 0x000fe200078ec0ff */
[----:B------:R2:W-:Y:S01]  /*99ea0*/  STL [R1+0x1498], R10 ;  /* 0x0014980a01007387 */ /* 0x0005e20000100800 */
[----:B------:R-:W-:Y:S02]  /*99eb0*/  LOP3.LUT R2, R2, 0xfffdffff, RZ, 0xc0, !PT ;  /* 0xfffdffff02027812 */ /* 0x000fe400078ec0ff */
[----:B------:R-:W-:Y:S01]  /*99ec0*/  @P4 LOP3.LUT R9, R9, 0x800000, RZ, 0xfc, !PT ;  /* 0x0080000009094812 */ /* 0x000fe200078efcff */
[----:B------:R-:W-:Y:S01]  /*99ed0*/  STL.64 [R1+0x1490], R24 ;  /* 0x0014901801007387 */ /* 0x000fe20000100a00 */
[----:B------:R-:W-:Y:S02]  /*99ee0*/  ISETP.LT.OR P4, PT, R30, 0xc1, !P0 ;  /* 0x000000c11e00780c */ /* 0x000fe40004781670 */
[----:B------:R-:W-:Y:S02]  /*99ef0*/  @P1 LOP3.LUT R2, R2, 0x20000, RZ, 0xfc, !PT ;  /* 0x0002000002021812 */ /* 0x000fe400078efcff */
[----:B------:R-:W-:-:S02]  /*99f00*/  LOP3.LUT R0, R0, 0xfffffffd, RZ, 0xc0, !PT ;  /* 0xfffffffd00007812 */ /* 0x000fc400078ec0ff */
[----:B------:R-:W-:Y:S02]  /*99f10*/  LOP3.LUT R7, R7, 0xff7fffff, RZ, 0xc0, !PT ;  /* 0xff7fffff07077812 */ /* 0x000fe400078ec0ff */
[----:B------:R-:W-:Y:S02]  /*99f20*/  LOP3.LUT R6, R6, 0xffffffdf, RZ, 0xc0, !PT ;  /* 0xffffffdf06067812 */ /* 0x000fe400078ec0ff */
[----:B------:R-:W-:Y:S02]  /*99f30*/  LOP3.LUT R9, R9, 0xffbfffff, RZ, 0xc0, !PT ;  /* 0xffbfffff09097812 */ /* 0x000fe400078ec0ff */
[----:B------:R-:W-:Y:S01]  /*99f40*/  LOP3.LUT R2, R2, 0xfffeffff, RZ, 0xc0, !PT ;  /* 0xfffeffff02027812 */ /* 0x000fe200078ec0ff */
[----:B01----:R-:W0:Y:S01]  /*99f50*/  @!P4 LDC.64 R12, c[0x0][0x5c0] ;  /* 0x00017000ff0ccb82 */ /* 0x003e220000000a00 */
[----:B------:R-:W-:Y:S02]  /*99f60*/  @P4 LOP3.LUT R0, R0, 0x2, RZ, 0xfc, !PT ;  /* 0x0000000200004812 */ /* 0x000fe400078efcff */
[----:B------:R-:W-:-:S02]  /*99f70*/  @P5 LOP3.LUT R9, R9, 0x400000, RZ, 0xfc, !PT ;  /* 0x0040000009095812 */ /* 0x000fc400078efcff */
[----:B------:R-:W-:Y:S02]  /*99f80*/  LOP3.LUT R0, R0, 0xfffffff7, RZ, 0xc0, !PT ;  /* 0xfffffff700007812 */ /* 0x000fe400078ec0ff */
[----:B------:R-:W-:Y:S02]  /*99f90*/  ISETP.LT.OR P5, PT, R30, 0x111, !P0 ;  /* 0x000001111e00780c */ /* 0x000fe400047a1670 */
[----:B------:R-:W-:Y:S02]  /*99fa0*/  LOP3.LUT R5, R5, 0xfffffffd, RZ, 0xc0, !PT ;  /* 0xfffffffd05057812 */ /* 0x000fe400078ec0ff */
[----:B------:R-:W-:Y:S02]  /*99fb0*/  LOP3.LUT R8, R8, 0x7fffffff, RZ, 0xc0, !PT ;  /* 0x7fffffff08087812 */ /* 0x000fe400078ec0ff */
[----:B------:R-:W-:-:S07]  /*99fc0*/  LOP3.LUT R3, R3, 0x7fffffff, RZ, 0xc0, !PT ;  /* 0x7fffffff03037812 */ /* 0x000fce00078ec0ff */
[----:B------:R-:W-:Y:S02]  /*99fd0*/  @P5 LOP3.LUT R5, R5, 0x2, RZ, 0xfc, !PT ;  /* 0x0000000205055812 */ /* 0x000fe400078efcff */
[----:B0-----:R-:W-:Y:S02]  /*99fe0*/  @!P4 IADD3 R16, P1, P6, R26, UR11, R12 ;  /* 0x0000000b1a10cc10 */ /* 0x001fe4000fe3e00c */
[----:B------:R-:W-:Y:S02]  /*99ff0*/  LOP3.LUT R5, R5, 0xfffffffb, RZ, 0xc0, !PT ;  /* 0xfffffffb05057812 */ /* 0x000fe400078ec0ff */
[----:B------:R-:W-:Y:S02]  /*9a000*/  @!P4 IADD3.X R17, R31, UR10, R13, P1, P6 ;  /* 0x0000000a1f11cc10 */ /* 0x000fe40008fec40d */
[----:B------:R-:W-:-:S13]  /*9a010*/  ISETP.LT.OR P4, PT, R30, 0xc2, !P0 ;  /* 0x000000c21e00780c */ /* 0x000fda0004781670 */
[----:B------:R-:W0:Y:S01]  /*9a020*/  @!P4 LDC.64 R12, c[0x0][0x5c0] ;  /* 0x00017000ff0ccb82 */ /* 0x000e220000000a00 */
[----:B------:R-:W-:-:S04]  /*9a030*/  @P4 LOP3.LUT R0, R0, 0x8, RZ, 0xfc, !PT ;  /* 0x0000000800004812 */ /* 0x000fc800078efcff */
[----:B------:R-:W-:Y:S02]  /*9a040*/  LOP3.LUT R0, R0, 0xffffffef, RZ, 0xc0, !PT ;  /* 0xffffffef00007812 */ /* 0x000fe400078ec0ff */
        /* <DEDUP_REMOVED lines=223> */
[----:B------:R-:W-:-:S04]  /*9ae40*/  LOP3.LUT R5, R5, 0xffbfffff, RZ, 0xc0, !PT ;  /* 0xffbfffff05057812 */ /* 0x000fc800078ec0ff */
[----:B------:R-:W-:-:S04]  /*9ae50*/  @P5 LOP3.LUT R5, R5, 0x400000, RZ, 0xfc, !PT ;  /* 0x0040000005055812 */ /* 0x000fc800078efcff */
[----:B------:R-:W-:Y:S02]  /*9ae60*/  LOP3.LUT R5, R5, 0xfffffdff, RZ, 0xc0, !PT ;  /* 0xfffffdff05057812 */ /* 0x000fe400078ec0ff */
[----:B0-----:R-:W-:-:S04]  /*9ae70*/  @!P4 IADD3 R96, P1, P6, R26, UR11, R12 ;  /* 0x0000000b1a60cc10 */ /* 0x001fc8000fe3e00c */
[----:B------:R-:W-:Y:S02]  /*9ae80*/  @!P4 IADD3.X R97, R31, UR10, R13, P1, P6 ;  /* 0x0000000a1f61cc10 */ /* 0x000fe40008fec40d */
[----:B------:R-:W0:Y:S01]  /*9ae90*/  @!P5 LDC.64 R12, c[0x0][0x5c0] ;  /* 0x00017000ff0cdb82 */ /* 0x000e220000000a00 */
[----:B------:R-:W-:Y:S02]  /*9aea0*/  LOP3.LUT P4, RZ, R0, 0x80000, RZ, 0xc0, !PT ;  /* 0x0008000000ff7812 */ /* 0x000fe4000788c0ff */
        /* <DEDUP_REMOVED lines=38> */
[----:B------:R-:W-:Y:S02]  /*9b110*/  ISETP.LT.OR P1, PT, R30, 0x17a, !P0 ;  /* 0x0000017a1e00780c */ /* 0x000fe40004721670 */
[----:B------:R-:W-:-:S11]  /*9b120*/  LOP3.LUT P5, RZ, R0, 0x8000000, RZ, 0xc0, !PT ;  /* 0x0800000000ff7812 */ /* 0x000fd600078ac0ff */
        /* <DEDUP_REMOVED lines=22> */
[----:B------:R-:W-:Y:S01]  /*9b290*/  @!P1 IADD3.X R123, R31, UR8, R13, P0, P6 ;  /* 0x000000081f7b9c10 */ /* 0x000fe200087ec40d */
[----:B------:R-:W-:Y:S01]  /*9b2a0*/  STL [R1+0x166c], R122 ;  /* 0x00166c7a01007387 */ /* 0x000fe20000100800 */
[----:B------:R-:W-:-:S03]  /*9b2b0*/  ISETP.LT.OR P1, PT, R30, 0xca, !P4 ;  /* 0x000000ca1e00780c */ /* 0x000fc60006721670 */
[----:B------:R-:W-:Y:S10]  /*9b2c0*/  STL [R1+0x1668], R123 ;  /* 0x0016687b01007387 */ /* 0x000ff40000100800 */
[----:B------:R-:W0:Y:S01]  /*9b2d0*/  @!P1 LDC.64 R12, c[0x0][0x5c0] ;  /* 0x00017000ff0c9b82 */ /* 0x000e220000000a00 */
[----:B------:R-:W-:-:S02]  /*9b2e0*/  @P1 LOP3.LUT R5, R5, 0x1, RZ, 0xfc, !PT ;  /* 0x0000000105051812 */ /* 0x000fc400078efcff */
[----:B0-----:R-:W-:-:S04]  /*9b2f0*/  @!P1 IADD3 R120, P0, P6, R26, UR9, R12 ;  /* 0x000000091a789c10 */ /* 0x001fc8000fe1e00c */
[----:B------:R-:W-:Y:S01]  /*9b300*/  @!P1 IADD3.X R121, R31, UR8, R13, P0, P6 ;  /* 0x000000081f799c10 */ /* 0x000fe200087ec40d */
[----:B------:R-:W-:Y:S01]  /*9b310*/  STL [R1+0x1670], R120 ;  /* 0x0016707801007387 */ /* 0x000fe20000100800 */
[----:B------:R-:W-:-:S03]  /*9b320*/  ISETP.LT.OR P1, PT, R30, 0xd1, !P4 ;  /* 0x000000d11e00780c */ /* 0x000fc60006721670 */
[----:B------:R-:W-:Y:S10]  /*9b330*/  STL [R1+0x1664], R121 ;  /* 0x0016647901007387 */ /* 0x000ff40000100800 */
        /* <DEDUP_REMOVED lines=333> */
[C---:B------:R-:W-:Y:S02]  /*9c810*/  ISETP.LT.OR P1, PT, R30.reuse, 0x179, !P4 ;  /* 0x000001791e00780c */ /* 0x040fe40006721670 */
[----:B------:R-:W-:Y:S01]  /*9c820*/  ISETP.LT.OR P4, PT, R30, 0x17a, !P4 ;  /* 0x0000017a1e00780c */ /* 0x000fe20006781670 */
[----:B------:R-:W-:Y:S10]  /*9c830*/  STL [R1+0x1514], R205 ;  /* 0x001514cd01007387 */ /* 0x000ff40000100800 */
[----:B------:R-:W0:Y:S01]  /*9c840*/  @!P1 LDC.64 R12, c[0x0][0x5c0] ;  /* 0x00017000ff0c9b82 */ /* 0x000e220000000a00 */
[----:B------:R-:W-:-:S04]  /*9c850*/  @P1 LOP3.LUT R7, R7, 0x8000, RZ, 0xfc, !PT ;  /* 0x0000800007071812 */ /* 0x000fc800078efcff */
[----:B------:R-:W-:-:S04]  /*9c860*/  LOP3.LUT R7, R7, 0xffffbfff, RZ, 0xc0, !PT ;  /* 0xffffbfff07077812 */ /* 0x000fc800078ec0ff */
[----:B------:R-:W-:-:S04]  /*9c870*/  @P4 LOP3.LUT R7, R7, 0x4000, RZ, 0xfc, !PT ;  /* 0x0000400007074812 */ /* 0x000fc800078efcff */
[----:B------:R-:W-:Y:S02]  /*9c880*/  LOP3.LUT R7, R7, 0xffffdfff, RZ, 0xc0, !PT ;  /* 0xffffdfff07077812 */ /* 0x000fe400078ec0ff */
[----:B0-----:R-:W-:-:S04]  /*9c890*/  @!P1 IADD3 R210, P0, P6, R26, UR9, R12 ;  /* 0x000000091ad29c10 */ /* 0x001fc8000fe1e00c */
[----:B------:R-:W-:Y:S01]  /*9c8a0*/  @!P1 IADD3.X R211, R31, UR8, R13, P0, P6 ;  /* 0x000000081fd39c10 */ /* 0x000fe200087ec40d */
[----:B------:R-:W-:Y:S01]  /*9c8b0*/  STL [R1+0x1508], R210 ;  /* 0x001508d201007387 */ /* 0x000fe20000100800 */
[----:B------:R-:W0:Y:S01]  /*9c8c0*/  @!P4 LDC.64 R12, c[0x0][0x5c0] ;  /* 0x00017000ff0ccb82 */ /* 0x000e220000000a00 */
[----:B------:R-:W-:Y:S02]  /*9c8d0*/  LOP3.LUT R4, R4, 0x7fffffff, RZ, 0xc0, !PT ;  /* 0x7fffffff04047812 */ /* 0x000fe400078ec0ff */
[----:B------:R-:W-:Y:S01]  /*9c8e0*/  STL [R1+0x1504], R211 ;  /* 0x001504d301007387 */ /* 0x000fe20000100800 */
[----:B------:R-:W-:Y:S02]  /*9c8f0*/  LOP3.LUT R0, R0, 0xfffffffb, RZ, 0xc0, !PT ;  /* 0xfffffffb00007812 */ /* 0x000fe400078ec0ff */
[----:B------:R-:W-:Y:S02]  /*9c900*/  LOP3.LUT P1, RZ, R2, 0x20000, RZ, 0xc0, !PT ;  /* 0x0002000002ff7812 */ /* 0x000fe4000782c0ff */
        /* <DEDUP_REMOVED lines=101> */
[----:B------:R-:W2:Y:S01]  /*9cf60*/  @!P4 LDC.64 R12, c[0x0][0x5c0] ;  /* 0x00017000ff0ccb82 */ /* 0x000ea20000000a00 */
[----:B------:R-:W-:-:S04]  /*9cf70*/  @P4 LOP3.LUT R7, R7, 0x2, RZ, 0xfc, !PT ;  /* 0x0000000207074812 */ /* 0x000fc800078efcff */
[----:B------:R-:W-:Y:S02]  /*9cf80*/  LOP3.LUT R7, R7, 0xfffffffe, RZ, 0xc0, !PT ;  /* 0xfffffffe07077812 */ /* 0x000fe400078ec0ff */
[----:B--2---:R-:W-:-:S04]  /*9cf90*/  @!P4 IADD3 R10, P0, P6, R26, UR13, R12 ;  /* 0x0000000d1a0acc10 */ /* 0x004fc8000fe1e00c */
[----:B------:R-:W-:-:S05]  /*9cfa0*/  @!P4 IADD3.X R11, R31, UR12, R13, P0, P6 ;  /* 0x0000000c1f0bcc10 */ /* 0x000fca00087ec40d */
[----:B------:R0:W-:Y:S01]  /*9cfb0*/  @!P4 STL.64 [R1], R10 ;  /* 0x0000000a0100c387 */ /* 0x0001e20000100a00 */
[----:B------:R-:W-:-:S13]  /*9cfc0*/  ISETP.LT.OR P4, PT, R30, 0xf2, !P5 ;  /* 0x000000f21e00780c */ /* 0x000fda0006f81670 */
[----:B------:R-:W1:Y:S01]  /*9cfd0*/  @!P4 LDC.64 R12, c[0x0][0x5c0] ;  /* 0x00017000ff0ccb82 */ /* 0x000e620000000a00 */
[----:B------:R-:W-:Y:S02]  /*9cfe0*/  @P4 LOP3.LUT R7, R7, 0x1, RZ, 0xfc, !PT ;  /* 0x0000000107074812 */ /* 0x000fe400078efcff */
[----:B-1----:R-:W-:-:S04]  /*9cff0*/  @!P4 IADD3 R236, P0, P6, R26, UR13, R12 ;  /* 0x0000000d1aeccc10 */ /* 0x002fc8000fe1e00c */
[----:B------:R-:W-:Y:S02]  /*9d000*/  @!P4 IADD3.X R237, R31, UR12, R13, P0, P6 ;  /* 0x0000000c1fedcc10 */ /* 0x000fe400087ec40d */
[----:B------:R-:W-:-:S13]  /*9d010*/  ISETP.LT.OR P4, PT, R30, 0xf9, !P5 ;  /* 0x000000f91e00780c */ /* 0x000fda0006f81670 */
[----:B------:R-:W0:Y:S01]  /*9d020*/  @!P4 LDC.64 R12, c[0x0][0x5c0] ;  /* 0x00017000ff0ccb82 */ /* 0x000e220000000a00 */
[----:B------:R-:W-:-:S04]  /*9d030*/  @P4 LOP3.LUT R8, R8, 0x80000000, RZ, 0xfc, !PT ;  /* 0x8000000008084812 */ /* 0x000fc800078efcff */
[----:B------:R-:W-:Y:S02]  /*9d040*/  LOP3.LUT R8, R8, 0xbfffffff, RZ, 0xc0, !PT ;  /* 0xbfffffff08087812 */ /* 0x000fe400078ec0ff */
[----:B0-----:R-:W-:-:S04]  /*9d050*/  @!P4 IADD3 R10, P0, P6, R26, UR13, R12 ;  /* 0x0000000d1a0acc10 */ /* 0x001fc8000fe1e00c */
[----:B------:R-:W-:-:S05]  /*9d060*/  @!P4 IADD3.X R11, R31, UR12, R13, P0, P6 ;  /* 0x0000000c1f0bcc10 */ /* 0x000fca00087ec40d */
[----:B------:R0:W-:Y:S01]  /*9d070*/  @!P4 STL.64 [R1+0x10], R10 ;  /* 0x0000100a0100c387 */ /* 0x0001e20000100a00 */
        /* <DEDUP_REMOVED lines=212> */
[----:B------:R-:W-:Y:S02]  /*9ddc0*/  @P4 LOP3.LUT R8, R8, 0x1, RZ, 0xfc, !PT ;  /* 0x0000000108084812 */ /* 0x000fe400078efcff */
[----:B0-----:R-:W-:-:S04]  /*9ddd0*/  @!P4 IADD3 R10, P0, P6, R26, UR13, R12 ;  /* 0x0000000d1a0acc10 */ /* 0x001fc8000fe1e00c */
[----:B------:R-:W-:-:S05]  /*9dde0*/  @!P4 IADD3.X R11, R31, UR12, R13, P0, P6 ;  /* 0x0000000c1f0bcc10 */ /* 0x000fca00087ec40d */
[----:B------:R0:W-:Y:S01]  /*9ddf0*/  @!P4 STL.64 [R1+0x100], R10 ;  /* 0x0001000a0100c387 */ /* 0x0001e20000100a00 */
[----:B------:R-:W-:-:S03]  /*9de00*/  ISETP.LT.OR P4, PT, R30, 0x179, !P5 ;  /* 0x000001791e00780c */ /* 0x000fc60006f81670 */
[----:B------:R-:W2:Y:S01]  /*9de10*/  LDL.LU R221, [R1+0xe7c] ;  /* 0x000e7c0001dd7983 */ /* 0x000ea20000300800 */
[----:B------:R-:W-:-:S03]  /*9de20*/  ISETP.LT.OR P5, PT, R30, 0x17a, !P5 ;  /* 0x0000017a1e00780c */ /* 0x000fc60006fa1670 */
[----:B------:R-:W3:Y:S06]  /*9de30*/  LDL.LU R223, [R1+0xe80] ;  /* 0x000e800001df7983 */ /* 0x000eec0000300800 */
[----:B------:R-:W0:Y:S01]  /*9de40*/  @!P4 LDC.64 R12, c[0x0][0x5c0] ;  /* 0x00017000ff0ccb82 */ /* 0x000e220000000a00 */
[----:B------:R-:W-:Y:S02]  /*9de50*/  @P4 LOP3.LUT R3, R3, 0x80000000, RZ, 0xfc, !PT ;  /* 0x8000000003034812 */ /* 0x000fe400078efcff */
[----:B0-----:R-:W-:-:S04]  /*9de60*/  @!P4 IADD3 R10, P0, P6, R26, UR13, R12 ;  /* 0x0000000d1a0acc10 */ /* 0x001fc8000fe1e00c */
[----:B------:R-:W-:Y:S02]  /*9de70*/  @!P4 IADD3.X R11, R31, UR12, R13, P0, P6 ;  /* 0x0000000c1f0bcc10 */ /* 0x000fe400087ec40d */
[----:B------:R-:W0:Y:S03]  /*9de80*/  @!P5 LDC.64 R12, c[0x0][0x5c0] ;  /* 0x00017000ff0cdb82 */ /* 0x000e260000000a00 */
[----:B------:R1:W-:Y:S01]  /*9de90*/  @!P4 STL.64 [R1+0x110], R10 ;  /* 0x0001100a0100c387 */ /* 0x0003e20000100a00 */
[----:B------:R-:W-:Y:S02]  /*9dea0*/  ISETP.LT.OR P4, PT, R30, 0xc1, !P2 ;  /* 0x000000c11e00780c */ /* 0x000fe40005781670 */
[----:B------:R-:W-:Y:S01]  /*9deb0*/  LOP3.LUT R3, R3, 0xdfffffff, RZ, 0xc0, !PT ;  /* 0xdfffffff03037812 */ /* 0x000fe200078ec0ff */
[----:B-1----:R-:W-:Y:S01]  /*9dec0*/  IMAD.U32 R11, RZ, RZ, UR11 ;  /* 0x0000000bff0b7e24 */ /* 0x002fe2000f8e00ff */
[----:B------:R-:W4:Y:S01]  /*9ded0*/  LDL.LU R10, [R1+0xe84] ;  /* 0x000e8400010a7983 */ /* 0x000f220000300800 */
[----:B0-----:R-:W-:Y:S01]  /*9dee0*/  @!P5 IADD3 R24, P0, P6, R26, UR13, R12 ;  /* 0x0000000d1a18dc10 */ /* 0x001fe2000fe1e00c */
[----:B------:R-:W-:-:S03]  /*9def0*/  IMAD.U32 R12, RZ, RZ, UR10 ;  /* 0x0000000aff0c7e24 */ /* 0x000fc6000f8e00ff */
[----:B------:R-:W-:-:S04]  /*9df00*/  @!P5 IADD3.X R25, R31, UR12, R13, P0, P6 ;  /* 0x0000000c1f19dc10 */ /* 0x000fc800087ec40d */
[----:B------:R-:W-:Y:S02]  /*9df10*/  @!P4 IADD3 R120, P0, P6, R11, UR9, R26 ;  /* 0x000000090b78cc10 */ /* 0x000fe4000fe1e01a */
[----:B------:R-:W-:Y:S02]  /*9df20*/  @P4 LOP3.LUT R3, R3, 0x20000000, RZ, 0xfc, !PT ;  /* 0x2000000003034812 */ /* 0x000fe400078efcff */
[----:B------:R-:W-:Y:S02]  /*9df30*/  @!P4 IADD3.X R122, R12, UR8, R31, P0, P6 ;  /* 0x000000080c7acc10 */ /* 0x000fe400087ec41f */
[----:B------:R-:W-:Y:S02]  /*9df40*/  ISETP.LT.OR P4, PT, R30, 0xc2, !P2 ;  /* 0x000000c21e00780c */ /* 0x000fe40005781670 */
[----:B------:R-:W-:-:S11]  /*9df50*/  LOP3.LUT R3, R3, 0xefffffff, RZ, 0xc0, !PT ;  /* 0xefffffff03037812 */ /* 0x000fd600078ec0ff */
        /* <DEDUP_REMOVED lines=78> */
[----:B------:R-:W-:Y:S01]  /*9e440*/  ISETP.LT.OR P4, PT, R30, 0x102, !P2 ;  /* 0x000001021e00780c */ /* 0x000fe20005781670 */
[----:B------:R-:W-:Y:S01]  /*9e450*/  IMAD.U32 R12, RZ, RZ, UR11 ;  /* 0x0000000bff0c7e24 */ /* 0x000fe2000f8e00ff */
[----:B------:R-:W-:Y:S01]  /*9e460*/  LOP3.LUT R3, R3, 0xffffefff, RZ, 0xc0, !PT ;  /* 0xffffefff03037812 */ /* 0x000fe200078ec0ff */
[----:B------:R-:W-:-:S10]  /*9e470*/  IMAD.U32 R11, RZ, RZ, UR10 ;  /* 0x0000000aff0b7e24 */ /* 0x000fd4000f8e00ff */
        /* <DEDUP_REMOVED lines=63> */
[----:B------:R-:W-:-:S13]  /*9e870*/  ISETP.LT.OR P4, PT, R30, 0x139, !P2 ;  /* 0x000001391e00780c */ /* 0x000fda0005781670 */
        /* <DEDUP_REMOVED lines=98> */
[----:B------:R-:W-:-:S04]  /*9eea0*/  @!P4 IADD3 R220, P0, P2, R12, UR13, R26 ;  /* 0x0000000d0cdccc10 */ /* 0x000fc8000fa1e01a */
[----:B------:R-:W-:Y:S02]  /*9eeb0*/  @!P4 IADD3.X R222, R11, UR12, R31, P0, P2 ;  /* 0x0000000c0bdecc10 */ /* 0x000fe400087e441f */
[----:B------:R-:W-:-:S13]  /*9eec0*/  ISETP.LT.OR P0, PT, R30, 0xc1, !P1 ;  /* 0x000000c11e00780c */ /* 0x000fda0004f01670 */
[----:B------:R-:W0:Y:S01]  /*9eed0*/  @!P0 LDC.64 R12, c[0x0][0x5c0] ;  /* 0x00017000ff0c8b82 */ /* 0x000e220000000a00 */
[----:B--2---:R-:W-:Y:S01]  /*9eee0*/  FMUL R11, R221, UR27 ;  /* 0x0000001bdd0b7c20 */ /* 0x004fe20008400000 */
[----:B------:R-:W-:Y:S04]  /*9eef0*/  STL [R1+0x14a0], R24 ;  /* 0x0014a01801007387 */ /* 0x000fe80000100800 */
[----:B------:R-:W-:Y:S01]  /*9ef00*/  F2FP.SATFINITE.E4M3.F32.PACK_AB_MERGE_C R11, RZ, R11, RZ ;  /* 0x0000000bff0b723e */ /* 0x000fe200048070ff */
[----:B------:R-:W-:Y:S04]  /*9ef10*/  STL [R1+0x149c], R25 ;  /* 0x00149c1901007387 */ /* 0x000fe80000100800 */
[----:B------:R-:W2:Y:S01]  /*9ef20*/  LDL.LU R230, [R1+0xe88] ;  /* 0x000e880001e67983 */ /* 0x000ea20000300800 */
[----:B------:R-:W-:-:S02]  /*9ef30*/  ISETP.LT.OR P6, PT, R30, 0xca, !P3 ;  /* 0x000000ca1e00780c */ /* 0x000fc40005fc1670 */
[----:B------:R-:W-:Y:S01]  /*9ef40*/  LOP3.LUT R4, R4, 0xffffefff, RZ, 0xc0, !PT ;  /* 0xffffefff04047812 */ /* 0x000fe200078ec0ff */
[----:B------:R-:W2:Y:S01]  /*9ef50*/  LDL.LU R231, [R1+0xe8c] ;  /* 0x000e8c0001e77983 */ /* 0x000ea20000300800 */
[----:B0-----:R-:W-:-:S05]  /*9ef60*/  @!P0 IADD3 R12, P2, R26, R12, RZ ;  /* 0x0000000c1a0c8210 */ /* 0x001fca0007f5e0ff */
[----:B------:R-:W-:-:S05]  /*9ef70*/  @!P0 IMAD.X R13, R31, 0x1, R13, P2 ;  /* 0x000000011f0d8824 */ /* 0x000fca00010e060d */
[----:B------:R0:W-:Y:S01]  /*9ef80*/  @!P0 STG.E.U8 desc[UR34][R12.64+0xc0], R11 ;  /* 0x0000c00b0c008986 */ /* 0x0001e2000c101122 */
[----:B------:R-:W-:-:S13]  /*9ef90*/  ISETP.LT.OR P0, PT, R30, 0xc2, !P1 ;  /* 0x000000c21e00780c */ /* 0x000fda0004f01670 */
[----:B0-----:R-:W0:Y:S01]  /*9efa0*/  @!P0 LDC.64 R12, c[0x0][0x5c0] ;  /* 0x00017000ff0c8b82 */ /* 0x001e220000000a00 */
[----:B---3--:R-:W-:-:S05]  /*9efb0*/  FMUL R11, R223, UR27 ;  /* 0x0000001bdf0b7c20 */ /* 0x008fca0008400000 */
[----:B------:R-:W-:Y:S02]  /*9efc0*/  F2FP.SATFINITE.E4M3.F32.PACK_AB_MERGE_C R11, RZ, R11, RZ ;  /* 0x0000000bff0b723e */ /* 0x000fe400048070ff */
[----:B------:R-:W-:Y:S02]  /*9efd0*/  @P4 LOP3.LUT R4, R4, 0x1000, RZ, 0xfc, !PT ;  /* 0x0000100004044812 */ /* 0x000fe400078efcff */
[----:B0-----:R-:W-:-:S05]  /*9efe0*/  @!P0 IADD3 R12, P2, R26, R12, RZ ;  /* 0x0000000c1a0c8210 */ /* 0x001fca0007f5e0ff */
[----:B------:R-:W-:-:S05]  /*9eff0*/  @!P0 IMAD.X R13, R31, 0x1, R13, P2 ;  /* 0x000000011f0d8824 */ /* 0x000fca00010e060d */
[----:B------:R0:W-:Y:S01]  /*9f000*/  @!P0 STG.E.U8 desc[UR34][R12.64+0xc1], R11 ;  /* 0x0000c10b0c008986 */ /* 0x0001e2000c101122 */
[----:B------:R-:W-:Y:S01]  /*9f010*/  LOP3.LUT R4, R4, 0xfffff7ff, RZ, 0xc0, !PT ;  /* 0xfffff7ff04047812 */ /* 0x000fe200078ec0ff */
[----:B0-----:R-:W-:Y:S02]  /*9f020*/  IMAD.U32 R12, RZ, RZ, UR11 ;  /* 0x0000000bff0c7e24 */ /* 0x001fe4000f8e00ff */
[----:B------:R-:W-:-:S03]  /*9f030*/  IMAD.U32 R11, RZ, RZ, UR10 ;  /* 0x0000000aff0b7e24 */ /* 0x000fc6000f8e00ff */
[----:B------:R-:W-:Y:S02]  /*9f040*/  @!P6 IADD3 R223, P0, P2, R12, UR13, R26 ;  /* 0x0000000d0cdfec10 */ /* 0x000fe4000fa1e01a */
[----:B------:R-:W-:Y:S02]  /*9f050*/  @P6 LOP3.LUT R4, R4, 0x800, RZ, 0xfc, !PT ;  /* 0x0000080004046812 */ /* 0x000fe400078efcff */
[----:B------:R-:W-:Y:S02]  /*9f060*/  @!P6 IADD3.X R221, R11, UR12, R31, P0, P2 ;  /* 0x0000000c0bddec10 */ /* 0x000fe400087e441f */
[----:B------:R-:W-:-:S13]  /*9f070*/  ISETP.LT.OR P6, PT, R30, 0xd1, !P3 ;  /* 0x000000d11e00780c */ /* 0x000fda0005fc1670 */
[----:B------:R-:W-:-:S04]  /*9f080*/  @!P6 IADD3 R224, P0, P2, R12, UR13, R26 ;  /* 0x0000000d0ce0ec10 */ /* 0x000fc8000fa1e01a */
[----:B------:R-:W-:Y:S01]  /*9f090*/  @!P6 IADD3.X R225, R11, UR12, R31, P0, P2 ;  /* 0x0000000c0be1ec10 */ /* 0x000fe200087e441f */
[----:B----4-:R-:W-:Y:S02]  /*9f0a0*/  FMUL R11, R10, UR27 ;  /* 0x0000001b0a0b7c20 */ /* 0x010fe40008400000 */
[----:B------:R-:W3:Y:S01]  /*9f0b0*/  LDL.LU R10, [R1+0xe90] ;  /* 0x000e9000010a7983 */ /* 0x000ee20000300800 */
[----:B------:R-:W-:Y:S02]  /*9f0c0*/  LOP3.LUT R9, R9, 0xfeffffff, RZ, 0xc0, !PT ;  /* 0xfeffffff09097812 */ /* 0x000fe400078ec0ff */
[----:B------:R-:W-:Y:S01]  /*9f0d0*/  F2FP.SATFINITE.E4M3.F32.PACK_AB_MERGE_C R11, RZ, R11, RZ ;  /* 0x0000000bff0b723e */ /* 0x000fe200048070ff */
[----:B------:R-:W4:Y:S01]  /*9f0e0*/  LDL.LU R234, [R1+0xe94] ;  /* 0x000e940001ea7983 */ /* 0x000f220000300800 */
[----:B------:R-:W-:Y:S02]  /*9f0f0*/  @P5 LOP3.LUT R9, R9, 0x1000000, RZ, 0xfc, !PT ;  /* 0x0100000009095812 */ /* 0x000fe400078efcff */
[----:B------:R-:W-:Y:S01]  /*9f100*/  LOP3.LUT P5, RZ, R0, 0x2, RZ, 0xc0, !PT ;  /* 0x0000000200ff7812 */ /* 0x000fe200078ac0ff */
[----:B------:R-:W4:-:S12]  /*9f110*/  LDL.LU R24, [R1+0xe98] ;  /* 0x000e980001187983 */ /* 0x000f180000300800 */
[----:B------:R0:W-:Y:S01]  /*9f120*/  @!P5 STG.E.U8 desc[UR34][R16.64+0xc0], R11 ;  /* 0x0000c00b1000d986 */ /* 0x0001e2000c101122 */
[----:B------:R-:W-:Y:S02]  /*9f130*/  ISETP.LT.OR P5, PT, R30, 0xd2, !P3 ;  /* 0x000000d21e00780c */ /* 0x000fe40005fa1670 */
[----:B------:R-:W-:Y:S01]  /*9f140*/  LOP3.LUT P4, RZ, R0, 0x8, RZ, 0xc0, !PT ;  /* 0x0000000800ff7812 */ /* 0x000fe2000788c0ff */
[----:B0-----:R-:W-:-:S10]  /*9f150*/  IMAD.U32 R11, RZ, RZ, UR10 ;  /* 0x0000000aff0b7e24 */ /* 0x001fd4000f8e00ff */
[----:B------:R-:W-:-:S04]  /*9f160*/  @!P5 IADD3 R226, P0, P2, R12, UR13, R26 ;  /* 0x0000000d0ce2dc10 */ /* 0x000fc8000fa1e01a */
[----:B------:R-:W-:Y:S01]  /*9f170*/  @!P5 IADD3.X R227, R11, UR12, R31, P0, P2 ;  /* 0x0000000c0be3dc10 */ /* 0x000fe200087e441f */
[----:B--2---:R-:W-:-:S05]  /*9f180*/  FMUL R11, R230, UR27 ;  /* 0x0000001be60b7c20 */ /* 0x004fca0008400000 */
[----:B------:R-:W-:-:S05]  /*9f190*/  F2FP.SATFINITE.E4M3.F32.PACK_AB_MERGE_C R11, RZ, R11, RZ ;  /* 0x0000000bff0b723e */ /* 0x000fca00048070ff */
[----:B------:R0:W-:Y:S01]  /*9f1a0*/  @!P4 STG.E.U8 desc[UR34][R14.64+0xc1], R11 ;  /* 0x0000c10b0e00c986 */ /* 0x0001e2000c101122 */
[----:B------:R-:W-:Y:S01]  /*9f1b0*/  ISETP.LT.OR P4, PT, R30, 0xd9, !P3 ;  /* 0x000000d91e00780c */ /* 0x000fe20005f81670 */
[----:B0-----:R-:W-:-:S12]  /*9f1c0*/  IMAD.U32 R11, RZ, RZ, UR10 ;  /* 0x0000000aff0b7e24 */ /* 0x001fd8000f8e00ff */
[----:B------:R-:W-:-:S04]  /*9f1d0*/  @!P4 IADD3 R228, P0, P2, R12, UR13, R26 ;  /* 0x0000000d0ce4cc10 */ /* 0x000fc8000fa1e01a */
[----:B------:R-:W-:Y:S02]  /*9f1e0*/  @!P4 IADD3.X R230, R11, UR12, R31, P0, P2 ;  /* 0x0000000c0be6cc10 */ /* 0x000fe400087e441f */
[----:B------:R-:W-:-:S13]  /*9f1f0*/  ISETP.LT.OR P0, PT, R30, 0xc9, !P1 ;  /* 0x000000c91e00780c */ /* 0x000fda0004f01670 */
[----:B------:R-:W0:Y:S01]  /*9f200*/  @!P0 LDC.64 R12, c[0x0][0x5c0] ;  /* 0x00017000ff0c8b82 */ /* 0x000e220000000a00 */
[----:B------:R-:W-:-:S05]  /*9f210*/  FMUL R11, R231, UR27 ;  /* 0x0000001be70b7c20 */ /* 0x000fca0008400000 */
[----:B------:R-:W-:Y:S02]  /*9f220*/  F2FP.SATFINITE.E4M3.F32.PACK_AB_MERGE_C R11, RZ, R11, RZ ;  /* 0x0000000bff0b723e */ /* 0x000fe400048070ff */
[----:B0-----:R-:W-:-:S05]  /*9f230*/  @!P0 IADD3 R12, P2, R26, R12, RZ ;  /* 0x0000000c1a0c8210 */ /* 0x001fca0007f5e0ff */
[----:B------:R-:W-:-:S05]  /*9f240*/  @!P0 IMAD.X R13, R31, 0x1, R13, P2 ;  /* 0x000000011f0d8824 */ /* 0x000fca00010e060d */
[----:B------:R3:W-:Y:S02]  /*9f250*/  @!P0 STG.E.U8 desc[UR34][R12.64+0xc8], R11 ;  /* 0x0000c80b0c008986 */ /* 0x0007e4000c101122 */
[----:B---3--:R-:W-:Y:S02]  /*9f260*/  FMUL R11, R10, UR27 ;  /* 0x0000001b0a0b7c20 */ /* 0x008fe40008400000 */
[----:B------:R-:W2:Y:S04]  /*9f270*/  LDL.LU R10, [R1+0xe9c] ;  /* 0x000e9c00010a7983 */ /* 0x000ea80000300800 */
[----:B------:R-:W3:Y:S01]  /*9f280*/  LDL.LU R25, [R1+0xea0] ;  /* 0x000ea00001197983 */ /* 0x000ee20000300800 */
[----:B------:R-:W-:-:S13]  /*9f290*/  ISETP.LT.OR P0, PT, R30, 0xca, !P1 ;  /* 0x000000ca1e00780c */ /* 0x000fda0004f01670 */
[----:B------:R-:W0:Y:S01]  /*9f2a0*/  @!P0 LDC.64 R12, c[0x0][0x5c0] ;  /* 0x00017000ff0c8b82 */ /* 0x000e220000000a00 */
[----:B------:R-:W-:-:S04]  /*9f2b0*/  LOP3.LUT R4, R4, 0xfffffbff, RZ, 0xc0, !PT ;  /* 0xfffffbff04047812 */ /* 0x000fc800078ec0ff */
[----:B------:R-:W-:-:S04]  /*9f2c0*/  @P6 LOP3.LUT R4, R4, 0x400, RZ, 0xfc, !PT ;  /* 0x0000040004046812 */ /* 0x000fc800078efcff */
[----:B------:R-:W-:Y:S02]  /*9f2d0*/  LOP3.LUT R4, R4, 0xfffffdff, RZ, 0xc0, !PT ;  /* 0xfffffdff04047812 */ /* 0x000fe400078ec0ff */
[----:B------:R-:W-:Y:S02]  /*9f2e0*/  ISETP.LT.OR P6, PT, R30, 0xda, !P3 ;  /* 0x000000da1e00780c */ /* 0x000fe40005fc1670 */
[----:B------:R-:W-:Y:S02]  /*9f2f0*/  @P5 LOP3.LUT R4, R4, 0x200, RZ, 0xfc, !PT ;  /* 0x0000020004045812 */ /* 0x000fe400078efcff */
[----:B------:R-:W-:Y:S02]  /*9f300*/  F2FP.SATFINITE.E4M3.F32.PACK_AB_MERGE_C R11, RZ, R11, RZ ;  /* 0x0000000bff0b723e */ /* 0x000fe400048070ff */
[----:B0-----:R-:W-:Y:S02]  /*9f310*/  @!P0 IADD3 R12, P2, R26, R12, RZ ;  /* 0x0000000c1a0c8210 */ /* 0x001fe40007f5e0ff */
[----:B------:R-:W-:-:S03]  /*9f320*/  LOP3.LUT R4, R4, 0xfffffeff, RZ, 0xc0, !PT ;  /* 0xfffffeff04047812 */ /* 0x000fc600078ec0ff */
[----:B------:R-:W-:Y:S01]  /*9f330*/  @!P0 IMAD.X R13, R31, 0x1, R13, P2 ;  /* 0x000000011f0d8824 */ /* 0x000fe200010e060d */
[----:B------:R-:W-:-:S04]  /*9f340*/  @P4 LOP3.LUT R4, R4, 0x100, RZ, 0xfc, !PT ;  /* 0x0000010004044812 */ /* 0x000fc800078efcff */
[----:B------:R0:W-:Y:S01]  /*9f350*/  @!P0 STG.E.U8 desc[UR34][R12.64+0xc9], R11 ;  /* 0x0000c90b0c008986 */ /* 0x0001e2000c101122 */
[----:B------:R-:W-:Y:S01]  /*9f360*/  LOP3.LUT R4, R4, 0xffffff7f, RZ, 0xc0, !PT ;  /* 0xffffff7f04047812 */ /* 0x000fe200078ec0ff */
[----:B0-----:R-:W-:Y:S02]  /*9f370*/  IMAD.U32 R12, RZ, RZ, UR11 ;  /* 0x0000000bff0c7e24 */ /* 0x001fe4000f8e00ff */
[----:B------:R-:W-:-:S03]  /*9f380*/  IMAD.U32 R11, RZ, RZ, UR10 ;  /* 0x0000000aff0b7e24 */ /* 0x000fc6000f8e00ff */
[----:B------:R-:W-:Y:S02]  /*9f390*/  @!P6 IADD3 R231, P0, P2, R12, UR13, R26 ;  /* 0x0000000d0ce7ec10 */ /* 0x000fe4000fa1e01a */
[----:B------:R-:W-:Y:S02]  /*9f3a0*/  @P6 LOP3.LUT R4, R4, 0x80, RZ, 0xfc, !PT ;  /* 0x0000008004046812 */ /* 0x000fe400078efcff */
[----:B------:R-:W-:Y:S02]  /*9f3b0*/  @!P6 IADD3.X R229, R11, UR12, R31, P0, P2 ;  /* 0x0000000c0be5ec10 */ /* 0x000fe400087e441f */
[----:B------:R-:W-:Y:S02]  /*9f3c0*/  ISETP.LT.OR P6, PT, R30, 0xe1, !P3 ;  /* 0x000000e11e00780c */ /* 0x000fe40005fc1670 */
[----:B------:R-:W-:-:S11]  /*9f3d0*/  LOP3.LUT P5, RZ, R0, 0x10, RZ, 0xc0, !PT ;  /* 0x0000001000ff7812 */ /* 0x000fd600078ac0ff */
[----:B------:R-:W-:-:S04]  /*9f3e0*/  @!P6 IADD3 R232, P0, P2, R12, UR13, R26 ;  /* 0x0000000d0ce8ec10 */ /* 0x000fc8000fa1e01a */
[----:B------:R-:W-:Y:S01]  /*9f3f0*/  @!P6 IADD3.X R233, R11, UR12, R31, P0, P2 ;  /* 0x0000000c0be9ec10 */ /* 0x000fe200087e441f */
[----:B----4-:R-:W-:-:S05]  /*9f400*/  FMUL R11, R234, UR27 ;  /* 0x0000001bea0b7c20 */ /* 0x010fca0008400000 */
[----:B------:R-:W-:-:S05]  /*9f410*/  F2FP.SATFINITE.E4M3.F32.PACK_AB_MERGE_C R11, RZ, R11, RZ ;  /* 0x0000000bff0b723e */ /* 0x000fca00048070ff */
[----:B------:R0:W-:Y:S01]  /*9f420*/  @!P5 STG.E.U8 desc[UR34][R20.64+0xc8], R11 ;  /* 0x0000c80b1400d986 */ /* 0x0001e2000c101122 */
[----:B------:R-:W-:Y:S01]  /*9f430*/  ISETP.LT.OR P5, PT, R30, 0xe2, !P3 ;  /* 0x000000e21e00780c */ /* 0x000fe20005fa1670 */
[----:B0-----:R-:W-:-:S12]  /*9f440*/  IMAD.U32 R11, RZ, RZ, UR10 ;  /* 0x0000000aff0b7e24 */ /* 0x001fd8000f8e00ff */
[----:B------:R-:W-:-:S04]  /*9f450*/  @!P5 IADD3 R234, P0, P2, R12, UR13, R26 ;  /* 0x0000000d0ceadc10 */ /* 0x000fc8000fa1e01a */
[----:B------:R-:W-:Y:S01]  /*9f460*/  @!P5 IADD3.X R235, R11, UR12, R31, P0, P2 ;  /* 0x0000000c0bebdc10 */ /* 0x000fe200087e441f */
[----:B------:R-:W-:Y:S02]  /*9f470*/  FMUL R11, R24, UR27 ;  /* 0x0000001b180b7c20 */ /* 0x000fe40008400000 */
[----:B------:R-:W4:Y:S01]  /*9f480*/  LDL.LU R24, [R1+0xea4] ;  /* 0x000ea40001187983 */ /* 0x000f220000300800 */
[----:B------:R-:W-:Y:S02]  /*9f490*/  LOP3.LUT P4, RZ, R0, 0x20, RZ, 0xc0, !PT ;  /* 0x0000002000ff7812 */ /* 0x000fe4000788c0ff */
[----:B------:R-:W-:-:S11]  /*9f4a0*/  F2FP.SATFINITE.E4M3.F32.PACK_AB_MERGE_C R11, RZ, R11, RZ ;  /* 0x0000000bff0b723e */ /* 0x000fd600048070ff */
[----:B------:R0:W-:Y:S01]  /*9f4b0*/  @!P4 STG.E.U8 desc[UR34][R18.64+0xc9], R11 ;  /* 0x0000c90b1200c986 */ /* 0x0001e2000c101122 */
[----:B------:R-:W-:Y:S01]  /*9f4c0*/  ISETP.LT.OR P4, PT, R30, 0xe9, !P3 ;  /* 0x000000e91e00780c */ /* 0x000fe20005f81670 */
[----:B0-----:R-:W-:-:S12]  /*9f4d0*/  IMAD.U32 R11, RZ, RZ, UR10 ;  /* 0x0000000aff0b7e24 */ /* 0x001fd8000f8e00ff */
[----:B------:R-:W-:-:S04]  /*9f4e0*/  @!P4 IADD3 R12, P0, P2, R12, UR13, R26 ;  /* 0x0000000d0c0ccc10 */ /* 0x000fc8000fa1e01a */
[----:B------:R-:W-:Y:S01]  /*9f4f0*/  @!P4 IADD3.X R11, R11, UR12, R31, P0, P2 ;  /* 0x0000000c0b0bcc10 */ /* 0x000fe200087e441f */
[----:B------:R0:W-:Y:S04]  /*9f500*/  @!P4 STL [R1+0x378], R12 ;  /* 0x0003780c0100c387 */ /* 0x0001e80000100800 */
[----:B------:R2:W-:Y:S01]  /*9f510*/  @!P4 STL [R1+0x394], R11 ;  /* 0x0003940b0100c387 */ /* 0x0005e20000100800 */
[----:B------:R-:W-:-:S13]  /*9f520*/  ISETP.LT.OR P0, PT, R30, 0xd1, !P1 ;  /* 0x000000d11e00780c */ /* 0x000fda0004f01670 */
[----:B0-----:R-:W0:Y:S01]  /*9f530*/  @!P0 LDC.64 R12, c[0x0][0x5c0] ;  /* 0x00017000ff0c8b82 */ /* 0x001e220000000a00 */
[----:B--2---:R-:W-:Y:S02]  /*9f540*/  FMUL R11, R10, UR27 ;  /* 0x0000001b0a0b7c20 */ /* 0x004fe40008400000 */
[----:B------:R-:W2:Y:S01]  /*9f550*/  LDL.LU R10, [R1+0xea8] ;  /* 0x000ea800010a7983 */ /* 0x000ea20000300800 */
[----:B0-----:R-:W-:Y:S02]  /*9f560*/  @!P0 IADD3 R12, P2, R26, R12, RZ ;  /* 0x0000000c1a0c8210 */ /* 0x001fe40007f5e0ff */
[----:B------:R-:W-:-:S03]  /*9f570*/  F2FP.SATFINITE.E4M3.F32.PACK_AB_MERGE_C R11, RZ, R11, RZ ;  /* 0x0000000bff0b723e */ /* 0x000fc600048070ff */
[----:B------:R-:W-:-:S05]  /*9f580*/  @!P0 IMAD.X R13, R31, 0x1, R13, P2 ;  /* 0x000000011f0d8824 */ /* 0x000fca00010e060d */
[----:B------:R3:W-:Y:S02]  /*9f590*/  @!P0 STG.E.U8 desc[UR34][R12.64+0xd0], R11 ;  /* 0x0000d00b0c008986 */ /* 0x0007e4000c101122 */
[----:B---3--:R-:W-:Y:S02]  /*9f5a0*/  FMUL R11, R25, UR27 ;  /* 0x0000001b190b7c20 */ /* 0x008fe40008400000 */
[----:B------:R-:W3:Y:S01]  /*9f5b0*/  LDL.LU R25, [R1+0xeac] ;  /* 0x000eac0001197983 */ /* 0x000ee20000300800 */
[----:B------:R-:W-:-:S13]  /*9f5c0*/  ISETP.LT.OR P0, PT, R30, 0xd2, !P1 ;  /* 0x000000d21e00780c */ /* 0x000fda0004f01670 */
[----:B------:R-:W0:Y:S01]  /*9f5d0*/  @!P0 LDC.64 R12, c[0x0][0x5c0] ;  /* 0x00017000ff0c8b82 */ /* 0x000e220000000a00 */
[----:B------:R-:W-:-:S04]  /*9f5e0*/  LOP3.LUT R4, R4, 0xffffffbf, RZ, 0xc0, !PT ;  /* 0xffffffbf04047812 */ /* 0x000fc800078ec0ff */
[----:B------:R-:W-:Y:S02]  /*9f5f0*/  @P6 LOP3.LUT R4, R4, 0x40, RZ, 0xfc, !PT ;  /* 0x0000004004046812 */ /* 0x000fe400078efcff */
[----:B------:R-:W-:Y:S02]  /*9f600*/  ISETP.LT.OR P6, PT, R30, 0xea, !P3 ;  /* 0x000000ea1e00780c */ /* 0x000fe40005fc1670 */
[----:B------:R-:W-:Y:S02]  /*9f610*/  LOP3.LUT R4, R4, 0xffffffdf, RZ, 0xc0, !PT ;  /* 0xffffffdf04047812 */ /* 0x000fe400078ec0ff */
[----:B------:R-:W-:Y:S02]  /*9f620*/  F2FP.SATFINITE.E4M3.F32.PACK_AB_MERGE_C R11, RZ, R11, RZ ;  /* 0x0000000bff0b723e */ /* 0x000fe400048070ff */
[----:B------:R-:W-:Y:S02]  /*9f630*/  @P5 LOP3.LUT R4, R4, 0x20, RZ, 0xfc, !PT ;  /* 0x0000002004045812 */ /* 0x000fe400078efcff */
[----:B0-----:R-:W-:-:S05]  /*9f640*/  @!P0 IADD3 R12, P2, R26, R12, RZ ;  /* 0x0000000c1a0c8210 */ /* 0x001fca0007f5e0ff */
[----:B------:R-:W-:Y:S01]  /*9f650*/  @!P0 IMAD.X R13, R31, 0x1, R13, P2 ;  /* 0x000000011f0d8824 */ /* 0x000fe200010e060d */
[----:B------:R-:W-:-:S04]  /*9f660*/  LOP3.LUT R4, R4, 0xffffffef, RZ, 0xc0, !PT ;  /* 0xffffffef04047812 */ /* 0x000fc800078ec0ff */
[----:B------:R0:W-:Y:S01]  /*9f670*/  @!P0 STG.E.U8 desc[UR34][R12.64+0xd1], R11 ;  /* 0x0000d10b0c008986 */ /* 0x0001e2000c101122 */
[----:B------:R-:W-:Y:S01]  /*9f680*/  @P4 LOP3.LUT R4, R4, 0x10, RZ, 0xfc, !PT ;  /* 0x0000001004044812 */ /* 0x000fe200078efcff */
[----:B0-----:R-:W-:Y:S02]  /*9f690*/  IMAD.U32 R12, RZ, RZ, UR11 ;  /* 0x0000000bff0c7e24 */ /* 0x001fe4000f8e00ff */
[----:B------:R-:W-:-:S03]  /*9f6a0*/  IMAD.U32 R11, RZ, RZ, UR10 ;  /* 0x0000000aff0b7e24 */ /* 0x000fc6000f8e00ff */
[----:B------:R-:W-:Y:S02]  /*9f6b0*/  @!P6 IADD3 R12, P0, P2, R12, UR13, R26 ;  /* 0x0000000d0c0cec10 */ /* 0x000fe4000fa1e01a */
[----:B------:R-:W-:Y:S02]  /*9f6c0*/  LOP3.LUT R4, R4, 0xfffffff7, RZ, 0xc0, !PT ;  /* 0xfffffff704047812 */ /* 0x000fe400078ec0ff */
[----:B------:R-:W-:Y:S01]  /*9f6d0*/  @!P6 IADD3.X R11, R11, UR12, R31, P0, P2 ;  /* 0x0000000c0b0bec10 */ /* 0x000fe200087e441f */
[----:B------:R0:W-:Y:S01]  /*9f6e0*/  @!P6 STL [R1+0x2d4], R12 ;  /* 0x0002d40c0100e387 */ /* 0x0001e20000100800 */
[----:B------:R-:W-:-:S03]  /*9f6f0*/  @P6 LOP3.LUT R4, R4, 0x8, RZ, 0xfc, !PT ;  /* 0x0000000804046812 */ /* 0x000fc600078efcff */
[----:B------:R1:W-:Y:S01]  /*9f700*/  @!P6 STL [R1+0x2f0], R11 ;  /* 0x0002f00b0100e387 */ /* 0x0003e20000100800 */
[----:B------:R-:W-:Y:S01]  /*9f710*/  ISETP.LT.OR P6, PT, R30, 0xf1, !P3 ;  /* 0x000000f11e00780c */ /* 0x000fe20005fc1670 */
[----:B0-----:R-:W-:Y:S02]  /*9f720*/  IMAD.U32 R12, RZ, RZ, UR11 ;  /* 0x0000000bff0c7e24 */ /* 0x001fe4000f8e00ff */
[----:B-1----:R-:W-:-:S10]  /*9f730*/  IMAD.U32 R11, RZ, RZ, UR10 ;  /* 0x0000000aff0b7e24 */ /* 0x002fd4000f8e00ff */
[----:B------:R-:W-:-:S04]  /*9f740*/  @!P6 IADD3 R13, P0, P2, R12, UR13, R26 ;  /* 0x0000000d0c0dec10 */ /* 0x000fc8000fa1e01a */
[----:B------:R-:W-:Y:S01]  /*9f750*/  @!P6 IADD3.X R12, R11, UR12, R31, P0, P2 ;  /* 0x0000000c0b0cec10 */ /* 0x000fe200087e441f */
[----:B------:R-:W-:Y:S01]  /*9f760*/  @!P6 STL [R1+0x33c], R13 ;  /* 0x00033c0d0100e387 */ /* 0x000fe20000100800 */
[----:B----4-:R-:W-:-:S03]  /*9f770*/  FMUL R11, R24, UR27 ;  /* 0x0000001b180b7c20 */ /* 0x010fc60008400000 */
[----:B------:R-:W4:Y:S01]  /*9f780*/  LDL.LU R24, [R1+0xeb0] ;  /* 0x000eb00001187983 */ /* 0x000f220000300800 */
[----:B------:R-:W-:Y:S02]  /*9f790*/  LOP3.LUT P5, RZ, R0, 0x40, RZ, 0xc0, !PT ;  /* 0x0000004000ff7812 */ /* 0x000fe400078ac0ff */
[----:B------:R-:W-:Y:S01]  /*9f7a0*/  F2FP.SATFINITE.E4M3.F32.PACK_AB_MERGE_C R11, RZ, R11, RZ ;  /* 0x0000000bff0b723e */ /* 0x000fe200048070ff */
[----:B------:R0:W-:Y:S10]  /*9f7b0*/  @!P6 STL [R1+0x35c], R12 ;  /* 0x00035c0c0100e387 */ /* 0x0001f40000100800 */
[----:B------:R1:W-:Y:S01]  /*9f7c0*/  @!P5 STG.E.U8 desc[UR34][R28.64+0xd0], R11 ;  /* 0x0000d00b1c00d986 */ /* 0x0003e2000c101122 */
[----:B------:R-:W-:Y:S01]  /*9f7d0*/  ISETP.LT.OR P5, PT, R30, 0xf2, !P3 ;  /* 0x000000f21e00780c */ /* 0x000fe20005fa1670 */
[----:B0-----:R-:W-:-:S02]  /*9f7e0*/  IMAD.U32 R12, RZ, RZ, UR11 ;  /* 0x0000000bff0c7e24 */ /* 0x001fc4000f8e00ff */
[----:B-1----:R-:W-:-:S10]  /*9f7f0*/  IMAD.U32 R11, RZ, RZ, UR10 ;  /* 0x0000000aff0b7e24 */ /* 0x002fd4000f8e00ff */
[----:B------:R-:W-:-:S04]  /*9f800*/  @!P5 IADD3 R13, P0, P2, R12, UR13, R26 ;  /* 0x0000000d0c0ddc10 */ /* 0x000fc8000fa1e01a */
[----:B------:R-:W-:Y:S01]  /*9f810*/  @!P5 IADD3.X R12, R11, UR12, R31, P0, P2 ;  /* 0x0000000c0b0cdc10 */ /* 0x000fe200087e441f */
[----:B------:R-:W-:Y:S04]  /*9f820*/  @!P5 STL [R1+0x314], R13 ;  /* 0x0003140d0100d387 */ /* 0x000fe80000100800 */
[----:B------:R0:W-:Y:S01]  /*9f830*/  @!P5 STL [R1+0x338], R12 ;  /* 0x0003380c0100d387 */ /* 0x0001e20000100800 */
[----:B------:R-:W-:Y:S01]  /*9f840*/  LOP3.LUT P4, RZ, R0, 0x80, RZ, 0xc0, !PT ;  /* 0x0000008000ff7812 */ /* 0x000fe2000788c0ff */
[----:B0-----:R-:W-:Y:S02]  /*9f850*/  IMAD.U32 R12, RZ, RZ, UR11 ;  /* 0x0000000bff0c7e24 */ /* 0x001fe4000f8e00ff */
[----:B--2---:R-:W-:Y:S02]  /*9f860*/  FMUL R11, R10, UR27 ;  /* 0x0000001b0a0b7c20 */ /* 0x004fe40008400000 */
[----:B------:R-:W2:Y:S03]  /*9f870*/  LDL.LU R10, [R1+0xeb4] ;  /* 0x000eb400010a7983 */ /* 0x000ea60000300800 */
[----:B------:R-:W-:-:S05]  /*9f880*/  F2FP.SATFINITE.E4M3.F32.PACK_AB_MERGE_C R11, RZ, R11, RZ ;  /* 0x0000000bff0b723e */ /* 0x000fca00048070ff */
[----:B------:R0:W-:Y:S01]  /*9f890*/  @!P4 STG.E.U8 desc[UR34][R22.64+0xd1], R11 ;  /* 0x0000d10b1600c986 */ /* 0x0001e2000c101122 */
[----:B------:R-:W-:Y:S01]  /*9f8a0*/  ISETP.LT.OR P4, PT, R30, 0xf9, !P3 ;  /* 0x000000f91e00780c */ /* 0x000fe20005f81670 */
[----:B0-----:R-:W-:-:S12]  /*9f8b0*/  IMAD.U32 R11, RZ, RZ, UR10 ;  /* 0x0000000aff0b7e24 */ /* 0x001fd8000f8e00ff */
[----:B------:R-:W-:-:S04]  /*9f8c0*/  @!P4 IADD3 R12, P0, P2, R12, UR13, R26 ;  /* 0x0000000d0c0ccc10 */ /* 0x000fc8000fa1e01a */
[----:B------:R-:W-:Y:S01]  /*9f8d0*/  @!P4 IADD3.X R11, R11, UR12, R31, P0, P2 ;  /* 0x0000000c0b0bcc10 */ /* 0x000fe200087e441f */
[----:B------:R-:W-:Y:S04]  /*9f8e0*/  @!P4 STL [R1+0x374], R12 ;  /* 0x0003740c0100c387 */ /* 0x000fe80000100800 */
[----:B------:R3:W-:Y:S02]  /*9f8f0*/  @!P4 STL [R1+0x390], R11 ;  /* 0x0003900b0100c387 */ /* 0x0007e40000100800 */
[----:B---3--:R-:W-:Y:S02]  /*9f900*/  FMUL R11, R25, UR27 ;  /* 0x0000001b190b7c20 */ /* 0x008fe40008400000 */
        /* <DEDUP_REMOVED lines=8> */
[----:B0-----:R-:W0:Y:S01]  /*9f990*/  @!P0 LDC.64 R12, c[0x0][0x5c0] ;  /* 0x00017000ff0c8b82 */ /* 0x001e220000000a00 */
[----:B------:R-:W-:-:S04]  /*9f9a0*/  LOP3.LUT R4, R4, 0xfffffffb, RZ, 0xc0, !PT ;  /* 0xfffffffb04047812 */ /* 0x000fc800078ec0ff */
[----:B------:R-:W-:Y:S02]  /*9f9b0*/  @P6 LOP3.LUT R4, R4, 0x4, RZ, 0xfc, !PT ;  /* 0x0000000404046812 */ /* 0x000fe400078efcff */
[----:B------:R-:W-:Y:S01]  /*9f9c0*/  ISETP.LT.OR P6, PT, R30, 0xfa, !P3 ;  /* 0x000000fa1e00780c */ /* 0x000fe20005fc1670 */
[----:B----4-:R-:W-:Y:S02]  /*9f9d0*/  FMUL R11, R24, UR27 ;  /* 0x0000001b180b7c20 */ /* 0x010fe40008400000 */
[----:B------:R-:W4:Y:S01]  /*9f9e0*/  LDL.LU R24, [R1+0xebc] ;  /* 0x000ebc0001187983 */ /* 0x000f220000300800 */
[----:B0-----:R-:W-:Y:S02]  /*9f9f0*/  @!P0 IADD3 R12, P2, R26, R12, RZ ;  /* 0x0000000c1a0c8210 */ /* 0x001fe40007f5e0ff */
[----:B------:R-:W-:-:S03]  /*9fa00*/  F2FP.SATFINITE.E4M3.F32.PACK_AB_MERGE_C R11, RZ, R11, RZ ;  /* 0x0000000bff0b723e */ /* 0x000fc600048070ff */
[----:B------:R-:W-:Y:S01]  /*9fa10*/  @!P0 IMAD.X R13, R31, 0x1, R13, P2 ;  /* 0x000000011f0d8824 */ /* 0x000fe200010e060d */
[----:B------:R-:W-:-:S04]  /*9fa20*/  LOP3.LUT R4, R4, 0xfffffffd, RZ, 0xc0, !PT ;  /* 0xfffffffd04047812 */ /* 0x000fc800078ec0ff */
[----:B------:R0:W-:Y:S01]  /*9fa30*/  @!P0 STG.E.U8 desc[UR34][R12.64+0xd9], R11 ;  /* 0x0000d90b0c008986 */ /* 0x0001e2000c101122 */
[----:B------:R-:W-:-:S04]  /*9fa40*/  @P5 LOP3.LUT R4, R4, 0x2, RZ, 0xfc, !PT ;  /* 0x0000000204045812 */ /* 0x000fc800078efcff */
[----:B------:R-:W-:Y:S01]  /*9fa50*/  LOP3.LUT R4, R4, 0xfffffffe, RZ, 0xc0, !PT ;  /* 0xfffffffe04047812 */ /* 0x000fe200078ec0ff */
[----:B0-----:R-:W-:Y:S02]  /*9fa60*/  IMAD.U32 R12, RZ, RZ, UR11 ;  /* 0x0000000bff0c7e24 */ /* 0x001fe4000f8e00ff */
[----:B------:R-:W-:-:S03]  /*9fa70*/  IMAD.U32 R11, RZ, RZ, UR10 ;  /* 0x0000000aff0b7e24 */ /* 0x000fc6000f8e00ff */
[----:B------:R-:W-:Y:S02]  /*9fa80*/  @!P6 IADD3 R12, P0, P2, R12, UR13, R26 ;  /* 0x0000000d0c0cec10 */ /* 0x000fe4000fa1e01a */
[----:B------:R-:W-:Y:S02]  /*9fa90*/  @P4 LOP3.LUT R4, R4, 0x1, RZ, 0xfc, !PT ;  /* 0x0000000104044812 */ /* 0x000fe400078efcff */
[C---:B------:R-:W-:Y:S02]  /*9faa0*/  LOP3.LUT P5, RZ, R0.reuse, 0x100, RZ, 0xc0, !PT ;  /* 0x0000010000ff7812 */ /* 0x040fe400078ac0ff */
[C---:B------:R-:W-:Y:S02]  /*9fab0*/  LOP3.LUT P4, RZ, R0.reuse, 0x200, RZ, 0xc0, !PT ;  /* 0x0000020000ff7812 */ /* 0x040fe4000788c0ff */
[----:B------:R-:W-:Y:S02]  /*9fac0*/  @!P6 IADD3.X R11, R11, UR12, R31, P0, P2 ;  /* 0x0000000c0b0bec10 */ /* 0x000fe400087e441f */
[----:B------:R-:W-:Y:S01]  /*9fad0*/  LOP3.LUT R0, R0, 0x7fffffff, RZ, 0xc0, !PT ;  /* 0x7fffffff00007812 */ /* 0x000fe200078ec0ff */
[----:B------:R0:W-:Y:S03]  /*9fae0*/  @!P6 STL [R1+0x2d0], R12 ;  /* 0x0002d00c0100e387 */ /* 0x0001e60000100800 */
[----:B------:R-:W-:Y:S01]  /*9faf0*/  @P6 LOP3.LUT R0, R0, 0x80000000, RZ, 0xfc, !PT ;  /* 0x8000000000006812 */ /* 0x000fe200078efcff */
[----:B------:R1:W-:Y:S01]  /*9fb00*/  @!P6 STL [R1+0x2ec], R11 ;  /* 0x0002ec0b0100e387 */ /* 0x0003e20000100800 */
[----:B------:R-:W-:Y:S01]  /*9fb10*/  ISETP.LT.OR P6, PT, R30, 0x101, !P3 ;  /* 0x000001011e00780c */ /* 0x000fe20005fc1670 */
[----:B0-----:R-:W-:-:S02]  /*9fb20*/  IMAD.U32 R12, RZ, RZ, UR11 ;  /* 0x0000000bff0c7e24 */ /* 0x001fc4000f8e00ff */
[----:B-1----:R-:W-:-:S10]  /*9fb30*/  IMAD.U32 R11, RZ, RZ, UR10 ;  /* 0x0000000aff0b7e24 */ /* 0x002fd4000f8e00ff */
[----:B------:R-:W-:-:S04]  /*9fb40*/  @!P6 IADD3 R13, P0, P2, R12, UR13, R26 ;  /* 0x0000000d0c0dec10 */ /* 0x000fc8000fa1e01a */
[----:B------:R-:W-:Y:S01]  /*9fb50*/  @!P6 IADD3.X R12, R11, UR12, R31, P0, P2 ;  /* 0x0000000c0b0cec10 */ /* 0x000fe200087e441f */
[----:B------:R-:W-:Y:S01]  /*9fb60*/  @!P6 STL [R1+0x334], R13 ;  /* 0x0003340d0100e387 */ /* 0x000fe20000100800 */
[----:B--2---:R-:W-:-:S03]  /*9fb70*/  FMUL R11, R10, UR27 ;  /* 0x0000001b0a0b7c20 */ /* 0x004fc60008400000 */
[----:B------:R-:W2:Y:S02]  /*9fb80*/  LDL.LU R10, [R1+0xec0] ;  /* 0x000ec000010a7983 */ /* 0x000ea40000300800 */
[----:B------:R-:W-:-:S05]  /*9fb90*/  F2FP.SATFINITE.E4M3.F32.PACK_AB_MERGE_C R11, RZ, R11, RZ ;  /* 0x0000000bff0b723e */ /* 0x000fca00048070ff */
[----:B------:R-:W-:Y:S01]  /*9fba0*/  @!P5 STG.E.U8 desc[UR34][R34.64+0xd8], R11 ;  /* 0x0000d80b2200d986 */ /* 0x000fe2000c101122 */
[----:B------:R-:W-:-:S03]  /*9fbb0*/  ISETP.LT.OR P5, PT, R30, 0x102, !P3 ;  /* 0x000001021e00780c */ /* 0x000fc60005fa1670 */
[----:B------:R0:W-:Y:S02]  /*9fbc0*/  @!P6 STL [R1+0x358], R12 ;  /* 0x0003580c0100e387 */ /* 0x0001e40000100800 */
[----:B0-----:R-:W-:Y:S02]  /*9fbd0*/  IMAD.U32 R12, RZ, RZ, UR11 ;  /* 0x0000000bff0c7e24 */ /* 0x001fe4000f8e00ff */
[----:B------:R-:W-:-:S06]  /*9fbe0*/  IMAD.U32 R11, RZ, RZ, UR10 ;  /* 0x0000000aff0b7e24 */ /* 0x000fcc000f8e00ff */
[----:B------:R-:W-:-:S04]  /*9fbf0*/  @!P5 IADD3 R13, P0, P2, R12, UR13, R26 ;  /* 0x0000000d0c0ddc10 */ /* 0x000fc8000fa1e01a */
[----:B------:R-:W-:Y:S01]  /*9fc00*/  @!P5 IADD3.X R12, R11, UR12, R31, P0, P2 ;  /* 0x0000000c0b0cdc10 */ /* 0x000fe200087e441f */
[----:B------:R-:W-:Y:S04]  /*9fc10*/  @!P5 STL [R1+0x310], R13 ;  /* 0x0003100d0100d387 */ /* 0x000fe80000100800 */
[----:B------:R0:W-:Y:S01]  /*9fc20*/  @!P5 STL [R1+0x330], R12 ;  /* 0x0003300c0100d387 */ /* 0x0001e20000100800 */
[----:B---3--:R-:W-:-:S03]  /*9fc30*/  FMUL R11, R25, UR27 ;  /* 0x0000001b190b7c20 */ /* 0x008fc60008400000 */
[----:B------:R-:W3:Y:S02]  /*9fc40*/  LDL.LU R25, [R1+0xec4] ;  /* 0x000ec40001197983 */ /* 0x000ee40000300800 */
[----:B------:R-:W-:-:S05]  /*9fc50*/  F2FP.SATFINITE.E4M3.F32.PACK_AB_MERGE_C R11, RZ, R11, RZ ;  /* 0x0000000bff0b723e */ /* 0x000fca00048070ff */
[----:B------:R1:W-:Y:S01]  /*9fc60*/  @!P4 STG.E.U8 desc[UR34][R32.64+0xd9], R11 ;  /* 0x0000d90b2000c986 */ /* 0x0003e2000c101122 */
[----:B------:R-:W-:Y:S01]  /*9fc70*/  ISETP.LT.OR P4, PT, R30, 0x109, !P3 ;  /* 0x000001091e00780c */ /* 0x000fe20005f81670 */
[----:B0-----:R-:W-:Y:S02]  /*9fc80*/  IMAD.U32 R12, RZ, RZ, UR11 ;  /* 0x0000000bff0c7e24 */ /* 0x001fe4000f8e00ff */
[----:B-1----:R-:W-:-:S10]  /*9fc90*/  IMAD.U32 R11, RZ, RZ, UR10 ;  /* 0x0000000aff0b7e24 */ /* 0x002fd4000f8e00ff */
[----:B------:R-:W-:-:S04]  /*9fca0*/  @!P4 IADD3 R12, P0, P2, R12, UR13, R26 ;  /* 0x0000000d0c0ccc10 */ /* 0x000fc8000fa1e01a */
[----:B------:R-:W-:Y:S01]  /*9fcb0*/  @!P4 IADD3.X R11, R11, UR12, R31, P0, P2 ;  /* 0x0000000c0b0bcc10 */ /* 0x000fe200087e441f */
[----:B------:R0:W-:Y:S01]  /*9fcc0*/  @!P4 STL [R1+0x370], R12 ;  /* 0x0003700c0100c387 */ /* 0x0001e20000100800 */
[----:B------:R-:W-:-:S03]  /*9fcd0*/  ISETP.LT.OR P0, PT, R30, 0xe1, !P1 ;  /* 0x000000e11e00780c */ /* 0x000fc60004f01670 */
[----:B------:R4:W-:Y:S10]  /*9fce0*/  @!P4 STL [R1+0x38c], R11 ;  /* 0x00038c0b0100c387 */ /* 0x0009f40000100800 */
[----:B0-----:R-:W0:Y:S01]  /*9fcf0*/  @!P0 LDC.64 R12, c[0x0][0x5c0] ;  /* 0x00017000ff0c8b82 */ /* 0x001e220000000a00 */
[----:B----4-:R-:W-:-:S02]  /*9fd00*/  FMUL R11, R24, UR27 ;  /* 0x0000001b180b7c20 */ /* 0x010fc40008400000 */
[----:B------:R-:W4:Y:S01]  /*9fd10*/  LDL.LU R24, [R1+0xec8] ;  /* 0x000ec80001187983 */ /* 0x000f220000300800 */
[----:B0-----:R-:W-:Y:S02]  /*9fd20*/  @!P0 IADD3 R12, P2, R26, R12, RZ ;  /* 0x0000000c1a0c8210 */ /* 0x001fe40007f5e0ff */
[----:B------:R-:W-:-:S03]  /*9fd30*/  F2FP.SATFINITE.E4M3.F32.PACK_AB_MERGE_C R11, RZ, R11, RZ ;  /* 0x0000000bff0b723e */ /* 0x000fc600048070ff */
[----:B------:R-:W-:-:S05]  /*9fd40*/  @!P0 IMAD.X R13, R31, 0x1, R13, P2 ;  /* 0x000000011f0d8824 */ /* 0x000fca00010e060d */
[----:B------:R0:W-:Y:S01]  /*9fd50*/  @!P0 STG.E.U8 desc[UR34][R12.64+0xe0], R11 ;  /* 0x0000e00b0c008986 */ /* 0x0001e2000c101122 */
[----:B------:R-:W-:-:S13]  /*9fd60*/  ISETP.LT.OR P0, PT, R30, 0xe2, !P1 ;  /* 0x000000e21e00780c */ /* 0x000fda0004f01670 */
[----:B0-----:R-:W0:Y:S01]  /*9fd70*/  @!P0 LDC.64 R12, c[0x0][0x5c0] ;  /* 0x00017000ff0c8b82 */ /* 0x001e220000000a00 */
[----:B------:R-:W-:-:S04]  /*9fd80*/  LOP3.LUT R0, R0, 0xbfffffff, RZ, 0xc0, !PT ;  /* 0xbfffffff00007812 */ /* 0x000fc800078ec0ff */
[----:B------:R-:W-:Y:S02]  /*9fd90*/  @P6 LOP3.LUT R0, R0, 0x40000000, RZ, 0xfc, !PT ;  /* 0x4000000000006812 */ /* 0x000fe400078efcff */
[----:B------:R-:W-:Y:S02]  /*9fda0*/  ISETP.LT.OR P6, PT, R30, 0x10a, !P3 ;  /* 0x0000010a1e00780c */ /* 0x000fe40005fc1670 */
[----:B------:R-:W-:-:S04]  /*9fdb0*/  LOP3.LUT R0, R0, 0xdfffffff, RZ, 0xc0, !PT ;  /* 0xdfffffff00007812 */ /* 0x000fc800078ec0ff */
[----:B------:R-:W-:Y:S02]  /*9fdc0*/  @P5 LOP3.LUT R0, R0, 0x20000000, RZ, 0xfc, !PT ;  /* 0x2000000000005812 */ /* 0x000fe400078efcff */
[----:B0-----:R-:W-:-:S05]  /*9fdd0*/  @!P0 IADD3 R12, P2, R26, R12, RZ ;  /* 0x0000000c1a0c8210 */ /* 0x001fca0007f5e0ff */
[----:B------:R-:W-:Y:S01]  /*9fde0*/  @!P0 IMAD.X R13, R31, 0x1, R13, P2 ;  /* 0x000000011f0d8824 */ /* 0x000fe200010e060d */
[C---:B------:R-:W-:Y:S02]  /*9fdf0*/  LOP3.LUT P5, RZ, R0.reuse, 0x400, RZ, 0xc0, !PT ;  /* 0x0000040000ff7812 */ /* 0x040fe400078ac0ff */
[----:B------:R-:W-:-:S04]  /*9fe00*/  LOP3.LUT R0, R0, 0xefffffff, RZ, 0xc0, !PT ;  /* 0xefffffff00007812 */ /* 0x000fc800078ec0ff */
[----:B------:R-:W-:-:S04]  /*9fe10*/  @P4 LOP3.LUT R0, R0, 0x10000000, RZ, 0xfc, !PT ;  /* 0x1000000000004812 */ /* 0x000fc800078efcff */
[C---:B------:R-:W-:Y:S02]  /*9fe20*/  LOP3.LUT P4, RZ, R0.reuse, 0x800, RZ, 0xc0, !PT ;  /* 0x0000080000ff7812 */ /* 0x040fe4000788c0ff */
[----:B------:R-:W-:Y:S01]  /*9fe30*/  LOP3.LUT R0, R0, 0xf7ffffff, RZ, 0xc0, !PT ;  /* 0xf7ffffff00007812 */ /* 0x000fe200078ec0ff */
[----:B--2---:R-:W-:Y:S02]  /*9fe40*/  FMUL R11, R10, UR27 ;  /* 0x0000001b0a0b7c20 */ /* 0x004fe40008400000 */
[----:B------:R-:W2:Y:S03]  /*9fe50*/  LDL.LU R10, [R1+0xecc] ;  /* 0x000ecc00010a7983 */ /* 0x000ea60000300800 */
[----:B------:R-:W-:-:S05]  /*9fe60*/  F2FP.SATFINITE.E4M3.F32.PACK_AB_MERGE_C R11, RZ, R11, RZ ;  /* 0x0000000bff0b723e */ /* 0x000fca00048070ff */
[----:B------:R0:W-:Y:S02]  /*9fe70*/  @!P0 STG.E.U8 desc[UR34][R12.64+0xe1], R11 ;  /* 0x0000e10b0c008986 */ /* 0x0001e4000c101122 */
[----:B0-----:R-:W-:Y:S02]  /*9fe80*/  IMAD.U32 R12, RZ, RZ, UR11 ;  /* 0x0000000bff0c7e24 */ /* 0x001fe4000f8e00ff */
[----:B------:R-:W-:-:S03]  /*9fe90*/  IMAD.U32 R11, RZ, RZ, UR10 ;  /* 0x0000000aff0b7e24 */ /* 0x000fc6000f8e00ff */
[----:B------:R-:W-:-:S04]  /*9fea0*/  @!P6 IADD3 R12, P0, P2, R12, UR13, R26 ;  /* 0x0000000d0c0cec10 */ /* 0x000fc8000fa1e01a */
        /* <DEDUP_REMOVED lines=9> */
[----:B---3--:R-:W-:Y:S01]  /*9ff40*/  FMUL R11, R25, UR27 ;  /* 0x0000001b190b7c20 */ /* 0x008fe20008400000 */
[----:B------:R-:W-:Y:S04]  /*9ff50*/  @!P6 STL [R1+0x32c], R13 ;  /* 0x00032c0d0100e387 */ /* 0x000fe80000100800 */
[----:B------:R-:W3:Y:S01]  /*9ff60*/  LDL.LU R25, [R1+0xed0] ;  /* 0x000ed00001197983 */ /* 0x000ee20000300800 */
        /* <DEDUP_REMOVED lines=10> */
[----:B----4-:R-:W-:-:S03]  /*a0010*/  FMUL R11, R24, UR27 ;  /* 0x0000001b180b7c20 */ /* 0x010fc60008400000 */
[----:B------:R-:W4:Y:S02]  /*a0020*/  LDL.LU R24, [R1+0xed4] ;  /* 0x000ed40001187983 */ /* 0x000f240000300800 */
[----:B------:R-:W-:-:S05]  /*a0030*/  F2FP.SATFINITE.E4M3.F32.PACK_AB_MERGE_C R11, RZ, R11, RZ ;  /* 0x0000000bff0b723e */ /* 0x000fca00048070ff */
[----:B------:R1:W-:Y:S01]  /*a0040*/  @!P4 STG.E.U8 desc[UR34][R36.64+0xe1], R11 ;  /* 0x0000e10b2400c986 */ /* 0x0003e2000c101122 */
[----:B------:R-:W-:Y:S01]  /*a0050*/  ISETP.LT.OR P4, PT, R30, 0x119, !P3 ;  /* 0x000001191e00780c */ /* 0x000fe20005f81670 */
[----:B0-----:R-:W-:Y:S02]  /*a0060*/  IMAD.U32 R12, RZ, RZ, UR11 ;  /* 0x0000000bff0c7e24 */ /* 0x001fe4000f8e00ff */
[----:B-1----:R-:W-:-:S10]  /*a0070*/  IMAD.U32 R11, RZ, RZ, UR10 ;  /* 0x0000000aff0b7e24 */ /* 0x002fd4000f8e00ff */
        /* <DEDUP_REMOVED lines=24> */
[C---:B------:R-:W-:Y:S02]  /*a0200*/  LOP3.LUT P5, RZ, R0.reuse, 0x1000, RZ, 0xc0, !PT ;  /* 0x0000100000ff7812 */ /* 0x040fe400078ac0ff */
[----:B------:R-:W-:Y:S02]  /*a0210*/  LOP3.LUT R0, R0, 0xfeffffff, RZ, 0xc0, !PT ;  /* 0xfeffffff00007812 */ /* 0x000fe400078ec0ff */
[----:B------:R0:W-:Y:S02]  /*a0220*/  @!P0 STG.E.U8 desc[UR34][R12.64+0xe9], R11 ;  /* 0x0000e90b0c008986 */ /* 0x0001e4000c101122 */
[----:B------:R-:W-:Y:S01]  /*a0230*/  @P4 LOP3.LUT R0, R0, 0x1000000, RZ, 0xfc, !PT ;  /* 0x0100000000004812 */ /* 0x000fe200078efcff */
[----:B0-----:R-:W-:Y:S02]  /*a0240*/  IMAD.U32 R12, RZ, RZ, UR11 ;  /* 0x0000000bff0c7e24 */ /* 0x001fe4000f8e00ff */
[----:B------:R-:W-:-:S03]  /*a0250*/  IMAD.U32 R11, RZ, RZ, UR10 ;  /* 0x0000000aff0b7e24 */ /* 0x000fc6000f8e00ff */
[----:B------:R-:W-:Y:S02]  /*a0260*/  @!P6 IADD3 R12, P0, P2, R12, UR13, R26 ;  /* 0x0000000d0c0cec10 */ /* 0x000fe4000fa1e01a */
        /* <DEDUP_REMOVED lines=11> */
[----:B----4-:R-:W-:Y:S01]  /*a0320*/  FMUL R11, R24, UR27 ;  /* 0x0000001b180b7c20 */ /* 0x010fe20008400000 */
[----:B------:R-:W-:Y:S04]  /*a0330*/  @!P6 STL [R1+0x324], R13 ;  /* 0x0003240d0100e387 */ /* 0x000fe80000100800 */
[----:B------:R-:W4:Y:S01]  /*a0340*/  LDL.LU R24, [R1+0xee0] ;  /* 0x000ee00001187983 */ /* 0x000f220000300800 */
        /* <DEDUP_REMOVED lines=10> */
[----:B--2---:R-:W-:-:S03]  /*a03f0*/  FMUL R11, R10, UR27 ;  /* 0x0000001b0a0b7c20 */ /* 0x004fc60008400000 */
[----:B------:R-:W2:Y:S02]  /*a0400*/  LDL.LU R10, [R1+0xee4] ;  /* 0x000ee400010a7983 */ /* 0x000ea40000300800 */
[----:B------:R-:W-:-:S05]  /*a0410*/  F2FP.SATFINITE.E4M3.F32.PACK_AB_MERGE_C R11, RZ, R11, RZ ;  /* 0x0000000bff0b723e */ /* 0x000fca00048070ff */
[----:B------:R1:W-:Y:S01]  /*a0420*/  @!P4 STG.E.U8 desc[UR34][R40.64+0xe9], R11 ;  /* 0x0000e90b2800c986 */ /* 0x0003e2000c101122 */
[----:B------:R-:W-:Y:S01]  /*a0430*/  ISETP.LT.OR P4, PT, R30, 0x129, !P3 ;  /* 0x000001291e00780c */ /* 0x000fe20005f81670 */
[----:B0-----:R-:W-:Y:S02]  /*a0440*/  IMAD.U32 R12, RZ, RZ, UR11 ;  /* 0x0000000bff0c7e24 */ /* 0x001fe4000f8e00ff */
[----:B-1----:R-:W-:-:S10]  /*a0450*/  IMAD.U32 R11, RZ, RZ, UR10 ;  /* 0x0000000aff0b7e24 */ /* 0x002fd4000f8e00ff */
        /* <DEDUP_REMOVED lines=19> */
[----:B0-----:R-:W-:Y:S01]  /*a0590*/  @!P0 IADD3 R12, P2, R26, R12, RZ ;  /* 0x0000000c1a0c8210 */ /* 0x001fe20007f5e0ff */
[----:B----4-:R-:W-:Y:S02]  /*a05a0*/  FMUL R11, R24, UR27 ;  /* 0x0000001b180b7c20 */ /* 0x010fe40008400000 */
[----:B------:R-:W4:Y:S02]  /*a05b0*/  LDL.LU R24, [R1+0xeec] ;  /* 0x000eec0001187983 */ /* 0x000f240000300800 */
[----:B------:R-:W-:Y:S01]  /*a05c0*/  @!P0 IMAD.X R13, R31, 0x1, R13, P2 ;  /* 0x000000011f0d8824 */ /* 0x000fe200010e060d */
[----:B------:R-:W-:Y:S02]  /*a05d0*/  F2FP.SATFINITE.E4M3.F32.PACK_AB_MERGE_C R11, RZ, R11, RZ ;  /* 0x0000000bff0b723e */ /* 0x000fe400048070ff */
[----:B------:R-:W-:-:S03]  /*a05e0*/  LOP3.LUT P5, RZ, R0, 0x4000, RZ, 0xc0, !PT ;  /* 0x0000400000ff7812 */ /* 0x000fc600078ac0ff */
[----:B------:R0:W-:Y:S01]  /*a05f0*/  @!P0 STG.E.U8 desc[UR34][R12.64+0xf1], R11 ;  /* 0x0000f10b0c008986 */ /* 0x0001e2000c101122 */
[----:B------:R-:W-:-:S04]  /*a0600*/  LOP3.LUT R0, R0, 0xffefffff, RZ, 0xc0, !PT ;  /* 0xffefffff00007812 */ /* 0x000fc800078ec0ff */
        /* <DEDUP_REMOVED lines=27> */
[----:B------:R0:W-:Y:S04]  /*a07c0*/  @!P5 STL [R1+0x2b4], R12 ;  /* 0x0002b40c0100d387 */ /* 0x0001e80000100800 */
[----:B------:R-:W2:Y:S01]  /*a07d0*/  LDL.LU R17, [R1+0xef4] ;  /* 0x000ef40001117983 */ /* 0x000ea20000300800 */
[----:B---3--:R-:W-:-:S05]  /*a07e0*/  FMUL R11, R25, UR27 ;  /* 0x0000001b190b7c20 */ /* 0x008fca0008400000 */
        /* <DEDUP_REMOVED lines=8> */
[----:B------:R4:W-:Y:S04]  /*a0870*/  @!P4 STL [R1+0x2ac], R11 ;  /* 0x0002ac0b0100c387 */ /* 0x0009e80000100800 */
[----:B------:R-:W3:Y:S01]  /*a0880*/  LDL.LU R15, [R1+0xef8] ;  /* 0x000ef800010f7983 */ /* 0x000ee20000300800 */
[----:B------:R-:W-:-:S02]  /*a0890*/  ISETP.LT.OR P0, PT, R30, 0xf9, !P1 ;  /* 0x000000f91e00780c */ /* 0x000fc40004f01670 */
[----:B------:R-:W-:Y:S01]  /*a08a0*/  LOP3.LUT R0, R0, 0xfffbffff, RZ, 0xc0, !PT ;  /* 0xfffbffff00007812 */ /* 0x000fe200078ec0ff */
[----:B------:R-:W3:Y:S10]  /*a08b0*/  LDL.LU R16, [R1+0xefc] ;  /* 0x000efc0001107983 */ /* 0x000ef40000300800 */
[----:B0-----:R-:W0:Y:S02]  /*a08c0*/  @!P0 LDC.64 R12, c[0x0][0x5c0] ;  /* 0x00017000ff0c8b82 */ /* 0x001e240000000a00 */
[----:B0-----:R-:W-:-:S05]  /*a08d0*/  @!P0 IADD3 R12, P2, R26, R12, RZ ;  /* 0x0000000c1a0c8210 */ /* 0x001fca0007f5e0ff */
[----:B------:R-:W-:Y:S02]  /*a08e0*/  @!P0 IMAD.X R13, R31, 0x1, R13, P2 ;  /* 0x000000011f0d8824 */ /* 0x000fe400010e060d */
[----:B----4-:R-:W-:-:S05]  /*a08f0*/  FMUL R11, R24, UR27 ;  /* 0x0000001b180b7c20 */ /* 0x010fca0008400000 */
[----:B------:R-:W-:-:S05]  /*a0900*/  F2FP.SATFINITE.E4M3.F32.PACK_AB_MERGE_C R11, RZ, R11, RZ ;  /* 0x0000000bff0b723e */ /* 0x000fca00048070ff */
[----:B------:R0:W-:Y:S01]  /*a0910*/  @!P0 STG.E.U8 desc[UR34][R12.64+0xf8], R11 ;  /* 0x0000f80b0c008986 */ /* 0x0001e2000c101122 */
[----:B------:R-:W-:Y:S02]  /*a0920*/  ISETP.LT.OR P0, PT, R30, 0xfa, !P1 ;  /* 0x000000fa1e00780c */ /* 0x000fe40004f01670 */
[----:B------:R-:W-:-:S11]  /*a0930*/  @P6 LOP3.LUT R0, R0, 0x40000, RZ, 0xfc, !PT ;  /* 0x0004000000006812 */ /* 0x000fd600078efcff */
[----:B0-----:R-:W0:Y:S01]  /*a0940*/  @!P0 LDC.64 R12, c[0x0][0x5c0] ;  /* 0x00017000ff0c8b82 */ /* 0x001e220000000a00 */
[----:B------:R-:W-:-:S04]  /*a0950*/  LOP3.LUT R0, R0, 0xfffdffff, RZ, 0xc0, !PT ;  /* 0xfffdffff00007812 */ /* 0x000fc800078ec0ff */
[----:B------:R-:W-:-:S04]  /*a0960*/  @P5 LOP3.LUT R0, R0, 0x20000, RZ, 0xfc, !PT ;  /* 0x0002000000005812 */ /* 0x000fc800078efcff */
[----:B------:R-:W-:-:S04]  /*a0970*/  LOP3.LUT R0, R0, 0xfffeffff, RZ, 0xc0, !PT ;  /* 0xfffeffff00007812 */ /* 0x000fc800078ec0ff */
[----:B------:R-:W-:Y:S02]  /*a0980*/  @P4 LOP3.LUT R0, R0, 0x10000, RZ, 0xfc, !PT ;  /* 0x0001000000004812 */ /* 0x000fe400078efcff */
[----:B------:R-:W-:Y:S02]  /*a0990*/  ISETP.LT.OR P4, PT, R30, 0x13a, !P3 ;  /* 0x0000013a1e00780c */ /* 0x000fe40005f81670 */
[----:B0-----:R-:W-:-:S05]  /*a09a0*/  @!P0 IADD3 R12, P2, R26, R12, RZ ;  /* 0x0000000c1a0c8210 */ /* 0x001fca0007f5e0ff */
[----:B------:R-:W-:Y:S01]  /*a09b0*/  @!P0 IMAD.X R13, R31, 0x1, R13, P2 ;  /* 0x000000011f0d8824 */ /* 0x000fe200010e060d */
[----:B------:R-:W-:-:S05]  /*a09c0*/  LOP3.LUT R0, R0, 0xffff7fff, RZ, 0xc0, !PT ;  /* 0xffff7fff00007812 */ /* 0x000fca00078ec0ff */
[----:B------:R-:W-:Y:S01]  /*a09d0*/  @P4 LOP3.LUT R0, R0, 0x8000, RZ, 0xfc, !PT ;  /* 0x0000800000004812 */ /* 0x000fe200078efcff */
[----:B--2---:R-:W-:-:S05]  /*a09e0*/  FMUL R11, R10, UR27 ;  /* 0x0000001b0a0b7c20 */ /* 0x004fca0008400000 */
[----:B------:R-:W-:-:S05]  /*a09f0*/  F2FP.SATFINITE.E4M3.F32.PACK_AB_MERGE_C R11, RZ, R11, RZ ;  /* 0x0000000bff0b723e */ /* 0x000fca00048070ff */
[----:B------:R0:W-:Y:S02]  /*a0a00*/  @!P0 STG.E.U8 desc[UR34][R12.64+0xf9], R11 ;  /* 0x0000f90b0c008986 */ /* 0x0001e4000c101122 */
[----:B0-----:R-:W-:Y:S02]  /*a0a10*/  IMAD.U32 R12, RZ, RZ, UR11 ;  /* 0x0000000bff0c7e24 */ /* 0x001fe4000f8e00ff */
[----:B------:R-:W-:-:S03]  /*a0a20*/  IMAD.U32 R11, RZ, RZ, UR10 ;  /* 0x0000000aff0b7e24 */ /* 0x000fc6000f8e00ff */
[----:B------:R-:W-:-:S04]  /*a0a30*/  @!P4 IADD3 R10, P0, P2, R12, UR13, R26 ;  /* 0x0000000d0c0acc10 */ /* 0x000fc8000fa1e01a */
[----:B------:R-:W-:Y:S01]  /*a0a40*/  @!P4 IADD3.X R24, R11, UR12, R31, P0, P2 ;  /* 0x0000000c0b18cc10 */ /* 0x000fe200087e441f */
[----:B------:R0:W-:Y:S01]  /*a0a50*/  @!P4 STL [R1+0x278], R10 ;  /* 0x0002780a0100c387 */ /* 0x0001e20000100800 */
[----:B------:R-:W-:-:S13]  /*a0a60*/  ISETP.LT.OR P4, PT, R30, 0x141, !P3 ;  /* 0x000001411e00780c */ /* 0x000fda0005f81670 */
[----:B------:R-:W-:-:S04]  /*a0a70*/  @!P4 IADD3 R25, P0, P2, R12, UR13, R26 ;  /* 0x0000000d0c19cc10 */ /* 0x000fc8000fa1e01a */
[----:B0-----:R-:W-:Y:S01]  /*a0a80*/  @!P4 IADD3.X R10, R11, UR12, R31, P0, P2 ;  /* 0x0000000c0b0acc10 */ /* 0x001fe200087e441f */
[----:B------:R-:W-:Y:S02]  /*a0a90*/  FMUL R11, R17, UR27 ;  /* 0x0000001b110b7c20 */ /* 0x000fe40008400000 */
[----:B------:R-:W2:Y:S01]  /*a0aa0*/  LDL.LU R17, [R1+0xf00] ;  /* 0x000f000001117983 */ /* 0x000ea20000300800 */
[----:B------:R-:W-:Y:S02]  /*a0ab0*/  LOP3.LUT P6, RZ, R7, 0x800000, RZ, 0xc0, !PT ;  /* 0x0080000007ff7812 */ /* 0x000fe400078cc0ff */
[----:B------:R-:W-:-:S11]  /*a0ac0*/  F2FP.SATFINITE.E4M3.F32.PACK_AB_MERGE_C R11, RZ, R11, RZ ;  /* 0x0000000bff0b723e */ /* 0x000fd600048070ff */
[----:B------:R0:W-:Y:S01]  /*a0ad0*/  @!P6 STG.E.U8 desc[UR34][R50.64+0xf8], R11 ;  /* 0x0000f80b3200e986 */ /* 0x0001e2000c101122 */
[----:B------:R-:W-:Y:S01]  /*a0ae0*/  ISETP.LT.OR P6, PT, R30, 0x142, !P3 ;  /* 0x000001421e00780c */ /* 0x000fe20005fc1670 */
[----:B0-----:R-:W-:-:S12]  /*a0af0*/  IMAD.U32 R11, RZ, RZ, UR10 ;  /* 0x0000000aff0b7e24 */ /* 0x001fd8000f8e00ff */
[----:B------:R-:W-:-:S04]  /*a0b00*/  @!P6 IADD3 R50, P0, P2, R12, UR13, R26 ;  /* 0x0000000d0c32ec10 */ /* 0x000fc8000fa1e01a */
[----:B------:R-:W-:Y:S01]  /*a0b10*/  @!P6 IADD3.X R51, R11, UR12, R31, P0, P2 ;  /* 0x0000000c0b33ec10 */ /* 0x000fe200087e441f */
[----:B---3--:R-:W-:Y:S02]  /*a0b20*/  FMUL R11, R15, UR27 ;  /* 0x0000001b0f0b7c20 */ /* 0x008fe40008400000 */
[----:B------:R-:W3:Y:S01]  /*a0b30*/  LDL.LU R15, [R1+0xf04] ;  /* 0x000f0400010f7983 */ /* 0x000ee20000300800 */
[----:B------:R-:W-:Y:S02]  /*a0b40*/  LOP3.LUT P5, RZ, R7, 0x1000000, RZ, 0xc0, !PT ;  /* 0x0100000007ff7812 */ /* 0x000fe400078ac0ff */
[----:B------:R-:W-:-:S11]  /*a0b50*/  F2FP.SATFINITE.E4M3.F32.PACK_AB_MERGE_C R11, RZ, R11, RZ ;  /* 0x0000000bff0b723e */ /* 0x000fd600048070ff */
[----:B------:R0:W-:Y:S01]  /*a0b60*/  @!P5 STG.E.U8 desc[UR34][R48.64+0xf9], R11 ;  /* 0x0000f90b3000d986 */ /* 0x0001e2000c101122 */
[----:B------:R-:W-:Y:S01]  /*a0b70*/  ISETP.LT.OR P5, PT, R30, 0x149, !P3 ;  /* 0x000001491e00780c */ /* 0x000fe20005fa1670 */
[----:B0-----:R-:W-:-:S12]  /*a0b80*/  IMAD.U32 R11, RZ, RZ, UR10 ;  /* 0x0000000aff0b7e24 */ /* 0x001fd8000f8e00ff */
[----:B------:R-:W-:-:S04]  /*a0b90*/  @!P5 IADD3 R46, P0, P2, R12, UR13, R26 ;  /* 0x0000000d0c2edc10 */ /* 0x000fc8000fa1e01a */
[----:B------:R-:W-:Y:S02]  /*a0ba0*/  @!P5 IADD3.X R47, R11, UR12, R31, P0, P2 ;  /* 0x0000000c0b2fdc10 */ /* 0x000fe400087e441f */
[----:B------:R-:W-:Y:S01]  /*a0bb0*/  ISETP.LT.OR P0, PT, R30, 0x101, !P1 ;  /* 0x000001011e00780c */ /* 0x000fe20004f01670 */
[----:B------:R-:W-:Y:S02]  /*a0bc0*/  FMUL R11, R16, UR27 ;  /* 0x0000001b100b7c20 */ /* 0x000fe40008400000 */
[----:B------:R-:W4:Y:S10]  /*a0bd0*/  LDL.LU R16, [R1+0xf08] ;  /* 0x000f080001107983 */ /* 0x000f340000300800 */
[----:B------:R-:W0:Y:S01]  /*a0be0*/  @!P0 LDC.64 R12, c[0x0][0x5c0] ;  /* 0x00017000ff0c8b82 */ /* 0x000e220000000a00 */
[----:B------:R-:W-:-:S02]  /*a0bf0*/  F2FP.SATFINITE.E4M3.F32.PACK_AB_MERGE_C R11, RZ, R11, RZ ;  /* 0x0000000bff0b723e */ /* 0x000fc400048070ff */
[----:B0-----:R-:W-:-:S05]  /*a0c00*/  @!P0 IADD3 R12, P2, R26, R12, RZ ;  /* 0x0000000c1a0c8210 */ /* 0x001fca0007f5e0ff */
[----:B------:R-:W-:-:S05]  /*a0c10*/  @!P0 IMAD.X R13, R31, 0x1, R13, P2 ;  /* 0x000000011f0d8824 */ /* 0x000fca00010e060d */
[----:B------:R0:W-:Y:S01]  /*a0c20*/  @!P0 STG.E.U8 desc[UR34][R12.64+0x100], R11 ;  /* 0x0001000b0c008986 */ /* 0x0001e2000c101122 */
[----:B------:R-:W-:Y:S02]  /*a0c30*/  ISETP.LT.OR P0, PT, R30, 0x102, !P1 ;  /* 0x000001021e00780c */ /* 0x000fe40004f01670 */
[----:B------:R-:W-:-:S11]  /*a0c40*/  LOP3.LUT R0, R0, 0xffffbfff, RZ, 0xc0, !PT ;  /* 0xffffbfff00007812 */ /* 0x000fd600078ec0ff */
[----:B0-----:R-:W0:Y:S01]  /*a0c50*/  @!P0 LDC.64 R12, c[0x0][0x5c0] ;  /* 0x00017000ff0c8b82 */ /* 0x001e220000000a00 */
[----:B------:R-:W-:-:S04]  /*a0c60*/  @P4 LOP3.LUT R0, R0, 0x4000, RZ, 0xfc, !PT ;  /* 0x0000400000004812 */ /* 0x000fc800078efcff */
        /* <DEDUP_REMOVED lines=9> */
[----:B--2---:R-:W-:Y:S02]  /*a0d00*/  FMUL R11, R17, UR27 ;  /* 0x0000001b110b7c20 */ /* 0x004fe40008400000 */
[----:B------:R-:W2:Y:S03]  /*a0d10*/  LDL.LU R17, [R1+0xf0c] ;  /* 0x000f0c0001117983 */ /* 0x000ea60000300800 */
[----:B------:R-:W-:-:S05]  /*a0d20*/  F2FP.SATFINITE.E4M3.F32.PACK_AB_MERGE_C R11, RZ, R11, RZ ;  /* 0x0000000bff0b723e */ /* 0x000fca00048070ff */
[----:B------:R0:W-:Y:S02]  /*a0d30*/  @!P0 STG.E.U8 desc[UR34][R12.64+0x101], R11 ;  /* 0x0001010b0c008986 */ /* 0x0001e4000c101122 */
[----:B0-----:R-:W-:Y:S02]  /*a0d40*/  IMAD.U32 R12, RZ, RZ, UR11 ;  /* 0x0000000bff0c7e24 */ /* 0x001fe4000f8e00ff */
[----:B------:R-:W-:-:S03]  /*a0d50*/  IMAD.U32 R11, RZ, RZ, UR10 ;  /* 0x0000000aff0b7e24 */ /* 0x000fc6000f8e00ff */
[----:B------:R-:W-:-:S04]  /*a0d60*/  @!P5 IADD3 R42, P0, P2, R12, UR13, R26 ;  /* 0x0000000d0c2adc10 */ /* 0x000fc8000fa1e01a */
[----:B------:R-:W-:Y:S02]  /*a0d70*/  @!P5 IADD3.X R43, R11, UR12, R31, P0, P2 ;  /* 0x0000000c0b2bdc10 */ /* 0x000fe400087e441f */
[----:B------:R-:W-:-:S13]  /*a0d80*/  ISETP.LT.OR P5, PT, R30, 0x151, !P3 ;  /* 0x000001511e00780c */ /* 0x000fda0005fa1670 */
[----:B------:R-:W-:-:S04]  /*a0d90*/  @!P5 IADD3 R44, P0, P2, R12, UR13, R26 ;  /* 0x0000000d0c2cdc10 */ /* 0x000fc8000fa1e01a */
[----:B------:R-:W-:Y:S01]  /*a0da0*/  @!P5 IADD3.X R45, R11, UR12, R31, P0, P2 ;  /* 0x0000000c0b2ddc10 */ /* 0x000fe200087e441f */
[----:B---3--:R-:W-:Y:S02]  /*a0db0*/  FMUL R11, R15, UR27 ;  /* 0x0000001b0f0b7c20 */ /* 0x008fe40008400000 */
[----:B------:R-:W3:Y:S01]  /*a0dc0*/  LDL.LU R15, [R1+0xf10] ;  /* 0x000f1000010f7983 */ /* 0x000ee20000300800 */
[----:B------:R-:W-:Y:S02]  /*a0dd0*/  LOP3.LUT R9, R9, 0xefffffff, RZ, 0xc0, !PT ;  /* 0xefffffff09097812 */ /* 0x000fe400078ec0ff */
[----:B------:R-:W-:Y:S02]  /*a0de0*/  LOP3.LUT P2, RZ, R6, 0x20, RZ, 0xc0, !PT ;  /* 0x0000002006ff7812 */ /* 0x000fe4000784c0ff */
[----:B------:R-:W-:Y:S02]  /*a0df0*/  @P5 LOP3.LUT R9, R9, 0x10000000, RZ, 0xfc, !PT ;  /* 0x1000000009095812 */ /* 0x000fe400078efcff */
[----:B------:R-:W-:-:S02]  /*a0e00*/  ISETP.LT.OR P5, PT, R30, 0x152, !P3 ;  /* 0x000001521e00780c */ /* 0x000fc40005fa1670 */
[----:B------:R-:W-:-:S07]  /*a0e10*/  F2FP.SATFINITE.E4M3.F32.PACK_AB_MERGE_C R11, RZ, R11, RZ ;  /* 0x0000000bff0b723e */ /* 0x000fce00048070ff */
[----:B------:R0:W-:Y:S04]  /*a0e20*/  @!P2 STG.E.U8 desc[UR34][R54.64+0x100], R11 ;  /* 0x0001000b3600a986 */ /* 0x0001e8000c101122 */
[----:B------:R-:W-:Y:S01]  /*a0e30*/  @!P5 IADD3 R40, P0, P2, R12, UR13, R26 ;  /* 0x0000000d0c28dc10 */ /* 0x000fe2000fa1e01a */
[----:B0-----:R-:W-:-:S05]  /*a0e40*/  IMAD.U32 R11, RZ, RZ, UR10 ;  /* 0x0000000aff0b7e24 */ /* 0x001fca000f8e00ff */
[----:B------:R-:W-:Y:S01]  /*a0e50*/  @!P5 IADD3.X R41, R11, UR12, R31, P0, P2 ;  /* 0x0000000c0b29dc10 */ /* 0x000fe200087e441f */
[----:B----4-:R-:W-:Y:S02]  /*a0e60*/  FMUL R11, R16, UR27 ;  /* 0x0000001b100b7c20 */ /* 0x010fe40008400000 */
[----:B------:R-:W4:Y:S01]  /*a0e70*/  LDL.LU R16, [R1+0xf14] ;  /* 0x000f140001107983 */ /* 0x000f220000300800 */
        /* <DEDUP_REMOVED lines=48> */
[----:B------:R-:W-:Y:S01]  /*a1180*/  LOP3.LUT P4, RZ, R2, 0x10000, RZ, 0xc0, !PT ;  /* 0x0001000002ff7812 */ /* 0x000fe2000788c0ff */
[----:B--2---:R-:W-:Y:S02]  /*a1190*/  FMUL R11, R17, UR27 ;  /* 0x0000001b110b7c20 */ /* 0x004fe40008400000 */
[----:B------:R-:W2:Y:S04]  /*a11a0*/  LDL.LU R17, [R1+0xf24] ;  /* 0x000f240001117983 */ /* 0x000ea80000300800 */
[----:B------:R-:W2:Y:S04]  /*a11b0*/  LDL.LU R21, [R1+0xf28] ;  /* 0x000f280001157983 */ /* 0x000ea80000300800 */
[----:B------:R-:W2:Y:S01]  /*a11c0*/  LDL.LU R14, [R1+0xf2c] ;  /* 0x000f2c00010e7983 */ /* 0x000ea20000300800 */
[----:B------:R-:W-:-:S05]  /*a11d0*/  F2FP.SATFINITE.E4M3.F32.PACK_AB_MERGE_C R11, RZ, R11, RZ ;  /* 0x0000000bff0b723e */ /* 0x000fca00048070ff */
[----:B------:R0:W-:Y:S01]  /*a11e0*/  @!P4 STG.E.U8 desc[UR34][R56.64+0x109], R11 ;  /* 0x0001090b3800c986 */ /* 0x0001e2000c101122 */
[----:B------:R-:W-:Y:S01]  /*a11f0*/  ISETP.LT.OR P4, PT, R30, 0x169, !P3 ;  /* 0x000001691e00780c */ /* 0x000fe20005f81670 */
[----:B0-----:R-:W-:-:S12]  /*a1200*/  IMAD.U32 R11, RZ, RZ, UR10 ;  /* 0x0000000aff0b7e24 */ /* 0x001fd8000f8e00ff */
[----:B------:R-:W-:-:S04]  /*a1210*/  @!P4 IADD3 R28, P0, P2, R12, UR13, R26 ;  /* 0x0000000d0c1ccc10 */ /* 0x000fc8000fa1e01a */
[----:B------:R-:W-:Y:S01]  /*a1220*/  @!P4 IADD3.X R29, R11, UR12, R31, P0, P2 ;  /* 0x0000000c0b1dcc10 */ /* 0x000fe200087e441f */
[----:B---3--:R-:W-:Y:S02]  /*a1230*/  FMUL R11, R15, UR27 ;  /* 0x0000001b0f0b7c20 */ /* 0x008fe40008400000 */
[----:B------:R-:W3:Y:S04]  /*a1240*/  LDL.LU R15, [R1+0xf30] ;  /* 0x000f3000010f7983 */ /* 0x000ee80000300800 */
[----:B------:R-:W3:Y:S04]  /*a1250*/  LDL.LU R52, [R1+0xf34] ;  /* 0x000f340001347983 */ /* 0x000ee80000300800 */
[----:B------:R-:W3:Y:S01]  /*a1260*/  LDL.LU R55, [R1+0xf38] ;  /* 0x000f380001377983 */ /* 0x000ee20000300800 */
[----:B------:R-:W-:-:S03]  /*a1270*/  ISETP.LT.OR P0, PT, R30, 0x111, !P1 ;  /* 0x000001111e00780c */ /* 0x000fc60004f01670 */
[----:B------:R-:W3:Y:S01]  /*a1280*/  LDL.LU R48, [R1+0xf3c] ;  /* 0x000f3c0001307983 */ /* 0x000ee20000300800 */
[----:B------:R-:W-:-:S03]  /*a1290*/  F2FP.SATFINITE.E4M3.F32.PACK_AB_MERGE_C R11, RZ, R11, RZ ;  /* 0x0000000bff0b723e */ /* 0x000fc600048070ff */
[----:B------:R-:W3:Y:S01]  /*a12a0*/  LDL.LU R49, [R1+0xf40] ;  /* 0x000f400001317983 */ /* 0x000ee20000300800 */
[----:B------:R-:W-:Y:S02]  /*a12b0*/  LOP3.LUT R0, R0, 0xffffffdf, RZ, 0xc0, !PT ;  /* 0xffffffdf00007812 */ /* 0x000fe400078ec0ff */
[----:B------:R-:W-:Y:S01]  /*a12c0*/  LOP3.LUT R9, R9, 0xfdffffff, RZ, 0xc0, !PT ;  /* 0xfdffffff09097812 */ /* 0x000fe200078ec0ff */
[----:B------:R-:W3:Y:S02]  /*a12d0*/  LDL.LU R53, [R1+0xf44] ;  /* 0x000f440001357983 */ /* 0x000ee40000300800 */
[----:B------:R-:W0:Y:S01]  /*a12e0*/  @!P0 LDC.64 R12, c[0x0][0x5c0] ;  /* 0x00017000ff0c8b82 */ /* 0x000e220000000a00 */
[----:B------:R-:W-:Y:S01]  /*a12f0*/  @P5 LOP3.LUT R0, R0, 0x20, RZ, 0xfc, !PT ;  /* 0x0000002000005812 */ /* 0x000fe200078efcff */
[----:B------:R-:W3:Y:S01]  /*a1300*/  LDL.LU R54, [R1+0xf48] ;  /* 0x000f480001367983 */ /* 0x000ee20000300800 */
        /* <DEDUP_REMOVED lines=8> */
[----:B----4-:R-:W-:Y:S01]  /*a1390*/  FMUL R11, R16, UR27 ;  /* 0x0000001b100b7c20 */ /* 0x010fe20008400000 */
[----:B0-----:R-:W-:-:S04]  /*a13a0*/  @!P0 IADD3 R12, P2, R26, R12, RZ ;  /* 0x0000000c1a0c8210 */ /* 0x001fc80007f5e0ff */
[----:B------:R-:W-:Y:S01]  /*a13b0*/  F2FP.SATFINITE.E4M3.F32.PACK_AB_MERGE_C R11, RZ, R11, RZ ;  /* 0x0000000bff0b723e */ /* 0x000fe200048070ff */
        /* <DEDUP_REMOVED lines=10> */
[----:B------:R-:W-:Y:S02]  /*a1460*/  @!P4 IADD3 R22, P0, P2, R12, UR13, R26 ;  /* 0x0000000d0c16cc10 */ /* 0x000fe4000fa1e01a */
[----:B------:R-:W-:Y:S02]  /*a1470*/  @P4 LOP3.LUT R9, R9, 0x2000000, RZ, 0xfc, !PT ;  /* 0x0200000009094812 */ /* 0x000fe400078efcff */
[----:B------:R-:W-:Y:S02]  /*a1480*/  @!P4 IADD3.X R23, R11, UR12, R31, P0, P2 ;  /* 0x0000000c0b17cc10 */ /* 0x000fe400087e441f */
[----:B------:R-:W-:Y:S02]  /*a1490*/  ISETP.LT.OR P4, PT, R30, 0x172, !P3 ;  /* 0x000001721e00780c */ /* 0x000fe40005f81670 */
[----:B------:R-:W-:-:S11]  /*a14a0*/  LOP3.LUT P6, RZ, R5, 0x4, RZ, 0xc0, !PT ;  /* 0x0000000405ff7812 */ /* 0x000fd600078cc0ff */
[----:B------:R-:W-:Y:S01]  /*a14b0*/  @!P4 IADD3 R16, P0, P2, R12, UR13, R26 ;  /* 0x0000000d0c10cc10 */ /* 0x000fe2000fa1e01a */
[----:B--2---:R-:W-:-:S05]  /*a14c0*/  FMUL R11, R17, UR27 ;  /* 0x0000001b110b7c20 */ /* 0x004fca0008400000 */
[----:B------:R-:W-:-:S05]  /*a14d0*/  F2FP.SATFINITE.E4M3.F32.PACK_AB_MERGE_C R11, RZ, R11, RZ ;  /* 0x0000000bff0b723e */ /* 0x000fca00048070ff */
[----:B------:R0:W-:Y:S02]  /*a14e0*/  @!P5 STG.E.U8 desc[UR34][R62.64+0x110], R11 ;  /* 0x0001100b3e00d986 */ /* 0x0001e4000c101122 */
[----:B0-----:R-:W-:-:S05]  /*a14f0*/  IMAD.U32 R11, RZ, RZ, UR10 ;  /* 0x0000000aff0b7e24 */ /* 0x001fca000f8e00ff */
[----:B------:R-:W-:Y:S01]  /*a1500*/  @!P4 IADD3.X R17, R11, UR12, R31, P0, P2 ;  /* 0x0000000c0b11cc10 */ /* 0x000fe200087e441f */
[----:B------:R-:W-:Y:S01]  /*a1510*/  FMUL R11, R21, UR27 ;  /* 0x0000001b150b7c20 */ /* 0x000fe20008400000 */
[----:B------:R-:W-:-:S04]  /*a1520*/  ISETP.LT.OR P0, PT, R30, 0x179, !P3 ;  /* 0x000001791e00780c */ /* 0x000fc80005f01670 */
[----:B------:R-:W-:-:S05]  /*a1530*/  F2FP.SATFINITE.E4M3.F32.PACK_AB_MERGE_C R11, RZ, R11, RZ ;  /* 0x0000000bff0b723e */ /* 0x000fca00048070ff */
[----:B------:R0:W-:Y:S04]  /*a1540*/  @!P6 STG.E.U8 desc[UR34][R60.64+0x111], R11 ;  /* 0x0001110b3c00e986 */ /* 0x0001e8000c101122 */
[----:B------:R-:W-:Y:S01]  /*a1550*/  @!P0 IADD3 R20, P2, P6, R12, UR13, R26 ;  /* 0x0000000d0c148c10 */ /* 0x000fe2000fe5e01a */
[----:B0-----:R-:W-:-:S05]  /*a1560*/  IMAD.U32 R11, RZ, RZ, UR10 ;  /* 0x0000000aff0b7e24 */ /* 0x001fca000f8e00ff */
[----:B------:R-:W-:Y:S02]  /*a1570*/  @!P0 IADD3.X R21, R11, UR12, R31, P2, P6 ;  /* 0x0000000c0b158c10 */ /* 0x000fe400097ec41f */
[----:B------:R-:W-:-:S13]  /*a1580*/  ISETP.LT.OR P2, PT, R30, 0x119, !P1 ;  /* 0x000001191e00780c */ /* 0x000fda0004f41670 */
[----:B------:R-:W0:Y:S01]  /*a1590*/  @!P2 LDC.64 R12, c[0x0][0x5c0] ;  /* 0x00017000ff0cab82 */ /* 0x000e220000000a00 */
[----:B------:R-:W-:-:S05]  /*a15a0*/  FMUL R11, R14, UR27 ;  /* 0x0000001b0e0b7c20 */ /* 0x000fca0008400000 */
[----:B------:R-:W-:Y:S02]  /*a15b0*/  F2FP.SATFINITE.E4M3.F32.PACK_AB_MERGE_C R11, RZ, R11, RZ ;  /* 0x0000000bff0b723e */ /* 0x000fe400048070ff */
[----:B0-----:R-:W-:-:S05]  /*a15c0*/  @!P2 IADD3 R12, P6, R26, R12, RZ ;  /* 0x0000000c1a0ca210 */ /* 0x001fca0007fde0ff */
[----:B------:R-:W-:-:S05]  /*a15d0*/  @!P2 IMAD.X R13, R31, 0x1, R13, P6 ;  /* 0x000000011f0da824 */ /* 0x000fca00030e060d */
[----:B------:R0:W-:Y:S01]  /*a15e0*/  @!P2 STG.E.U8 desc[UR34][R12.64+0x118], R11 ;  /* 0x0001180b0c00a986 */ /* 0x0001e2000c101122 */
[----:B------:R-:W-:-:S13]  /*a15f0*/  ISETP.LT.OR P2, PT, R30, 0x11a, !P1 ;  /* 0x0000011a1e00780c */ /* 0x000fda0004f41670 */
[----:B0-----:R-:W0:Y:S01]  /*a1600*/  @!P2 LDC.64 R12, c[0x0][0x5c0] ;  /* 0x00017000ff0cab82 */ /* 0x001e220000000a00 */
[----:B---3--:R-:W-:Y:S01]  /*a1610*/  FMUL R11, R15, UR27 ;  /* 0x0000001b0f0b7c20 */ /* 0x008fe20008400000 */
[----:B------:R-:W-:-:S04]  /*a1620*/  ISETP.LT.OR P3, PT, R30, 0x17a, !P3 ;  /* 0x0000017a1e00780c */ /* 0x000fc80005f61670 */
[----:B------:R-:W-:Y:S02]  /*a1630*/  F2FP.SATFINITE.E4M3.F32.PACK_AB_MERGE_C R11, RZ, R11, RZ ;  /* 0x0000000bff0b723e */ /* 0x000fe400048070ff */
[----:B------:R-:W-:Y:S02]  /*a1640*/  LOP3.LUT R9, R9, 0xfbffffff, RZ, 0xc0, !PT ;  /* 0xfbffffff09097812 */ /* 0x000fe400078ec0ff */
[----:B0-----:R-:W-:-:S05]  /*a1650*/  @!P2 IADD3 R12, P6, R26, R12, RZ ;  /* 0x0000000c1a0ca210 */ /* 0x001fca0007fde0ff */
[----:B------:R-:W-:-:S05]  /*a1660*/  @!P2 IMAD.X R13, R31, 0x1, R13, P6 ;  /* 0x000000011f0da824 */ /* 0x000fca00030e060d */
[----:B------:R0:W-:Y:S01]  /*a1670*/  @!P2 STG.E.U8 desc[UR34][R12.64+0x119], R11 ;  /* 0x0001190b0c00a986 */ /* 0x0001e2000c101122 */
[----:B------:R-:W-:Y:S02]  /*a1680*/  @P0 LOP3.LUT R9, R9, 0x4000000, RZ, 0xfc, !PT ;  /* 0x0400000009090812 */ /* 0x000fe400078efcff */
[----:B------:R-:W-:Y:S01]  /*a1690*/  LOP3.LUT P0, RZ, R5, 0x80000000, RZ, 0xc0, !PT ;  /* 0x8000000005ff7812 */ /* 0x000fe2000780c0ff */
[----:B0-----:R-:W-:Y:S02]  /*a16a0*/  IMAD.U32 R12, RZ, RZ, UR11 ;  /* 0x0000000bff0c7e24 */ /* 0x001fe4000f8e00ff */
[----:B------:R-:W-:-:S03]  /*a16b0*/  IMAD.U32 R11, RZ, RZ, UR10 ;  /* 0x0000000aff0b7e24 */ /* 0x000fc6000f8e00ff */
[----:B------:R-:W-:-:S04]  /*a16c0*/  @!P3 IADD3 R15, P2, P6, R12, UR13, R26 ;  /* 0x0000000d0c0fbc10 */ /* 0x000fc8000fe5e01a */
[----:B------:R-:W-:Y:S01]  /*a16d0*/  @!P3 IADD3.X R14, R11, UR12, R31, P2, P6 ;  /* 0x0000000c0b0ebc10 */ /* 0x000fe200097ec41f */
[----:B------:R-:W-:-:S05]  /*a16e0*/  FMUL R11, R52, UR27 ;  /* 0x0000001b340b7c20 */ /* 0x000fca0008400000 */
[----:B------:R-:W-:-:S05]  /*a16f0*/  F2FP.SATFINITE.E4M3.F32.PACK_AB_MERGE_C R11, RZ, R11, RZ ;  /* 0x0000000bff0b723e */ /* 0x000fca00048070ff */
[----:B------:R0:W-:Y:S02]  /*a1700*/  @!P0 STG.E.U8 desc[UR34][R66.64+0x118], R11 ;  /* 0x0001180b42008986 */ /* 0x0001e4000c101122 */
[----:B0-----:R-:W-:Y:S02]  /*a1710*/  FMUL R11, R55, UR27 ;  /* 0x0000001b370b7c20 */ /* 0x001fe40008400000 */
[----:B------:R-:W2:Y:S01]  /*a1720*/  LDL.LU R55, [R1+0xf4c] ;  /* 0x000f4c0001377983 */ /* 0x000ea20000300800 */
[----:B------:R-:W-:Y:S02]  /*a1730*/  ISETP.LT.OR P2, PT, R30, 0x121, !P1 ;  /* 0x000001211e00780c */ /* 0x000fe40004f41670 */
[----:B------:R-:W-:Y:S02]  /*a1740*/  LOP3.LUT P5, RZ, R5, 0x40000, RZ, 0xc0, !PT ;  /* 0x0004000005ff7812 */ /* 0x000fe400078ac0ff */
[----:B------:R-:W-:-:S09]  /*a1750*/  F2FP.SATFINITE.E4M3.F32.PACK_AB_MERGE_C R11, RZ, R11, RZ ;  /* 0x0000000bff0b723e */ /* 0x000fd200048070ff */
[----:B------:R-:W0:Y:S02]  /*a1760*/  @!P2 LDC.64 R12, c[0x0][0x5c0] ;  /* 0x00017000ff0cab82 */ /* 0x000e240000000a00 */
[----:B------:R1:W-:Y:S02]  /*a1770*/  @!P5 STG.E.U8 desc[UR34][R64.64+0x119], R11 ;  /* 0x0001190b4000d986 */ /* 0x0003e4000c101122 */
[----:B-1----:R-:W-:Y:S02]  /*a1780*/  FMUL R11, R48, UR27 ;  /* 0x0000001b300b7c20 */ /* 0x002fe40008400000 */
[----:B------:R-:W3:Y:S04]  /*a1790*/  LDL.LU R48, [R1+0xf50] ;  /* 0x000f500001307983 */ /* 0x000ee80000300800 */
[----:B------:R-:W4:Y:S01]  /*a17a0*/  LDL.LU R52, [R1+0xf54] ;  /* 0x000f540001347983 */ /* 0x000f220000300800 */
[----:B0-----:R-:W-:-:S02]  /*a17b0*/  @!P2 IADD3 R12, P6, R26, R12, RZ ;  /* 0x0000000c1a0ca210 */ /* 0x001fc40007fde0ff */
[----:B------:R-:W-:-:S03]  /*a17c0*/  F2FP.SATFINITE.E4M3.F32.PACK_AB_MERGE_C R11, RZ, R11, RZ ;  /* 0x0000000bff0b723e */ /* 0x000fc600048070ff */
[----:B------:R-:W-:-:S05]  /*a17d0*/  @!P2 IMAD.X R13, R31, 0x1, R13, P6 ;  /* 0x000000011f0da824 */ /* 0x000fca00030e060d */
[----:B------:R0:W-:Y:S02]  /*a17e0*/  @!P2 STG.E.U8 desc[UR34][R12.64+0x120], R11 ;  /* 0x0001200b0c00a986 */ /* 0x0001e4000c101122 */
[----:B0-----:R-:W-:Y:S02]  /*a17f0*/  FMUL R11, R49, UR27 ;  /* 0x0000001b310b7c20 */ /* 0x001fe40008400000 */
[----:B------:R-:W4:Y:S01]  /*a1800*/  LDL.LU R49, [R1+0xf58] ;  /* 0x000f580001317983 */ /* 0x000f220000300800 */
[----:B------:R-:W-:-:S13]  /*a1810*/  ISETP.LT.OR P2, PT, R30, 0x122, !P1 ;  /* 0x000001221e00780c */ /* 0x000fda0004f41670 */
[----:B------:R-:W0:Y:S01]  /*a1820*/  @!P2 LDC.64 R12, c[0x0][0x5c0] ;  /* 0x00017000ff0cab82 */ /* 0x000e220000000a00 */
[----:B------:R-:W-:Y:S02]  /*a1830*/  F2FP.SATFINITE.E4M3.F32.PACK_AB_MERGE_C R11, RZ, R11, RZ ;  /* 0x0000000bff0b723e */ /* 0x000fe400048070ff */
[----:B------:R-:W-:-:S04]  /*a1840*/  LOP3.LUT R9, R9, 0xf7ffffff, RZ, 0xc0, !PT ;  /* 0xf7ffffff09097812 */ /* 0x000fc800078ec0ff */
[----:B------:R-:W-:Y:S02]  /*a1850*/  @P3 LOP3.LUT R9, R9, 0x8000000, RZ, 0xfc, !PT ;  /* 0x0800000009093812 */ /* 0x000fe400078efcff */
[----:B------:R-:W-:Y:S02]  /*a1860*/  LOP3.LUT P3, RZ, R5, 0x40000000, RZ, 0xc0, !PT ;  /* 0x4000000005ff7812 */ /* 0x000fe4000786c0ff */
[----:B0-----:R-:W-:-:S05]  /*a1870*/  @!P2 IADD3 R12, P6, R26, R12, RZ ;  /* 0x0000000c1a0ca210 */ /* 0x001fca0007fde0ff */
[----:B------:R-:W-:-:S05]  /*a1880*/  @!P2 IMAD.X R13, R31, 0x1, R13, P6 ;  /* 0x000000011f0da824 */ /* 0x000fca00030e060d */
[----:B------:R0:W-:Y:S01]  /*a1890*/  @!P2 STG.E.U8 desc[UR34][R12.64+0x121], R11 ;  /* 0x0001210b0c00a986 */ /* 0x0001e2000c101122 */
[----:B------:R-:W-:Y:S01]  /*a18a0*/  ISETP.LT.OR P2, PT, R30, 0x129, !P1 ;  /* 0x000001291e00780c */ /* 0x000fe20004f41670 */
[----:B0-----:R-:W-:-:S12]  /*a18b0*/  FMUL R11, R53, UR27 ;  /* 0x0000001b350b7c20 */ /* 0x001fd80008400000 */
[----:B------:R-:W0:Y:S01]  /*a18c0*/  @!P2 LDC.64 R12, c[0x0][0x5c0] ;  /* 0x00017000ff0cab82 */ /* 0x000e220000000a00 */
[----:B------:R-:W-:-:S05]  /*a18d0*/  F2FP.SATFINITE.E4M3.F32.PACK_AB_MERGE_C R11, RZ, R11, RZ ;  /* 0x0000000bff0b723e */ /* 0x000fca00048070ff */
[----:B------:R1:W-:Y:S01]  /*a18e0*/  @!P3 STG.E.U8 desc[UR34][R70.64+0x120], R11 ;  /* 0x0001200b4600b986 */ /* 0x0003e2000c101122 */
[----:B------:R-:W-:-:S04]  /*a18f0*/  LOP3.LUT R0, R0, 0xfffffffe, RZ, 0xc0, !PT ;  /* 0xfffffffe00007812 */ /* 0x000fc800078ec0ff */
[----:B------:R-:W-:Y:S01]  /*a1900*/  @P4 LOP3.LUT R0, R0, 0x1, RZ, 0xfc, !PT ;  /* 0x0000000100004812 */ /* 0x000fe200078efcff */
[----:B-1----:R-:W-:Y:S02]  /*a1910*/  FMUL R11, R54, UR27 ;  /* 0x0000001b360b7c20 */ /* 0x002fe40008400000 */
[----:B------:R-:W4:Y:S01]  /*a1920*/  LDL.LU R54, [R1+0xf5c] ;  /* 0x000f5c0001367983 */ /* 0x000f220000300800 */
[----:B------:R-:W-:Y:S02]  /*a1930*/  LOP3.LUT P4, RZ, R5, 0x20000, RZ, 0xc0, !PT ;  /* 0x0002000005ff7812 */ /* 0x000fe4000788c0ff */
[----:B------:R-:W-:Y:S02]  /*a1940*/  F2FP.SATFINITE.E4M3.F32.PACK_AB_MERGE_C R11, RZ, R11, RZ ;  /* 0x0000000bff0b723e */ /* 0x000fe400048070ff */
[----:B0-----:R-:W-:-:S09]  /*a1950*/  @!P2 IADD3 R12, P6, R26, R12, RZ ;  /* 0x0000000c1a0ca210 */ /* 0x001fd20007fde0ff */
[----:B------:R2:W-:Y:S01]  /*a1960*/  @!P4 STG.E.U8 desc[UR34][R68.64+0x121], R11 ;  /* 0x0001210b4400c986 */ /* 0x0005e2000c101122 */
[----:B------:R-:W-:Y:S01]  /*a1970*/  @!P2 IMAD.X R13, R31, 0x1, R13, P6 ;  /* 0x000000011f0da824 */ /* 0x000fe200030e060d */
[----:B------:R-:W-:Y:S01]  /*a1980*/  LOP3.LUT P0, RZ, R5, 0x20000000, RZ, 0xc0, !PT ;  /* 0x2000000005ff7812 */ /* 0x000fe2000780c0ff */
[----:B--2---:R-:W-:Y:S02]  /*a1990*/  FMUL R11, R55, UR27 ;  /* 0x0000001b370b7c20 */ /* 0x004fe40008400000 */
[----:B------:R-:W2:Y:S03]  /*a19a0*/  LDL.LU R55, [R1+0xf60] ;  /* 0x000f600001377983 */ /* 0x000ea60000300800 */
[----:B------:R-:W-:Y:S01]  /*a19b0*/  F2FP.SATFINITE.E4M3.F32.PACK_AB_MERGE_C R11, RZ, R11, RZ ;  /* 0x0000000bff0b723e */ /* 0x000fe200048070ff */
[----:B------:R-:W2:Y:S04]  /*a19c0*/  LDL.LU R53, [R1+0xf64] ;  /* 0x000f640001357983 */ /* 0x000ea80000300800 */
[----:B------:R0:W-:Y:S01]  /*a19d0*/  @!P2 STG.E.U8 desc[UR34][R12.64+0x128], R11 ;  /* 0x0001280b0c00a986 */ /* 0x0001e2000c101122 */
[----:B------:R-:W-:-:S13]  /*a19e0*/  ISETP.LT.OR P2, PT, R30, 0x12a, !P1 ;  /* 0x0000012a1e00780c */ /* 0x000fda0004f41670 */
[----:B0-----:R-:W0:Y:S01]  /*a19f0*/  @!P2 LDC.64 R12, c[0x0][0x5c0] ;  /* 0x00017000ff0cab82 */ /* 0x001e220000000a00 */
[----:B---3--:R-:W-:Y:S02]  /*a1a00*/  FMUL R11, R48, UR27 ;  /* 0x0000001b300b7c20 */ /* 0x008fe40008400000 */
[----:B------:R-:W3:Y:S03]  /*a1a10*/  LDL.LU R48, [R1+0xf68] ;  /* 0x000f680001307983 */ /* 0x000ee60000300800 */
[----:B------:R-:W-:Y:S02]  /*a1a20*/  F2FP.SATFINITE.E4M3.F32.PACK_AB_MERGE_C R11, RZ, R11, RZ ;  /* 0x0000000bff0b723e */ /* 0x000fe400048070ff */
[----:B0-----:R-:W-:-:S05]  /*a1a30*/  @!P2 IADD3 R12, P6, R26, R12, RZ ;  /* 0x0000000c1a0ca210 */ /* 0x001fca0007fde0ff */
[----:B------:R-:W-:-:S05]  /*a1a40*/  @!P2 IMAD.X R13, R31, 0x1, R13, P6 ;  /* 0x000000011f0da824 */ /* 0x000fca00030e060d */
[----:B------:R4:W-:Y:S02]  /*a1a50*/  @!P2 STG.E.U8 desc[UR34][R12.64+0x129], R11 ;  /* 0x0001290b0c00a986 */ /* 0x0009e4000c101122 */
[----:B----4-:R-:W-:-:S05]  /*a1a60*/  FMUL R11, R52, UR27 ;  /* 0x0000001b340b7c20 */ /* 0x010fca0008400000 */
[----:B------:R-:W-:-:S05]  /*a1a70*/  F2FP.SATFINITE.E4M3.F32.PACK_AB_MERGE_C R11, RZ, R11, RZ ;  /* 0x0000000bff0b723e */ /* 0x000fca00048070ff */
[----:B------:R0:W-:Y:S02]  /*a1a80*/  @!P0 STG.E.U8 desc[UR34][R74.64+0x128], R11 ;  /* 0x0001280b4a008986 */ /* 0x0001e4000c101122 */
[----:B0-----:R-:W-:Y:S02]  /*a1a90*/  FMUL R11, R49, UR27 ;  /* 0x0000001b310b7c20 */ /* 0x001fe40008400000 */
[----:B------:R-:W4:Y:S01]  /*a1aa0*/  LDL.LU R49, [R1+0xf6c] ;  /* 0x000f6c0001317983 */ /* 0x000f220000300800 */
[----:B------:R-:W-:Y:S02]  /*a1ab0*/  ISETP.LT.OR P2, PT, R30, 0x131, !P1 ;  /* 0x000001311e00780c */ /* 0x000fe40004f41670 */
[----:B------:R-:W-:-:S11]  /*a1ac0*/  LOP3.LUT P5, RZ, R5, 0x10000, RZ, 0xc0, !PT ;  /* 0x0001000005ff7812 */ /* 0x000fd600078ac0ff */
[----:B------:R-:W0:Y:S01]  /*a1ad0*/  @!P2 LDC.64 R12, c[0x0][0x5c0] ;  /* 0x00017000ff0cab82 */ /* 0x000e220000000a00 */
[----:B------:R-:W-:-:S05]  /*a1ae0*/  F2FP.SATFINITE.E4M3.F32.PACK_AB_MERGE_C R11, RZ, R11, RZ ;  /* 0x0000000bff0b723e */ /* 0x000fca00048070ff */
[----:B------:R1:W-:Y:S01]  /*a1af0*/  @!P5 STG.E.U8 desc[UR34][R72.64+0x129], R11 ;  /* 0x0001290b4800d986 */ /* 0x0003e2000c101122 */
[----:B0-----:R-:W-:-:S05]  /*a1b00*/  @!P2 IADD3 R12, P6, R26, R12, RZ ;  /* 0x0000000c1a0ca210 */ /* 0x001fca0007fde0ff */
[----:B------:R-:W-:Y:S02]  /*a1b10*/  @!P2 IMAD.X R13, R31, 0x1, R13, P6 ;  /* 0x000000011f0da824 */ /* 0x000fe400030e060d */
[----:B-1----:R-:W-:Y:S02]  /*a1b20*/  FMUL R11, R54, UR27 ;  /* 0x0000001b360b7c20 */ /* 0x002fe40008400000 */
[----:B------:R-:W4:Y:S03]  /*a1b30*/  LDL.LU R54, [R1+0xf70] ;  /* 0x000f700001367983 */ /* 0x000f260000300800 */
[----:B------:R-:W-:Y:S01]  /*a1b40*/  F2FP.SATFINITE.E4M3.F32.PACK_AB_MERGE_C R11, RZ, R11, RZ ;  /* 0x0000000bff0b723e */ /* 0x000fe200048070ff */
[----:B------:R-:W4:Y:S04]  /*a1b50*/  LDL.LU R52, [R1+0xf74] ;  /* 0x000f740001347983 */ /* 0x000f280000300800 */
[----:B------:R0:W-:Y:S01]  /*a1b60*/  @!P2 STG.E.U8 desc[UR34][R12.64+0x130], R11 ;  /* 0x0001300b0c00a986 */ /* 0x0001e2000c101122 */
[----:B------:R-:W-:-:S13]  /*a1b70*/  ISETP.LT.OR P2, PT, R30, 0x132, !P1 ;  /* 0x000001321e00780c */ /* 0x000fda0004f41670 */
[----:B0-----:R-:W0:Y:S01]  /*a1b80*/  @!P2 LDC.64 R12, c[0x0][0x5c0] ;  /* 0x00017000ff0cab82 */ /* 0x001e220000000a00 */
[----:B------:R-:W-:Y:S02]  /*a1b90*/  LOP3.LUT P3, RZ, R5, 0x10000000, RZ, 0xc0, !PT ;  /* 0x1000000005ff7812 */ /* 0x000fe4000786c0ff */
[----:B0-----:R-:W-:-:S05]  /*a1ba0*/  @!P2 IADD3 R12, P6, R26, R12, RZ ;  /* 0x0000000c1a0ca210 */ /* 0x001fca0007fde0ff */
[----:B------:R-:W-:Y:S01]  /*a1bb0*/  @!P2 IMAD.X R13, R31, 0x1, R13, P6 ;  /* 0x000000011f0da824 */ /* 0x000fe200030e060d */
[----:B------:R-:W-:Y:S01]  /*a1bc0*/  LOP3.LUT P4, RZ, R5, 0x8000, RZ, 0xc0, !PT ;  /* 0x0000800005ff7812 */ /* 0x000fe2000788c0ff */
[----:B--2---:R-:W-:Y:S02]  /*a1bd0*/  FMUL R11, R55, UR27 ;  /* 0x0000001b370b7c20 */ /* 0x004fe40008400000 */
[----:B------:R-:W2:Y:S03]  /*a1be0*/  LDL.LU R55, [R1+0xf78] ;  /* 0x000f780001377983 */ /* 0x000ea60000300800 */
[----:B------:R-:W-:-:S05]  /*a1bf0*/  F2FP.SATFINITE.E4M3.F32.PACK_AB_MERGE_C R11, RZ, R11, RZ ;  /* 0x0000000bff0b723e */ /* 0x000fca00048070ff */
[----:B------:R0:W-:Y:S02]  /*a1c00*/  @!P2 STG.E.U8 desc[UR34][R12.64+0x131], R11 ;  /* 0x0001310b0c00a986 */ /* 0x0001e4000c101122 */
[----:B0-----:R-:W-:-:S05]  /*a1c10*/  FMUL R11, R53, UR27 ;  /* 0x0000001b350b7c20 */ /* 0x001fca0008400000 */
[----:B------:R-:W-:-:S05]  /*a1c20*/  F2FP.SATFINITE.E4M3.F32.PACK_AB_MERGE_C R11, RZ, R11, RZ ;  /* 0x0000000bff0b723e */ /* 0x000fca00048070ff */
[----:B------:R3:W-:Y:S02]  /*a1c30*/  @!P3 STG.E.U8 desc[UR34][R78.64+0x130], R11 ;  /* 0x0001300b4e00b986 */ /* 0x0007e4000c101122 */
[----:B---3--:R-:W-:Y:S02]  /*a1c40*/  FMUL R11, R48, UR27 ;  /* 0x0000001b300b7c20 */ /* 0x008fe40008400000 */
[----:B------:R-:W3:Y:S03]  /*a1c50*/  LDL.LU R48, [R1+0xf7c] ;  /* 0x000f7c0001307983 */ /* 0x000ee60000300800 */
[----:B------:R-:W-:-:S05]  /*a1c60*/  F2FP.SATFINITE.E4M3.F32.PACK_AB_MERGE_C R11, RZ, R11, RZ ;  /* 0x0000000bff0b723e */ /* 0x000fca00048070ff */
[----:B------:R4:W-:Y:S02]  /*a1c70*/  @!P4 STG.E.U8 desc[UR34][R76.64+0x131], R11 ;  /* 0x0001310b4c00c986 */ /* 0x0009e4000c101122 */
[----:B----4-:R-:W-:Y:S02]  /*a1c80*/  FMUL R11, R49, UR27 ;  /* 0x0000001b310b7c20 */ /* 0x010fe40008400000 */
[----:B------:R-:W4:Y:S01]  /*a1c90*/  LDL.LU R49, [R1+0xf80] ;  /* 0x000f800001317983 */ /* 0x000f220000300800 */
[----:B------:R-:W-:Y:S02]  /*a1ca0*/  ISETP.LT.OR P2, PT, R30, 0x139, !P1 ;  /* 0x000001391e00780c */ /* 0x000fe40004f41670 */
[----:B------:R-:W-:Y:S01]  /*a1cb0*/  F2FP.SATFINITE.E4M3.F32.PACK_AB_MERGE_C R11, RZ, R11, RZ ;  /* 0x0000000bff0b723e */ /* 0x000fe200048070ff */
[----:B------:R-:W4:Y:S10]  /*a1cc0*/  LDL.LU R53, [R1+0xf84] ;  /* 0x000f840001357983 */ /* 0x000f340000300800 */
[----:B------:R-:W0:Y:S02]  /*a1cd0*/  @!P2 LDC.64 R12, c[0x0][0x5c0] ;  /* 0x00017000ff0cab82 */ /* 0x000e240000000a00 */
[----:B0-----:R-:W-:-:S05]  /*a1ce0*/  @!P2 IADD3 R12, P6, R26, R12, RZ ;  /* 0x0000000c1a0ca210 */ /* 0x001fca0007fde0ff */
[----:B------:R-:W-:-:S05]  /*a1cf0*/  @!P2 IMAD.X R13, R31, 0x1, R13, P6 ;  /* 0x000000011f0da824 */ /* 0x000fca00030e060d */
[----:B------:R0:W-:Y:S01]  /*a1d00*/  @!P2 STG.E.U8 desc[UR34][R12.64+0x138], R11 ;  /* 0x0001380b0c00a986 */ /* 0x0001e2000c101122 */
[----:B------:R-:W-:-:S13]  /*a1d10*/  ISETP.LT.OR P2, PT, R30, 0x13a, !P1 ;  /* 0x0000013a1e00780c */ /* 0x000fda0004f41670 */
[----:B0-----:R-:W0:Y:S01]  /*a1d20*/  @!P2 LDC.64 R12, c[0x0][0x5c0] ;  /* 0x00017000ff0cab82 */ /* 0x001e220000000a00 */
[----:B------:R-:W-:Y:S02]  /*a1d30*/  FMUL R11, R54, UR27 ;  /* 0x0000001b360b7c20 */ /* 0x000fe40008400000 */
[----:B------:R-:W4:Y:S03]  /*a1d40*/  LDL.LU R54, [R1+0xf88] ;  /* 0x000f880001367983 */ /* 0x000f260000300800 */
[----:B------:R-:W-:Y:S02]  /*a1d50*/  F2FP.SATFINITE.E4M3.F32.PACK_AB_MERGE_C R11, RZ, R11, RZ ;  /* 0x0000000bff0b723e */ /* 0x000fe400048070ff */
[----:B------:R-:W-:Y:S02]  /*a1d60*/  LOP3.LUT P0, RZ, R5, 0x8000000, RZ, 0xc0, !PT ;  /* 0x0800000005ff7812 */ /* 0x000fe4000780c0ff */
[----:B0-----:R-:W-:-:S05]  /*a1d70*/  @!P2 IADD3 R12, P6, R26, R12, RZ ;  /* 0x0000000c1a0ca210 */ /* 0x001fca0007fde0ff */
[----:B------:R-:W-:-:S05]  /*a1d80*/  @!P2 IMAD.X R13, R31, 0x1, R13, P6 ;  /* 0x000000011f0da824 */ /* 0x000fca00030e060d */
[----:B------:R0:W-:Y:S02]  /*a1d90*/  @!P2 STG.E.U8 desc[UR34][R12.64+0x139], R11 ;  /* 0x0001390b0c00a986 */ /* 0x0001e4000c101122 */
[----:B0-----:R-:W-:-:S05]  /*a1da0*/  FMUL R11, R52, UR27 ;  /* 0x0000001b340b7c20 */ /* 0x001fca0008400000 */
[----:B------:R-:W-:-:S05]  /*a1db0*/  F2FP.SATFINITE.E4M3.F32.PACK_AB_MERGE_C R11, RZ, R11, RZ ;  /* 0x0000000bff0b723e */ /* 0x000fca00048070ff */
[----:B------:R2:W-:Y:S01]  /*a1dc0*/  @!P0 STG.E.U8 desc[UR34][R82.64+0x138], R11 ;  /* 0x0001380b52008986 */ /* 0x0005e2000c101122 */
[----:B------:R-:W-:Y:S02]  /*a1dd0*/  ISETP.LT.OR P2, PT, R30, 0x141, !P1 ;  /* 0x000001411e00780c */ /* 0x000fe40004f41670 */
[----:B------:R-:W-:-:S11]  /*a1de0*/  LOP3.LUT P5, RZ, R5, 0x4000, RZ, 0xc0, !PT ;  /* 0x0000400005ff7812 */ /* 0x000fd600078ac0ff */
[----:B------:R-:W0:Y:S01]  /*a1df0*/  @!P2 LDC.64 R12, c[0x0][0x5c0] ;  /* 0x00017000ff0cab82 */ /* 0x000e220000000a00 */
[----:B--2---:R-:W-:Y:S02]  /*a1e00*/  FMUL R11, R55, UR27 ;  /* 0x0000001b370b7c20 */ /* 0x004fe40008400000 */
[----:B------:R-:W2:Y:S03]  /*a1e10*/  LDL.LU R55, [R1+0xf8c] ;  /* 0x000f8c0001377983 */ /* 0x000ea60000300800 */
[----:B------:R-:W-:-:S05]  /*a1e20*/  F2FP.SATFINITE.E4M3.F32.PACK_AB_MERGE_C R11, RZ, R11, RZ ;  /* 0x0000000bff0b723e */ /* 0x000fca00048070ff */
[----:B------:R3:W-:Y:S01]  /*a1e30*/  @!P5 STG.E.U8 desc[UR34][R80.64+0x139], R11 ;  /* 0x0001390b5000d986 */ /* 0x0007e2000c101122 */
[----:B0-----:R-:W-:-:S05]  /*a1e40*/  @!P2 IADD3 R12, P6, R26, R12, RZ ;  /* 0x0000000c1a0ca210 */ /* 0x001fca0007fde0ff */
[----:B------:R-:W-:Y:S02]  /*a1e50*/  @!P2 IMAD.X R13, R31, 0x1, R13, P6 ;  /* 0x000000011f0da824 */ /* 0x000fe400030e060d */
[----:B---3--:R-:W-:Y:S02]  /*a1e60*/  FMUL R11, R48, UR27 ;  /* 0x0000001b300b7c20 */ /* 0x008fe40008400000 */
[----:B------:R-:W3:Y:S04]  /*a1e70*/  LDL.LU R48, [R1+0xf90] ;  /* 0x000f900001307983 */ /* 0x000ee80000300800 */
[----:B------:R-:W3:Y:S01]  /*a1e80*/  LDL.LU R52, [R1+0xf94] ;  /* 0x000f940001347983 */ /* 0x000ee20000300800 */
[----:B------:R-:W-:-:S05]  /*a1e90*/  F2FP.SATFINITE.E4M3.F32.PACK_AB_MERGE_C R11, RZ, R11, RZ ;  /* 0x0000000bff0b723e */ /* 0x000fca00048070ff */
[----:B------:R4:W-:Y:S02]  /*a1ea0*/  @!P2 STG.E.U8 desc[UR34][R12.64+0x140], R11 ;  /* 0x0001400b0c00a986 */ /* 0x0009e4000c101122 */
[----:B----4-:R-:W-:Y:S02]  /*a1eb0*/  FMUL R11, R49, UR27 ;  /* 0x0000001b310b7c20 */ /* 0x010fe40008400000 */
[----:B------:R-:W4:Y:S01]  /*a1ec0*/  LDL.LU R49, [R1+0xf98] ;  /* 0x000f980001317983 */ /* 0x000f220000300800 */
[----:B------:R-:W-:-:S13]  /*a1ed0*/  ISETP.LT.OR P2, PT, R30, 0x142, !P1 ;  /* 0x000001421e00780c */ /* 0x000fda0004f41670 */
[----:B------:R-:W0:Y:S01]  /*a1ee0*/  @!P2 LDC.64 R12, c[0x0][0x5c0] ;  /* 0x00017000ff0cab82 */ /* 0x000e220000000a00 */
[----:B------:R-:W-:Y:S02]  /*a1ef0*/  F2FP.SATFINITE.E4M3.F32.PACK_AB_MERGE_C R11, RZ, R11, RZ ;  /* 0x0000000bff0b723e */ /* 0x000fe400048070ff */
        /* <DEDUP_REMOVED lines=9> */
[----:B------:R-:W-:Y:S01]  /*a1f90*/  LOP3.LUT P4, RZ, R5, 0x2000, RZ, 0xc0, !PT ;  /* 0x0000200005ff7812 */ /* 0x000fe2000788c0ff */
[----:B-1----:R-:W-:Y:S02]  /*a1fa0*/  FMUL R11, R54, UR27 ;  /* 0x0000001b360b7c20 */ /* 0x002fe40008400000 */
[----:B------:R-:W4:Y:S03]  /*a1fb0*/  LDL.LU R54, [R1+0xf9c] ;  /* 0x000f9c0001367983 */ /* 0x000f260000300800 */
[----:B------:R-:W-:Y:S02]  /*a1fc0*/  F2FP.SATFINITE.E4M3.F32.PACK_AB_MERGE_C R11, RZ, R11, RZ ;  /* 0x0000000bff0b723e */ /* 0x000fe400048070ff */
[----:B0-----:R-:W-:-:S05]  /*a1fd0*/  @!P2 IADD3 R12, P6, R26, R12, RZ ;  /* 0x0000000c1a0ca210 */ /* 0x001fca0007fde0ff */
        /* <DEDUP_REMOVED lines=11> */
[----:B------:R-:W3:Y:S01]  /*a2090*/  LDL.LU R48, [R1+0xfa8] ;  /* 0x000fa80001307983 */ /* 0x000ee20000300800 */
[----:B0-----:R-:W-:Y:S02]  /*a20a0*/  @!P2 IADD3 R12, P6, R26, R12, RZ ;  /* 0x0000000c1a0ca210 */ /* 0x001fe40007fde0ff */
[----:B------:R-:W-:-:S03]  /*a20b0*/  F2FP.SATFINITE.E4M3.F32.PACK_AB_MERGE_C R11, RZ, R11, RZ ;  /* 0x0000000bff0b723e */ /* 0x000fc600048070ff */
[----:B------:R-:W-:-:S05]  /*a20c0*/  @!P2 IMAD.X R13, R31, 0x1, R13, P6 ;  /* 0x000000011f0da824 */ /* 0x000fca00030e060d */
[----:B------:R0:W-:Y:S02]  /*a20d0*/  @!P2 STG.E.U8 desc[UR34][R12.64+0x149], R11 ;  /* 0x0001490b0c00a986 */ /* 0x0001e4000c101122 */
[----:B0-----:R-:W-:-:S05]  /*a20e0*/  FMUL R11, R52, UR27 ;  /* 0x0000001b340b7c20 */ /* 0x001fca0008400000 */
[----:B------:R-:W-:-:S05]  /*a20f0*/  F2FP.SATFINITE.E4M3.F32.PACK_AB_MERGE_C R11, RZ, R11, RZ ;  /* 0x0000000bff0b723e */ /* 0x000fca00048070ff */
[----:B------:R4:W-:Y:S02]  /*a2100*/  @!P0 STG.E.U8 desc[UR34][R90.64+0x148], R11 ;  /* 0x0001480b5a008986 */ /* 0x0009e4000c101122 */
[----:B----4-:R-:W-:Y:S02]  /*a2110*/  FMUL R11, R49, UR27 ;  /* 0x0000001b310b7c20 */ /* 0x010fe40008400000 */
        /* <DEDUP_REMOVED lines=41> */
[----:B------:R-:W-:Y:S01]  /*a23b0*/  LOP3.LUT P0, RZ, R5, 0x800000, RZ, 0xc0, !PT ;  /* 0x0080000005ff7812 */ /* 0x000fe2000780c0ff */
[----:B------:R-:W-:Y:S02]  /*a23c0*/  FMUL R11, R54, UR27 ;  /* 0x0000001b360b7c20 */ /* 0x000fe40008400000 */
[----:B------:R-:W4:Y:S01]  /*a23d0*/  LDL.LU R54, [R1+0xfc8] ;  /* 0x000fc80001367983 */ /* 0x000f220000300800 */
[----:B0-----:R-:W-:Y:S02]  /*a23e0*/  @!P2 IADD3 R12, P6, R26, R12, RZ ;  /* 0x0000000c1a0ca210 */ /* 0x001fe40007fde0ff */
[----:B------:R-:W-:-:S03]  /*a23f0*/  F2FP.SATFINITE.E4M3.F32.PACK_AB_MERGE_C R11, RZ, R11, RZ ;  /* 0x0000000bff0b723e */ /* 0x000fc600048070ff */
        /* <DEDUP_REMOVED lines=24> */
[----:B0-----:R-:W-:-:S05]  /*a2580*/  @!P2 IADD3 R12, P6, R26, R12, RZ ;  /* 0x0000000c1a0ca210 */ /* 0x001fca0007fde0ff */
[----:B------:R-:W-:-:S05]  /*a2590*/  @!P2 IMAD.X R13, R31, 0x1, R13, P6 ;  /* 0x000000011f0da824 */ /* 0x000fca00030e060d */
[----:B------:R0:W-:Y:S01]  /*a25a0*/  @!P2 STG.E.U8 desc[UR34][R12.64+0x161], R11 ;  /* 0x0001610b0c00a986 */ /* 0x0001e2000c101122 */
[----:B------:R-:W-:Y:S02]  /*a25b0*/  ISETP.LT.OR P2, PT, R30, 0x169, !P1 ;  /* 0x000001691e00780c */ /* 0x000fe40004f41670 */
[----:B------:R-:W-:Y:S01]  /*a25c0*/  LOP3.LUT P3, RZ, R5, 0x400000, RZ, 0xc0, !PT ;  /* 0x0040000005ff7812 */ /* 0x000fe2000786c0ff */
[----:B0-----:R-:W-:-:S10]  /*a25d0*/  FMUL R11, R53, UR27 ;  /* 0x0000001b350b7c20 */ /* 0x001fd40008400000 */
[----:B------:R-:W0:Y:S01]  /*a25e0*/  @!P2 LDC.64 R12, c[0x0][0x5c0] ;  /* 0x00017000ff0cab82 */ /* 0x000e220000000a00 */
[----:B------:R-:W-:Y:S01]  /*a25f0*/  LOP3.LUT P4, RZ, R5, 0x200, RZ, 0xc0, !PT ;  /* 0x0000020005ff7812 */ /* 0x000fe2000788c0ff */
[----:B------:R-:W4:Y:S01]  /*a2600*/  LDL.LU R53, [R1+0xfdc] ;  /* 0x000fdc0001357983 */ /* 0x000f220000300800 */
[----:B------:R-:W-:-:S05]  /*a2610*/  F2FP.SATFINITE.E4M3.F32.PACK_AB_MERGE_C R11, RZ, R11, RZ ;  /* 0x0000000bff0b723e */ /* 0x000fca00048070ff */
[----:B------:R1:W-:Y:S02]  /*a2620*/  @!P3 STG.E.U8 desc[UR34][R102.64+0x160], R11 ;  /* 0x0001600b6600b986 */ /* 0x0003e4000c101122 */
[----:B-1----:R-:W-:Y:S02]  /*a2630*/  FMUL R11, R54, UR27 ;  /* 0x0000001b360b7c20 */ /* 0x002fe40008400000 */
[----:B------:R-:W4:Y:S03]  /*a2640*/  LDL.LU R54, [R1+0xfe0] ;  /* 0x000fe00001367983 */ /* 0x000f260000300800 */
[----:B------:R-:W-:Y:S02]  /*a2650*/  F2FP.SATFINITE.E4M3.F32.PACK_AB_MERGE_C R11, RZ, R11, RZ ;  /* 0x0000000bff0b723e */ /* 0x000fe400048070ff */
[----:B0-----:R-:W-:-:S03]  /*a2660*/  @!P2 IADD3 R12, P6, R26, R12, RZ ;  /* 0x0000000c1a0ca210 */ /* 0x001fc60007fde0ff */
[----:B------:R2:W-:Y:S02]  /*a2670*/  @!P4 STG.E.U8 desc[UR34][R100.64+0x161], R11 ;  /* 0x0001610b6400c986 */ /* 0x0005e4000c101122 */
[----:B------:R-:W-:Y:S01]  /*a2680*/  @!P2 IMAD.X R13, R31, 0x1, R13, P6 ;  /* 0x000000011f0da824 */ /* 0x000fe200030e060d */
[----:B------:R-:W-:Y:S01]  /*a2690*/  LOP3.LUT P0, RZ, R5, 0x200000, RZ, 0xc0, !PT ;  /* 0x0020000005ff7812 */ /* 0x000fe2000780c0ff */
[----:B--2---:R-:W-:Y:S02]  /*a26a0*/  FMUL R11, R55, UR27 ;  /* 0x0000001b370b7c20 */ /* 0x004fe40008400000 */
[----:B------:R-:W2:Y:S03]  /*a26b0*/  LDL.LU R55, [R1+0xfe4] ;  /* 0x000fe40001377983 */ /* 0x000ea60000300800 */
[----:B------:R-:W-:-:S05]  /*a26c0*/  F2FP.SATFINITE.E4M3.F32.PACK_AB_MERGE_C R11, RZ, R11, RZ ;  /* 0x0000000bff0b723e */ /* 0x000fca00048070ff */
        /* <DEDUP_REMOVED lines=15> */
[----:B------:R-:W-:Y:S01]  /*a27c0*/  LOP3.LUT P5, RZ, R5, 0x100, RZ, 0xc0, !PT ;  /* 0x0000010005ff7812 */ /* 0x000fe200078ac0ff */
[----:B------:R-:W4:Y:S10]  /*a27d0*/  LDL.LU R52, [R1+0xff0] ;  /* 0x000ff00001347983 */ /* 0x000f340000300800 */
[----:B------:R-:W0:Y:S01]  /*a27e0*/  @!P2 LDC.64 R12, c[0x0][0x5c0] ;  /* 0x00017000ff0cab82 */ /* 0x000e220000000a00 */
[----:B------:R-:W-:-:S05]  /*a27f0*/  F2FP.SATFINITE.E4M3.F32.PACK_AB_MERGE_C R11, RZ, R11, RZ ;  /* 0x0000000bff0b723e */ /* 0x000fca00048070ff */
[----:B------:R1:W-:Y:S01]  /*a2800*/  @!P5 STG.E.U8 desc[UR34][R104.64+0x169], R11 ;  /* 0x0001690b6800d986 */ /* 0x0003e2000c101122 */
[----:B0-----:R-:W-:-:S05]  /*a2810*/  @!P2 IADD3 R12, P6, R26, R12, RZ ;  /* 0x0000000c1a0ca210 */ /* 0x001fca0007fde0ff */
[----:B------:R-:W-:Y:S02]  /*a2820*/  @!P2 IMAD.X R13, R31, 0x1, R13, P6 ;  /* 0x000000011f0da824 */ /* 0x000fe400030e060d */
[----:B-1----:R-:W-:Y:S02]  /*a2830*/  FMUL R11, R53, UR27 ;  /* 0x0000001b350b7c20 */ /* 0x002fe40008400000 */
[----:B------:R-:W4:Y:S03]  /*a2840*/  LDL.LU R53, [R1+0xff4] ;  /* 0x000ff40001357983 */ /* 0x000f260000300800 */
[----:B------:R-:W-:-:S05]  /*a2850*/  F2FP.SATFINITE.E4M3.F32.PACK_AB_MERGE_C R11, RZ, R11, RZ ;  /* 0x0000000bff0b723e */ /* 0x000fca00048070ff */
        /* <DEDUP_REMOVED lines=9> */
[----:B------:R2:W-:Y:S01]  /*a28f0*/  @!P2 STG.E.U8 desc[UR34][R12.64+0x171], R11 ;  /* 0x0001710b0c00a986 */ /* 0x0005e2000c101122 */
[----:B------:R-:W-:Y:S01]  /*a2900*/  LOP3.LUT P4, RZ, R5, 0x80, RZ, 0xc0, !PT ;  /* 0x0000008005ff7812 */ /* 0x000fe2000788c0ff */
[----:B--2---:R-:W-:Y:S02]  /*a2910*/  FMUL R11, R55, UR27 ;  /* 0x0000001b370b7c20 */ /* 0x004fe40008400000 */
[----:B------:R-:W2:Y:S03]  /*a2920*/  LDL.LU R55, [R1+0xffc] ;  /* 0x000ffc0001377983 */ /* 0x000ea60000300800 */
        /* <DEDUP_REMOVED lines=8> */
[----:B------:R-:W-:-:S13]  /*a29b0*/  ISETP.LT.OR P2, PT, R30, 0x179, !P1 ;  /* 0x000001791e00780c */ /* 0x000fda0004f41670 */
[----:B------:R-:W0:Y:S01]  /*a29c0*/  @!P2 LDC.64 R12, c[0x0][0x5c0] ;  /* 0x00017000ff0cab82 */ /* 0x000e220000000a00 */
[----:B------:R-:W-:Y:S02]  /*a29d0*/  ISETP.LT.OR P1, PT, R30, 0x17a, !P1 ;  /* 0x0000017a1e00780c */ /* 0x000fe40004f21670 */
[----:B------:R-:W-:Y:S02]  /*a29e0*/  F2FP.SATFINITE.E4M3.F32.PACK_AB_MERGE_C R11, RZ, R11, RZ ;  /* 0x0000000bff0b723e */ /* 0x000fe400048070ff */
[----:B0-----:R-:W-:-:S05]  /*a29f0*/  @!P2 IADD3 R12, P6, R26, R12, RZ ;  /* 0x0000000c1a0ca210 */ /* 0x001fca0007fde0ff */
[----:B------:R-:W-:-:S05]  /*a2a00*/  @!P2 IMAD.X R13, R31, 0x1, R13, P6 ;  /* 0x000000011f0da824 */ /* 0x000fca00030e060d */
[----:B------:R0:W-:Y:S02]  /*a2a10*/  @!P2 STG.E.U8 desc[UR34][R12.64+0x178], R11 ;  /* 0x0001780b0c00a986 */ /* 0x0001e4000c101122 */
[----:B0-----:R-:W0:Y:S01]  /*a2a20*/  @!P1 LDC.64 R12, c[0x0][0x5c0] ;  /* 0x00017000ff0c9b82 */ /* 0x001e220000000a00 */
[----:B------:R-:W-:Y:S01]  /*a2a30*/  FMUL R11, R52, UR27 ;  /* 0x0000001b340b7c20 */ /* 0x000fe20008400000 */
[----:B------:R-:W-:-:S04]  /*a2a40*/  LOP3.LUT P5, RZ, R5, 0x80000, RZ, 0xc0, !PT ;  /* 0x0008000005ff7812 */ /* 0x000fc800078ac0ff */
[----:B------:R-:W-:Y:S02]  /*a2a50*/  F2FP.SATFINITE.E4M3.F32.PACK_AB_MERGE_C R11, RZ, R11, RZ ;  /* 0x0000000bff0b723e */ /* 0x000fe400048070ff */
[----:B0-----:R-:W-:-:S05]  /*a2a60*/  @!P1 IADD3 R12, P2, R26, R12, RZ ;  /* 0x0000000c1a0c9210 */ /* 0x001fca0007f5e0ff */
[----:B------:R-:W-:-:S05]  /*a2a70*/  @!P1 IMAD.X R13, R31, 0x1, R13, P2 ;  /* 0x000000011f0d9824 */ /* 0x000fca00010e060d */
[----:B------:R0:W-:Y:S01]  /*a2a80*/  @!P1 STG.E.U8 desc[UR34][R12.64+0x179], R11 ;  /* 0x0001790b0c009986 */ /* 0x0001e2000c101122 */
[----:B------:R-:W-:Y:S02]  /*a2a90*/  LOP3.LUT P4, RZ, R3, 0x20000000, RZ, 0xc0, !PT ;  /* 0x2000000003ff7812 */ /* 0x000fe4000788c0ff */
[----:B------:R-:W-:Y:S01]  /*a2aa0*/  LOP3.LUT P0, RZ, R5, 0x40, RZ, 0xc0, !PT ;  /* 0x0000004005ff7812 */ /* 0x000fe2000780c0ff */
[----:B0-----:R-:W-:Y:S01]  /*a2ab0*/  FMUL R11, R53, UR27 ;  /* 0x0000001b350b7c20 */ /* 0x001fe20008400000 */
[----:B------:R-:W-:-:S09]  /*a2ac0*/  LOP3.LUT P6, RZ, R5, 0x20, RZ, 0xc0, !PT ;  /* 0x0000002005ff7812 */ /* 0x000fd200078cc0ff */
[----:B------:R-:W0:Y:S01]  /*a2ad0*/  @!P4 LDC.64 R12, c[0x0][0x5c0] ;  /* 0x00017000ff0ccb82 */ /* 0x000e220000000a00 */
[----:B------:R-:W-:-:S05]  /*a2ae0*/  F2FP.SATFINITE.E4M3.F32.PACK_AB_MERGE_C R11, RZ, R11, RZ ;  /* 0x0000000bff0b723e */ /* 0x000fca00048070ff */
[----:B------:R1:W-:Y:S02]  /*a2af0*/  @!P5 STG.E.U8 desc[UR34][R118.64+0x178], R11 ;  /* 0x0001780b7600d986 */ /* 0x0003e4000c101122 */
[----:B-1----:R-:W-:Y:S01]  /*a2b00*/  FMUL R11, R54, UR27 ;  /* 0x0000001b360b7c20 */ /* 0x002fe20008400000 */
[C---:B------:R-:W-:Y:S01]  /*a2b10*/  LOP3.LUT P5, RZ, R5.reuse, 0x8, RZ, 0xc0, !PT ;  /* 0x0000000805ff7812 */ /* 0x040fe200078ac0ff */
[----:B------:R-:W4:Y:S03]  /*a2b20*/  LDL.LU R54, [R1+0x1008] ;  /* 0x0010080001367983 */ /* 0x000f260000300800 */
[----:B------:R-:W-:Y:S01]  /*a2b30*/  F2FP.SATFINITE.E4M3.F32.PACK_AB_MERGE_C R11, RZ, R11, RZ ;  /* 0x0000000bff0b723e */ /* 0x000fe200048070ff */
[----:B------:R-:W4:Y:S04]  /*a2b40*/  LDL.LU R52, [R1+0x100c] ;  /* 0x00100c0001347983 */ /* 0x000f280000300800 */
[----:B------:R2:W-:Y:S01]  /*a2b50*/  @!P0 STG.E.U8 desc[UR34][R116.64+0x179], R11 ;  /* 0x0001790b74008986 */ /* 0x0005e2000c101122 */
[----:B------:R-:W-:-:S02]  /*a2b60*/  LOP3.LUT P3, RZ, R5, 0x10, RZ, 0xc0, !PT ;  /* 0x0000001005ff7812 */ /* 0x000fc4000786c0ff */
[----:B------:R-:W-:-:S04]  /*a2b70*/  LOP3.LUT R2, R2, 0xffff7fff, RZ, 0xc0, !PT ;  /* 0xffff7fff02027812 */ /* 0x000fc800078ec0ff */
[----:B------:R-:W-:Y:S02]  /*a2b80*/  @P5 LOP3.LUT R2, R2, 0x8000, RZ, 0xfc, !PT ;  /* 0x0000800002025812 */ /* 0x000fe400078efcff */
[----:B------:R-:W-:Y:S02]  /*a2b90*/  LOP3.LUT P5, RZ, R3, 0x10000000, RZ, 0xc0, !PT ;  /* 0x1000000003ff7812 */ /* 0x000fe400078ac0ff */
[----:B0-----:R-:W-:-:S05]  /*a2ba0*/  @!P4 IADD3 R12, P1, R120, R12, RZ ;  /* 0x0000000c780cc210 */ /* 0x001fca0007f3e0ff */
[----:B------:R-:W-:Y:S02]  /*a2bb0*/  @!P4 IMAD.X R13, R122, 0x1, R13, P1 ;  /* 0x000000017a0dc824 */ /* 0x000fe400008e060d */
[----:B--2---:R-:W-:Y:S02]  /*a2bc0*/  FMUL R11, R55, UR27 ;  /* 0x0000001b370b7c20 */ /* 0x004fe40008400000 */
[----:B------:R-:W2:Y:S03]  /*a2bd0*/  LDL.LU R55, [R1+0x1010] ;  /* 0x0010100001377983 */ /* 0x000ea60000300800 */
[----:B------:R-:W-:Y:S01]  /*a2be0*/  F2FP.SATFINITE.E4M3.F32.PACK_AB_MERGE_C R11, RZ, R11, RZ ;  /* 0x0000000bff0b723e */ /* 0x000fe200048070ff */
[----:B------:R-:W2:Y:S04]  /*a2bf0*/  LDL.LU R120, [R1+0x1670] ;  /* 0x0016700001787983 */ /* 0x000ea80000300800 */
[----:B------:R3:W-:Y:S04]  /*a2c00*/  @!P6 STG.E.U8 desc[UR34][R114.64+0xc0], R11 ;  /* 0x0000c00b7200e986 */ /* 0x0007e8000c101122 */
[----:B------:R-:W2:Y:S01]  /*a2c10*/  LDL.LU R122, [R1+0x166c] ;  /* 0x00166c00017a7983 */ /* 0x000ea20000300800 */
[----:B---3--:R-:W-:-:S03]  /*a2c20*/  FMUL R11, R48, UR27 ;  /* 0x0000001b300b7c20 */ /* 0x008fc60008400000 */
[----:B------:R-:W3:Y:S02]  /*a2c30*/  LDL.LU R48, [R1+0x1014] ;  /* 0x0010140001307983 */ /* 0x000ee40000300800 */
[----:B------:R-:W-:-:S05]  /*a2c40*/  F2FP.SATFINITE.E4M3.F32.PACK_AB_MERGE_C R11, RZ, R11, RZ ;  /* 0x0000000bff0b723e */ /* 0x000fca00048070ff */
[----:B------:R4:W-:Y:S02]  /*a2c50*/  @!P3 STG.E.U8 desc[UR34][R112.64+0xc1], R11 ;  /* 0x0000c10b7000b986 */ /* 0x0009e4000c101122 */
[----:B----4-:R-:W-:-:S05]  /*a2c60*/  FMUL R11, R49, UR27 ;  /* 0x0000001b310b7c20 */ /* 0x010fca0008400000 */
[----:B------:R-:W-:-:S05]  /*a2c70*/  F2FP.SATFINITE.E4M3.F32.PACK_AB_MERGE_C R11, RZ, R11, RZ ;  /* 0x0000000bff0b723e */ /* 0x000fca00048070ff */
[----:B------:R0:W-:Y:S02]  /*a2c80*/  @!P4 STG.E.U8 desc[UR34][R12.64+0xc0], R11 ;  /* 0x0000c00b0c00c986 */ /* 0x0001e4000c101122 */
[----:B0-----:R-:W0:Y:S02]  /*a2c90*/  @!P5 LDC.64 R12, c[0x0][0x5c0] ;  /* 0x00017000ff0cdb82 */ /* 0x001e240000000a00 */
[----:B0-----:R-:W-:Y:S02]  /*a2ca0*/  @!P5 IADD3 R12, P1, R123, R12, RZ ;  /* 0x0000000c7b0cd210 */ /* 0x001fe40007f3e0ff */
[----:B------:R-:W2:Y:S03]  /*a2cb0*/  LDL.LU R123, [R1+0x1668] ;  /* 0x00166800017b7983 */ /* 0x000ea60000300800 */
[----:B------:R-:W-:Y:S01]  /*a2cc0*/  @!P5 IMAD.X R13, R121, 0x1, R13, P1 ;  /* 0x00000001790dd824 */ /* 0x000fe200008e060d */
[----:B------:R-:W4:Y:S04]  /*a2cd0*/  LDL.LU R49, [R1+0x1018] ;  /* 0x0010180001317983 */ /* 0x000f280000300800 */
[----:B------:R-:W3:Y:S01]  /*a2ce0*/  LDL.LU R121, [R1+0x1664] ;  /* 0x0016640001797983 */ /* 0x000ee20000300800 */
[----:B------:R-:W-:-:S02]  /*a2cf0*/  LOP3.LUT P6, RZ, R6, 0x80000000, RZ, 0xc0, !PT ;  /* 0x8000000006ff7812 */ /* 0x000fc400078cc0ff */
[C---:B------:R-:W-:Y:S01]  /*a2d00*/  LOP3.LUT P1, RZ, R3.reuse, 0x10000000, RZ, 0xc0, !PT ;  /* 0x1000000003ff7812 */ /* 0x040fe2000782c0ff */
[----:B------:R-:W4:Y:S01]  /*a2d10*/  LDL.LU R53, [R1+0x101c] ;  /* 0x00101c0001357983 */ /* 0x000f220000300800 */
[----:B------:R-:W-:Y:S02]  /*a2d20*/  LOP3.LUT P0, RZ, R3, 0x8000000, RZ, 0xc0, !PT ;  /* 0x0800000003ff7812 */ /* 0x000fe4000780c0ff */
[----:B------:R-:W-:-:S07]  /*a2d30*/  LOP3.LUT R2, R2, 0xffffbfff, RZ, 0xc0, !PT ;  /* 0xffffbfff02027812 */ /* 0x000fce00078ec0ff */
[----:B------:R-:W-:-:S04]  /*a2d40*/  @P6 LOP3.LUT R2, R2, 0x4000, RZ, 0xfc, !PT ;  /* 0x0000400002026812 */ /* 0x000fc800078efcff */
[----:B------:R-:W-:Y:S02]  /*a2d50*/  LOP3.LUT P5, RZ, R2, 0x8000, RZ, 0xc0, !PT ;  /* 0x0000800002ff7812 */ /* 0x000fe400078ac0ff */
[----:B------:R-:W-:Y:S02]  /*a2d60*/  LOP3.LUT P2, RZ, R5, 0x1, RZ, 0xc0, !PT ;  /* 0x0000000105ff7812 */ /* 0x000fe4000784c0ff */
[----:B------:R-:W-:Y:S01]  /*a2d70*/  LOP3.LUT P6, RZ, R3, 0x4000000, RZ, 0xc0, !PT ;  /* 0x0400000003ff7812 */ /* 0x000fe200078cc0ff */
[----:B------:R-:W-:Y:S02]  /*a2d80*/  FMUL R11, R54, UR27 ;  /* 0x0000001b360b7c20 */ /* 0x000fe40008400000 */
[----:B------:R-:W4:Y:S03]  /*a2d90*/  LDL.LU R54, [R1+0x1020] ;  /* 0x0010200001367983 */ /* 0x000f260000300800 */
[----:B------:R-:W-:-:S05]  /*a2da0*/  F2FP.SATFINITE.E4M3.F32.PACK_AB_MERGE_C R11, RZ, R11, RZ ;  /* 0x0000000bff0b723e */ /* 0x000fca00048070ff */
[----:B------:R0:W-:Y:S02]  /*a2db0*/  @!P1 STG.E.U8 desc[UR34][R12.64+0xc1], R11 ;  /* 0x0000c10b0c009986 */ /* 0x0001e4000c101122 */
[----:B0-----:R-:W0:Y:S01]  /*a2dc0*/  @!P0 LDC.64 R12, c[0x0][0x5c0] ;  /* 0x00017000ff0c8b82 */ /* 0x001e220000000a00 */
[----:B------:R-:W-:-:S05]  /*a2dd0*/  FMUL R11, R52, UR27 ;  /* 0x0000001b340b7c20 */ /* 0x000fca0008400000 */
[----:B------:R-:W-:Y:S02]  /*a2de0*/  F2FP.SATFINITE.E4M3.F32.PACK_AB_MERGE_C R11, RZ, R11, RZ ;  /* 0x0000000bff0b723e */ /* 0x000fe400048070ff */
[----:B0-----:R-:W-:-:S05]  /*a2df0*/  @!P0 IADD3 R12, P1, R124, R12, RZ ;  /* 0x0000000c7c0c8210 */ /* 0x001fca0007f3e0ff */
[----:B------:R-:W-:Y:S01]  /*a2e00*/  @!P0 IMAD.X R13, R126, 0x1, R13, P1 ;  /* 0x000000017e0d8824 */ /* 0x000fe200008e060d */
[----:B--2---:R0:W-:Y:S02]  /*a2e10*/  @!P5 STG.E.U8 desc[UR34][R122.64+0xc8], R11 ;  /* 0x0000c80b7a00d986 */ /* 0x0041e4000c101122 */
[----:B0-----:R-:W-:Y:S02]  /*a2e20*/  FMUL R11, R55, UR27 ;  /* 0x0000001b370b7c20 */ /* 0x001fe40008400000 */
[----:B------:R-:W2:Y:S03]  /*a2e30*/  LDL.LU R55, [R1+0x1024] ;  /* 0x0010240001377983 */ /* 0x000ea60000300800 */
[----:B------:R-:W-:Y:S01]  /*a2e40*/  F2FP.SATFINITE.E4M3.F32.PACK_AB_MERGE_C R11, RZ, R11, RZ ;  /* 0x0000000bff0b723e */ /* 0x000fe200048070ff */
[----:B------:R-:W2:Y:S04]  /*a2e50*/  LDL.LU R124, [R1+0x1660] ;  /* 0x00166000017c7983 */ /* 0x000ea80000300800 */
[----:B---3--:R0:W-:Y:S04]  /*a2e60*/  @!P2 STG.E.U8 desc[UR34][R120.64+0xc9], R11 ;  /* 0x0000c90b7800a986 */ /* 0x0081e8000c101122 */
[----:B------:R-:W3:Y:S01]  /*a2e70*/  LDL.LU R126, [R1+0x165c] ;  /* 0x00165c00017e7983 */ /* 0x000ee20000300800 */
[----:B0-----:R-:W-:-:S03]  /*a2e80*/  FMUL R11, R48, UR27 ;  /* 0x0000001b300b7c20 */ /* 0x001fc60008400000 */
[----:B------:R-:W2:Y:S02]  /*a2e90*/  LDL.LU R48, [R1+0x1028] ;  /* 0x0010280001307983 */ /* 0x000ea40000300800 */
[----:B------:R-:W-:-:S05]  /*a2ea0*/  F2FP.SATFINITE.E4M3.F32.PACK_AB_MERGE_C R11, RZ, R11, RZ ;  /* 0x0000000bff0b723e */ /* 0x000fca00048070ff */
[----:B------:R0:W-:Y:S02]  /*a2eb0*/  @!P0 STG.E.U8 desc[UR34][R12.64+0xc8], R11 ;  /* 0x0000c80b0c008986 */ /* 0x0001e4000c101122 */
[----:B0-----:R-:W0:Y:S02]  /*a2ec0*/  @!P6 LDC.64 R12, c[0x0][0x5c0] ;  /* 0x00017000ff0ceb82 */ /* 0x001e240000000a00 */
[----:B0-----:R-:W-:Y:S02]  /*a2ed0*/  @!P6 IADD3 R12, P1, R127, R12, RZ ;  /* 0x0000000c7f0ce210 */ /* 0x001fe40007f3e0ff */
[----:B------:R-:W3:Y:S03]  /*a2ee0*/  LDL.LU R127, [R1+0x1658] ;  /* 0x00165800017f7983 */ /* 0x000ee60000300800 */
[----:B------:R-:W-:Y:S02]  /*a2ef0*/  @!P6 IMAD.X R13, R125, 0x1, R13, P1 ;  /* 0x000000017d0de824 */ /* 0x000fe400008e060d */
[----:B------:R-:W2:Y:S01]  /*a2f00*/  LDL.LU R125, [R1+0x1654] ;  /* 0x00165400017d7983 */ /* 0x000ea20000300800 */
[----:B------:R-:W-:-:S02]  /*a2f10*/  LOP3.LUT P1, RZ, R3, 0x4000000, RZ, 0xc0, !PT ;  /* 0x0400000003ff7812 */ /* 0x000fc4000782c0ff */
[----:B------:R-:W-:Y:S01]  /*a2f20*/  LOP3.LUT P3, RZ, R3, 0x2000000, RZ, 0xc0, !PT ;  /* 0x0200000003ff7812 */ /* 0x000fe2000786c0ff */
[----:B----4-:R-:W-:Y:S01]  /*a2f30*/  FMUL R11, R49, UR27 ;  /* 0x0000001b310b7c20 */ /* 0x010fe20008400000 */
[----:B------:R-:W-:Y:S01]  /*a2f40*/  LOP3.LUT P6, RZ, R2, 0x4000, RZ, 0xc0, !PT ;  /* 0x0000400002ff7812 */ /* 0x000fe200078cc0ff */
[----:B------:R-:W4:Y:S03]  /*a2f50*/  LDL.LU R52, [R1+0x102c] ;  /* 0x00102c0001347983 */ /* 0x000f260000300800 */
[----:B------:R-:W-:Y:S01]  /*a2f60*/  F2FP.SATFINITE.E4M3.F32.PACK_AB_MERGE_C R11, RZ, R11, RZ ;  /* 0x0000000bff0b723e */ /* 0x000fe200048070ff */
[----:B------:R-:W4:Y:S04]  /*a2f70*/  LDL.LU R49, [R1+0x1030] ;  /* 0x0010300001317983 */ /* 0x000f280000300800 */
[----:B------:R0:W-:Y:S01]  /*a2f80*/  @!P1 STG.E.U8 desc[UR34][R12.64+0xc9], R11 ;  /* 0x0000c90b0c009986 */ /* 0x0001e2000c101122 */
[----:B------:R-:W-:Y:S01]  /*a2f90*/  LOP3.LUT P4, RZ, R6, 0x40000000, RZ, 0xc0, !PT ;  /* 0x4000000006ff7812 */ /* 0x000fe2000788c0ff */
[----:B0-----:R-:W0:Y:S01]  /*a2fa0*/  @!P3 LDC.64 R12, c[0x0][0x5c0] ;  /* 0x00017000ff0cbb82 */ /* 0x001e220000000a00 */
[----:B------:R-:W-:Y:S01]  /*a2fb0*/  FMUL R11, R53, UR27 ;  /* 0x0000001b350b7c20 */ /* 0x000fe20008400000 */
[----:B------:R-:W-:Y:S01]  /*a2fc0*/  LOP3.LUT P5, RZ, R3, 0x1000000, RZ, 0xc0, !PT ;  /* 0x0100000003ff7812 */ /* 0x000fe200078ac0ff */
[----:B------:R-:W4:Y:S03]  /*a2fd0*/  LDL.LU R53, [R1+0x1034] ;  /* 0x0010340001357983 */ /* 0x000f260000300800 */
[----:B------:R-:W-:-:S02]  /*a2fe0*/  F2FP.SATFINITE.E4M3.F32.PACK_AB_MERGE_C R11, RZ, R11, RZ ;  /* 0x0000000bff0b723e */ /* 0x000fc400048070ff */
[----:B0-----:R-:W-:Y:S02]  /*a2ff0*/  @!P3 IADD3 R12, P1, R128, R12, RZ ;  /* 0x0000000c800cb210 */ /* 0x001fe40007f3e0ff */
[----:B------:R-:W4:Y:S03]  /*a3000*/  LDL.LU R128, [R1+0x1650] ;  /* 0x0016500001807983 */ /* 0x000f260000300800 */
[----:B------:R-:W-:Y:S02]  /*a3010*/  @!P3 IMAD.X R13, R129, 0x1, R13, P1 ;  /* 0x00000001810db824 */ /* 0x000fe400008e060d */
[----:B------:R-:W4:Y:S04]  /*a3020*/  LDL.LU R129, [R1+0x164c] ;  /* 0x00164c0001817983 */ /* 0x000f280000300800 */
[----:B---3--:R0:W-:Y:S02]  /*a3030*/  @!P6 STG.E.U8 desc[UR34][R126.64+0xd0], R11 ;  /* 0x0000d00b7e00e986 */ /* 0x0081e4000c101122 */
[----:B0-----:R-:W-:-:S02]  /*a3040*/  FMUL R11, R54, UR27 ;  /* 0x0000001b360b7c20 */ /* 0x001fc40008400000 */
[----:B------:R-:W3:Y:S03]  /*a3050*/  LDL.LU R54, [R1+0x1038] ;  /* 0x0010380001367983 */ /* 0x000ee60000300800 */
[----:B------:R-:W-:-:S05]  /*a3060*/  F2FP.SATFINITE.E4M3.F32.PACK_AB_MERGE_C R11, RZ, R11, RZ ;  /* 0x0000000bff0b723e */ /* 0x000fca00048070ff */
[----:B--2---:R0:W-:Y:S02]  /*a3070*/  @!P4 STG.E.U8 desc[UR34][R124.64+0xd1], R11 ;  /* 0x0000d10b7c00c986 */ /* 0x0041e4000c101122 */
[----:B0-----:R-:W-:-:S05]  /*a3080*/  FMUL R11, R55, UR27 ;  /* 0x0000001b370b7c20 */ /* 0x001fca0008400000 */
[----:B------:R-:W-:-:S05]  /*a3090*/  F2FP.SATFINITE.E4M3.F32.PACK_AB_MERGE_C R11, RZ, R11, RZ ;  /* 0x0000000bff0b723e */ /* 0x000fca00048070ff */
[----:B------:R0:W-:Y:S02]  /*a30a0*/  @!P3 STG.E.U8 desc[UR34][R12.64+0xd0], R11 ;  /* 0x0000d00b0c00b986 */ /* 0x0001e4000c101122 */
[----:B0-----:R-:W0:Y:S02]  /*a30b0*/  @!P5 LDC.64 R12, c[0x0][0x5c0] ;  /* 0x00017000ff0cdb82 */ /* 0x001e240000000a00 */
[----:B0-----:R-:W-:Y:S02]  /*a30c0*/  @!P5 IADD3 R12, P1, R130, R12, RZ ;  /* 0x0000000c820cd210 */ /* 0x001fe40007f3e0ff */
[----:B------:R-:W2:Y:S03]  /*a30d0*/  LDL.LU R130, [R1+0x1648] ;  /* 0x0016480001827983 */ /* 0x000ea60000300800 */
[----:B------:R-:W-:Y:S02]  /*a30e0*/  @!P5 IMAD.X R13, R131, 0x1, R13, P1 ;  /* 0x00000001830dd824 */ /* 0x000fe400008e060d */
[----:B------:R-:W2:Y:S01]  /*a30f0*/  LDL.LU R131, [R1+0x1644] ;  /* 0x0016440001837983 */ /* 0x000ea20000300800 */
[----:B------:R-:W-:Y:S01]  /*a3100*/  LOP3.LUT P0, RZ, R3, 0x800000, RZ, 0xc0, !PT ;  /* 0x0080000003ff7812 */ /* 0x000fe2000780c0ff */
[----:B------:R-:W-:Y:S01]  /*a3110*/  FMUL R11, R48, UR27 ;  /* 0x0000001b300b7c20 */ /* 0x000fe20008400000 */
[C---:B------:R-:W-:Y:S01]  /*a3120*/  LOP3.LUT P1, RZ, R6.reuse, 0x20000000, RZ, 0xc0, !PT ;  /* 0x2000000006ff7812 */ /* 0x040fe2000782c0ff */
[----:B------:R-:W3:Y:S03]  /*a3130*/  LDL.LU R55, [R1+0x103c] ;  /* 0x00103c0001377983 */ /* 0x000ee60000300800 */
[----:B------:R-:W-:Y:S01]  /*a3140*/  F2FP.SATFINITE.E4M3.F32.PACK_AB_MERGE_C R11, RZ, R11, RZ ;  /* 0x0000000bff0b723e */ /* 0x000fe200048070ff */
[----:B------:R-:W3:Y:S04]  /*a3150*/  LDL.LU R48, [R1+0x1040] ;  /* 0x0010400001307983 */ /* 0x000ee80000300800 */
[----:B------:R0:W-:Y:S01]  /*a3160*/  @!P5 STG.E.U8 desc[UR34][R12.64+0xd1], R11 ;  /* 0x0000d10b0c00d986 */ /* 0x0001e2000c101122 */
[----:B------:R-:W-:Y:S01]  /*a3170*/  LOP3.LUT P2, RZ, R6, 0x10000000, RZ, 0xc0, !PT ;  /* 0x1000000006ff7812 */ /* 0x000fe2000784c0ff */
[----:B0-----:R-:W0:Y:S01]  /*a3180*/  @!P0 LDC.64 R12, c[0x0][0x5c0] ;  /* 0x00017000ff0c8b82 */ /* 0x001e220000000a00 */
[----:B----4-:R-:W-:-:S05]  /*a3190*/  FMUL R11, R52, UR27 ;  /* 0x0000001b340b7c20 */ /* 0x010fca0008400000 */
[----:B------:R-:W-:Y:S02]  /*a31a0*/  F2FP.SATFINITE.E4M3.F32.PACK_AB_MERGE_C R11, RZ, R11, RZ ;  /* 0x0000000bff0b723e */ /* 0x000fe400048070ff */
[----:B------:R-:W-:-:S03]  /*a31b0*/  LOP3.LUT P4, RZ, R3, 0x400000, RZ, 0xc0, !PT ;  /* 0x0040000003ff7812 */ /* 0x000fc6000788c0ff */
[----:B--2---:R1:W-:Y:S01]  /*a31c0*/  @!P1 STG.E.U8 desc[UR34][R130.64+0xd8], R11 ;  /* 0x0000d80b82009986 */ /* 0x0043e2000c101122 */
[----:B0-----:R-:W-:Y:S01]  /*a31d0*/  @!P0 IADD3 R12, P1, R132, R12, RZ ;  /* 0x0000000c840c8210 */ /* 0x001fe20007f3e0ff */
[----:B-1----:R-:W-:-:S04]  /*a31e0*/  FMUL R11, R49, UR27 ;  /* 0x0000001b310b7c20 */ /* 0x002fc80008400000 */
[----:B------:R-:W-:Y:S01]  /*a31f0*/  @!P0 IMAD.X R13, R134, 0x1, R13, P1 ;  /* 0x00000001860d8824 */ /* 0x000fe200008e060d */
[----:B------:R-:W2:Y:S01]  /*a3200*/  LDL.LU R49, [R1+0x1044] ;  /* 0x0010440001317983 */ /* 0x000ea20000300800 */
[----:B------:R-:W-:-:S03]  /*a3210*/  F2FP.SATFINITE.E4M3.F32.PACK_AB_MERGE_C R11, RZ, R11, RZ ;  /* 0x0000000bff0b723e */ /* 0x000fc600048070ff */
[----:B------:R-:W4:Y:S04]  /*a3220*/  LDL.LU R132, [R1+0x1640] ;  /* 0x0016400001847983 */ /* 0x000f280000300800 */
[----:B------:R0:W-:Y:S04]  /*a3230*/  @!P2 STG.E.U8 desc[UR34][R128.64+0xd9], R11 ;  /* 0x0000d90b8000a986 */ /* 0x0001e8000c101122 */
[----:B------:R-:W2:Y:S01]  /*a3240*/  LDL.LU R134, [R1+0x163c] ;  /* 0x00163c0001867983 */ /* 0x000ea20000300800 */
[----:B0-----:R-:W-:-:S05]  /*a3250*/  FMUL R11, R53, UR27 ;  /* 0x0000001b350b7c20 */ /* 0x001fca0008400000 */
[----:B------:R-:W-:-:S05]  /*a3260*/  F2FP.SATFINITE.E4M3.F32.PACK_AB_MERGE_C R11, RZ, R11, RZ ;  /* 0x0000000bff0b723e */ /* 0x000fca00048070ff */
[----:B------:R0:W-:Y:S02]  /*a3270*/  @!P0 STG.E.U8 desc[UR34][R12.64+0xd8], R11 ;  /* 0x0000d80b0c008986 */ /* 0x0001e4000c101122 */
[----:B0-----:R-:W0:Y:S02]  /*a3280*/  @!P4 LDC.64 R12, c[0x0][0x5c0] ;  /* 0x00017000ff0ccb82 */ /* 0x001e240000000a00 */
[----:B0-----:R-:W-:Y:S02]  /*a3290*/  @!P4 IADD3 R12, P1, R135, R12, RZ ;  /* 0x0000000c870cc210 */ /* 0x001fe40007f3e0ff */
[----:B------:R-:W2:Y:S03]  /*a32a0*/  LDL.LU R135, [R1+0x1638] ;  /* 0x0016380001877983 */ /* 0x000ea60000300800 */
[----:B------:R-:W-:Y:S02]  /*a32b0*/  @!P4 IMAD.X R13, R133, 0x1, R13, P1 ;  /* 0x00000001850dc824 */ /* 0x000fe400008e060d */
[----:B------:R-:W4:Y:S01]  /*a32c0*/  LDL.LU R133, [R1+0x1634] ;  /* 0x0016340001857983 */ /* 0x000f220000300800 */
[----:B------:R-:W-:Y:S01]  /*a32d0*/  LOP3.LUT P5, RZ, R3, 0x200000, RZ, 0xc0, !PT ;  /* 0x0020000003ff7812 */ /* 0x000fe200078ac0ff */
[----:B---3--:R-:W-:Y:S01]  /*a32e0*/  FMUL R11, R54, UR27 ;  /* 0x0000001b360b7c20 */ /* 0x008fe20008400000 */
[C---:B------:R-:W-:Y:S01]  /*a32f0*/  LOP3.LUT P6, RZ, R6.reuse, 0x8000000, RZ, 0xc0, !PT ;  /* 0x0800000006ff7812 */ /* 0x040fe200078cc0ff */
[----:B------:R-:W3:Y:S03]  /*a3300*/  LDL.LU R54, [R1+0x1048] ;  /* 0x0010480001367983 */ /* 0x000ee60000300800 */
[----:B------:R-:W-:Y:S01]  /*a3310*/  F2FP.SATFINITE.E4M3.F32.PACK_AB_MERGE_C R11, RZ, R11, RZ ;  /* 0x0000000bff0b723e */ /* 0x000fe200048070ff */
[----:B------:R-:W3:Y:S04]  /*a3320*/  LDL.LU R52, [R1+0x104c] ;  /* 0x00104c0001347983 */ /* 0x000ee80000300800 */
[----:B------:R0:W-:Y:S01]  /*a3330*/  @!P4 STG.E.U8 desc[UR34][R12.64+0xd9], R11 ;  /* 0x0000d90b0c00c986 */ /* 0x0001e2000c101122 */
[C---:B------:R-:W-:Y:S01]  /*a3340*/  LOP3.LUT P0, RZ, R6.reuse, 0x2000000, RZ, 0xc0, !PT ;  /* 0x0200000006ff7812 */ /* 0x040fe2000780c0ff */
[----:B0-----:R-:W0:Y:S01]  /*a3350*/  @!P5 LDC.64 R12, c[0x0][0x5c0] ;  /* 0x00017000ff0cdb82 */ /* 0x001e220000000a00 */
[----:B------:R-:W-:Y:S01]  /*a3360*/  FMUL R11, R55, UR27 ;  /* 0x0000001b370b7c20 */ /* 0x000fe20008400000 */
[----:B------:R-:W-:Y:S01]  /*a3370*/  LOP3.LUT P3, RZ, R6, 0x4000000, RZ, 0xc0, !PT ;  /* 0x0400000006ff7812 */ /* 0x000fe2000786c0ff */
[----:B------:R-:W3:Y:S03]  /*a3380*/  LDL.LU R55, [R1+0x1050] ;  /* 0x0010500001377983 */ /* 0x000ee60000300800 */
[----:B------:R-:W-:-:S02]  /*a3390*/  F2FP.SATFINITE.E4M3.F32.PACK_AB_MERGE_C R11, RZ, R11, RZ ;  /* 0x0000000bff0b723e */ /* 0x000fc400048070ff */
[----:B------:R-:W-:-:S04]  /*a33a0*/  LOP3.LUT R2, R2, 0xffffdfff, RZ, 0xc0, !PT ;  /* 0xffffdfff02027812 */ /* 0x000fc800078ec0ff */
[----:B------:R-:W-:Y:S02]  /*a33b0*/  @P0 LOP3.LUT R2, R2, 0x2000, RZ, 0xfc, !PT ;  /* 0x0000200002020812 */ /* 0x000fe400078efcff */
[----:B------:R-:W-:Y:S02]  /*a33c0*/  LOP3.LUT P0, RZ, R3, 0x100000, RZ, 0xc0, !PT ;  /* 0x0010000003ff7812 */ /* 0x000fe4000780c0ff */
[----:B0-----:R-:W-:Y:S02]  /*a33d0*/  @!P5 IADD3 R12, P1, R136, R12, RZ ;  /* 0x0000000c880cd210 */ /* 0x001fe40007f3e0ff */
[----:B------:R-:W3:Y:S03]  /*a33e0*/  LDL.LU R136, [R1+0x1630] ;  /* 0x0016300001887983 */ /* 0x000ee60000300800 */
[----:B------:R-:W-:Y:S02]  /*a33f0*/  @!P5 IMAD.X R13, R138, 0x1, R13, P1 ;  /* 0x000000018a0dd824 */ /* 0x000fe400008e060d */
[----:B------:R-:W3:Y:S04]  /*a3400*/  LDL.LU R138, [R1+0x162c] ;  /* 0x00162c00018a7983 */ /* 0x000ee80000300800 */
[----:B--2---:R0:W-:Y:S02]  /*a3410*/  @!P6 STG.E.U8 desc[UR34][R134.64+0xe0], R11 ;  /* 0x0000e00b8600e986 */ /* 0x0041e4000c101122 */
[----:B0-----:R-:W-:-:S02]  /*a3420*/  FMUL R11, R48, UR27 ;  /* 0x0000001b300b7c20 */ /* 0x001fc40008400000 */
[----:B------:R-:W2:Y:S03]  /*a3430*/  LDL.LU R48, [R1+0x1054] ;  /* 0x0010540001307983 */ /* 0x000ea60000300800 */
[----:B------:R-:W-:-:S05]  /*a3440*/  F2FP.SATFINITE.E4M3.F32.PACK_AB_MERGE_C R11, RZ, R11, RZ ;  /* 0x0000000bff0b723e */ /* 0x000fca00048070ff */
[----:B----4-:R0:W-:Y:S02]  /*a3450*/  @!P3 STG.E.U8 desc[UR34][R132.64+0xe1], R11 ;  /* 0x0000e10b8400b986 */ /* 0x0101e4000c101122 */
[----:B0-----:R-:W-:-:S05]  /*a3460*/  FMUL R11, R49, UR27 ;  /* 0x0000001b310b7c20 */ /* 0x001fca0008400000 */
[----:B------:R-:W-:-:S05]  /*a3470*/  F2FP.SATFINITE.E4M3.F32.PACK_AB_MERGE_C R11, RZ, R11, RZ ;  /* 0x0000000bff0b723e */ /* 0x000fca00048070ff */
[----:B------:R0:W-:Y:S02]  /*a3480*/  @!P5 STG.E.U8 desc[UR34][R12.64+0xe0], R11 ;  /* 0x0000e00b0c00d986 */ /* 0x0001e4000c101122 */
[----:B0-----:R-:W0:Y:S02]  /*a3490*/  @!P0 LDC.64 R12, c[0x0][0x5c0] ;  /* 0x00017000ff0c8b82 */ /* 0x001e240000000a00 */
[----:B0-----:R-:W-:Y:S02]  /*a34a0*/  @!P0 IADD3 R12, P1, R139, R12, RZ ;  /* 0x0000000c8b0c8210 */ /* 0x001fe40007f3e0ff */
[----:B------:R-:W4:Y:S03]  /*a34b0*/  LDL.LU R139, [R1+0x1628] ;  /* 0x00162800018b7983 */ /* 0x000f260000300800 */
[----:B------:R-:W-:Y:S01]  /*a34c0*/  @!P0 IMAD.X R13, R137, 0x1, R13, P1 ;  /* 0x00000001890d8824 */ /* 0x000fe200008e060d */
[----:B------:R-:W2:Y:S04]  /*a34d0*/  LDL.LU R49, [R1+0x1058] ;  /* 0x0010580001317983 */ /* 0x000ea80000300800 */
[----:B------:R-:W2:Y:S01]  /*a34e0*/  LDL.LU R137, [R1+0x1624] ;  /* 0x0016240001897983 */ /* 0x000ea20000300800 */
[----:B------:R-:W-:-:S02]  /*a34f0*/  LOP3.LUT P6, RZ, R6, 0x800000, RZ, 0xc0, !PT ;  /* 0x0080000006ff7812 */ /* 0x000fc400078cc0ff */
[C---:B------:R-:W-:Y:S02]  /*a3500*/  LOP3.LUT P1, RZ, R3.reuse, 0x100000, RZ, 0xc0, !PT ;  /* 0x0010000003ff7812 */ /* 0x040fe4000782c0ff */
[----:B------:R-:W-:Y:S01]  /*a3510*/  LOP3.LUT P4, RZ, R3, 0x80000, RZ, 0xc0, !PT ;  /* 0x0008000003ff7812 */ /* 0x000fe2000788c0ff */
[----:B---3--:R-:W-:Y:S01]  /*a3520*/  FMUL R11, R54, UR27 ;  /* 0x0000001b360b7c20 */ /* 0x008fe20008400000 */
[----:B------:R-:W-:Y:S01]  /*a3530*/  LOP3.LUT R2, R2, 0xffffefff, RZ, 0xc0, !PT ;  /* 0xffffefff02027812 */ /* 0x000fe200078ec0ff */
[----:B------:R-:W3:Y:S03]  /*a3540*/  LDL.LU R53, [R1+0x105c] ;  /* 0x00105c0001357983 */ /* 0x000ee60000300800 */
[----:B------:R-:W-:Y:S01]  /*a3550*/  F2FP.SATFINITE.E4M3.F32.PACK_AB_MERGE_C R11, RZ, R11, RZ ;  /* 0x0000000bff0b723e */ /* 0x000fe200048070ff */
[----:B------:R-:W3:Y:S02]  /*a3560*/  LDL.LU R54, [R1+0x1060] ;  /* 0x0010600001367983 */ /* 0x000ee40000300800 */
[----:B------:R-:W-:-:S02]  /*a3570*/  @P6 LOP3.LUT R2, R2, 0x1000, RZ, 0xfc, !PT ;  /* 0x0000100002026812 */ /* 0x000fc400078efcff */
[----:B------:R0:W-:Y:S02]  /*a3580*/  @!P1 STG.E.U8 desc[UR34][R12.64+0xe1], R11 ;  /* 0x0000e10b0c009986 */ /* 0x0001e4000c101122 */
[----:B------:R-:W-:Y:S01]  /*a3590*/  LOP3.LUT P0, RZ, R2, 0x2000, RZ, 0xc0, !PT ;  /* 0x0000200002ff7812 */ /* 0x000fe2000780c0ff */
[----:B0-----:R-:W0:Y:S01]  /*a35a0*/  @!P4 LDC.64 R12, c[0x0][0x5c0] ;  /* 0x00017000ff0ccb82 */ /* 0x001e220000000a00 */
[----:B------:R-:W-:Y:S01]  /*a35b0*/  FMUL R11, R52, UR27 ;  /* 0x0000001b340b7c20 */ /* 0x000fe20008400000 */
[----:B------:R-:W-:-:S04]  /*a35c0*/  LOP3.LUT P2, RZ, R6, 0x1000000, RZ, 0xc0, !PT ;  /* 0x0100000006ff7812 */ /* 0x000fc8000784c0ff */
[----:B------:R-:W-:Y:S02]  /*a35d0*/  F2FP.SATFINITE.E4M3.F32.PACK_AB_MERGE_C R11, RZ, R11, RZ ;  /* 0x0000000bff0b723e */ /* 0x000fe400048070ff */
[----:B------:R-:W-:Y:S02]  /*a35e0*/  LOP3.LUT P6, RZ, R3, 0x40000, RZ, 0xc0, !PT ;  /* 0x0004000003ff7812 */ /* 0x000fe400078cc0ff */
[----:B0-----:R-:W-:-:S05]  /*a35f0*/  @!P4 IADD3 R12, P1, R140, R12, RZ ;  /* 0x0000000c8c0cc210 */ /* 0x001fca0007f3e0ff */
[----:B------:R-:W-:Y:S01]  /*a3600*/  @!P4 IMAD.X R13, R142, 0x1, R13, P1 ;  /* 0x000000018e0dc824 */ /* 0x000fe200008e060d */
[----:B----4-:R0:W-:Y:S02]  /*a3610*/  @!P0 STG.E.U8 desc[UR34][R138.64+0xe8], R11 ;  /* 0x0000e80b8a008986 */ /* 0x0101e4000c101122 */
[----:B0-----:R-:W-:Y:S02]  /*a3620*/  FMUL R11, R55, UR27 ;  /* 0x0000001b370b7c20 */ /* 0x001fe40008400000 */
[----:B------:R-:W4:Y:S03]  /*a3630*/  LDL.LU R55, [R1+0x1064] ;  /* 0x0010640001377983 */ /* 0x000f260000300800 */
[----:B------:R-:W-:Y:S01]  /*a3640*/  F2FP.SATFINITE.E4M3.F32.PACK_AB_MERGE_C R11, RZ, R11, RZ ;  /* 0x0000000bff0b723e */ /* 0x000fe200048070ff */
[----:B------:R-:W4:Y:S04]  /*a3650*/  LDL.LU R140, [R1+0x1620] ;  /* 0x00162000018c7983 */ /* 0x000f280000300800 */
[----:B--2---:R0:W-:Y:S04]  /*a3660*/  @!P2 STG.E.U8 desc[UR34][R136.64+0xe9], R11 ;  /* 0x0000e90b8800a986 */ /* 0x0041e8000c101122 */
[----:B------:R-:W2:Y:S01]  /*a3670*/  LDL.LU R142, [R1+0x161c] ;  /* 0x00161c00018e7983 */ /* 0x000ea20000300800 */
[----:B0-----:R-:W-:-:S03]  /*a3680*/  FMUL R11, R48, UR27 ;  /* 0x0000001b300b7c20 */ /* 0x001fc60008400000 */
[----:B------:R-:W4:Y:S02]  /*a3690*/  LDL.LU R48, [R1+0x1068] ;  /* 0x0010680001307983 */ /* 0x000f240000300800 */
[----:B------:R-:W-:-:S05]  /*a36a0*/  F2FP.SATFINITE.E4M3.F32.PACK_AB_MERGE_C R11, RZ, R11, RZ ;  /* 0x0000000bff0b723e */ /* 0x000fca00048070ff */
[----:B------:R0:W-:Y:S02]  /*a36b0*/  @!P4 STG.E.U8 desc[UR34][R12.64+0xe8], R11 ;  /* 0x0000e80b0c00c986 */ /* 0x0001e4000c101122 */
[----:B0-----:R-:W0:Y:S02]  /*a36c0*/  @!P6 LDC.64 R12, c[0x0][0x5c0] ;  /* 0x00017000ff0ceb82 */ /* 0x001e240000000a00 */
[----:B0-----:R-:W-:Y:S02]  /*a36d0*/  @!P6 IADD3 R12, P1, R143, R12, RZ ;  /* 0x0000000c8f0ce210 */ /* 0x001fe40007f3e0ff */
[----:B------:R-:W2:Y:S03]  /*a36e0*/  LDL.LU R143, [R1+0x1618] ;  /* 0x00161800018f7983 */ /* 0x000ea60000300800 */
[----:B------:R-:W-:Y:S02]  /*a36f0*/  @!P6 IMAD.X R13, R141, 0x1, R13, P1 ;  /* 0x000000018d0de824 */ /* 0x000fe400008e060d */
[----:B------:R-:W4:Y:S01]  /*a3700*/  LDL.LU R141, [R1+0x1614] ;  /* 0x00161400018d7983 */ /* 0x000f220000300800 */
[----:B------:R-:W-:-:S02]  /*a3710*/  LOP3.LUT P1, RZ, R3, 0x40000, RZ, 0xc0, !PT ;  /* 0x0004000003ff7812 */ /* 0x000fc4000782c0ff */
[----:B------:R-:W-:Y:S01]  /*a3720*/  LOP3.LUT P3, RZ, R3, 0x20000, RZ, 0xc0, !PT ;  /* 0x0002000003ff7812 */ /* 0x000fe2000786c0ff */
[----:B------:R-:W-:Y:S01]  /*a3730*/  FMUL R11, R49, UR27 ;  /* 0x0000001b310b7c20 */ /* 0x000fe20008400000 */
[----:B------:R-:W-:Y:S01]  /*a3740*/  LOP3.LUT P6, RZ, R2, 0x1000, RZ, 0xc0, !PT ;  /* 0x0000100002ff7812 */ /* 0x000fe200078cc0ff */
[----:B------:R-:W4:Y:S03]  /*a3750*/  LDL.LU R52, [R1+0x106c] ;  /* 0x00106c0001347983 */ /* 0x000f260000300800 */
[----:B------:R-:W-:Y:S01]  /*a3760*/  F2FP.SATFINITE.E4M3.F32.PACK_AB_MERGE_C R11, RZ, R11, RZ ;  /* 0x0000000bff0b723e */ /* 0x000fe200048070ff */
[----:B------:R-:W4:Y:S04]  /*a3770*/  LDL.LU R49, [R1+0x1070] ;  /* 0x0010700001317983 */ /* 0x000f280000300800 */
[----:B------:R0:W-:Y:S01]  /*a3780*/  @!P1 STG.E.U8 desc[UR34][R12.64+0xe9], R11 ;  /* 0x0000e90b0c009986 */ /* 0x0001e2000c101122 */
[----:B------:R-:W-:Y:S01]  /*a3790*/  LOP3.LUT P5, RZ, R6, 0x400000, RZ, 0xc0, !PT ;  /* 0x0040000006ff7812 */ /* 0x000fe200078ac0ff */
[----:B0-----:R-:W0:Y:S01]  /*a37a0*/  @!P3 LDC.64 R12, c[0x0][0x5c0] ;  /* 0x00017000ff0cbb82 */ /* 0x001e220000000a00 */
[----:B---3--:R-:W-:Y:S01]  /*a37b0*/  FMUL R11, R53, UR27 ;  /* 0x0000001b350b7c20 */ /* 0x008fe20008400000 */
[----:B------:R-:W-:Y:S01]  /*a37c0*/  LOP3.LUT P0, RZ, R3, 0x10000, RZ, 0xc0, !PT ;  /* 0x0001000003ff7812 */ /* 0x000fe2000780c0ff */
[----:B------:R-:W3:Y:S03]  /*a37d0*/  LDL.LU R53, [R1+0x1074] ;  /* 0x0010740001357983 */ /* 0x000ee60000300800 */
[----:B------:R-:W-:-:S02]  /*a37e0*/  F2FP.SATFINITE.E4M3.F32.PACK_AB_MERGE_C R11, RZ, R11, RZ ;  /* 0x0000000bff0b723e */ /* 0x000fc400048070ff */
        /* <DEDUP_REMOVED lines=15> */
[----:B------:R-:W-:Y:S02]  /*a38e0*/  @!P0 IMAD.X R13, R147, 0x1, R13, P1 ;  /* 0x00000001930d8824 */ /* 0x000fe400008e060d */
[----:B------:R-:W4:Y:S01]  /*a38f0*/  LDL.LU R147, [R1+0x1604] ;  /* 0x0016040001937983 */ /* 0x000f220000300800 */
[----:B------:R-:W-:Y:S01]  /*a3900*/  LOP3.LUT P4, RZ, R3, 0x8000, RZ, 0xc0, !PT ;  /* 0x0000800003ff7812 */ /* 0x000fe2000788c0ff */
[----:B------:R-:W-:Y:S01]  /*a3910*/  FMUL R11, R48, UR27 ;  /* 0x0000001b300b7c20 */ /* 0x000fe20008400000 */
[C---:B------:R-:W-:Y:S01]  /*a3920*/  LOP3.LUT P1, RZ, R6.reuse, 0x200000, RZ, 0xc0, !PT ;  /* 0x0020000006ff7812 */ /* 0x040fe2000782c0ff */
[----:B------:R-:W2:Y:S03]  /*a3930*/  LDL.LU R55, [R1+0x107c] ;  /* 0x00107c0001377983 */ /* 0x000ea60000300800 */
[----:B------:R-:W-:Y:S01]  /*a3940*/  F2FP.SATFINITE.E4M3.F32.PACK_AB_MERGE_C R11, RZ, R11, RZ ;  /* 0x0000000bff0b723e */ /* 0x000fe200048070ff */
[----:B------:R-:W2:Y:S04]  /*a3950*/  LDL.LU R48, [R1+0x1080] ;  /* 0x0010800001307983 */ /* 0x000ea80000300800 */
[----:B------:R0:W-:Y:S01]  /*a3960*/  @!P0 STG.E.U8 desc[UR34][R12.64+0xf1], R11 ;  /* 0x0000f10b0c008986 */ /* 0x0001e2000c101122 */
[----:B------:R-:W-:Y:S01]  /*a3970*/  LOP3.LUT P2, RZ, R6, 0x40000, RZ, 0xc0, !PT ;  /* 0x0004000006ff7812 */ /* 0x000fe2000784c0ff */
[----:B0-----:R-:W0:Y:S01]  /*a3980*/  @!P4 LDC.64 R12, c[0x0][0x5c0] ;  /* 0x00017000ff0ccb82 */ /* 0x001e220000000a00 */
[----:B------:R-:W-:-:S05]  /*a3990*/  FMUL R11, R52, UR27 ;  /* 0x0000001b340b7c20 */ /* 0x000fca0008400000 */
[----:B------:R-:W-:Y:S02]  /*a39a0*/  F2FP.SATFINITE.E4M3.F32.PACK_AB_MERGE_C R11, RZ, R11, RZ ;  /* 0x0000000bff0b723e */ /* 0x000fe400048070ff */
[----:B------:R-:W-:-:S03]  /*a39b0*/  LOP3.LUT P5, RZ, R3, 0x4000, RZ, 0xc0, !PT ;  /* 0x0000400003ff7812 */ /* 0x000fc600078ac0ff */
[----:B----4-:R1:W-:Y:S01]  /*a39c0*/  @!P1 STG.E.U8 desc[UR34][R146.64+0xf8], R11 ;  /* 0x0000f80b92009986 */ /* 0x0103e2000c101122 */
[----:B0-----:R-:W-:Y:S01]  /*a39d0*/  @!P4 IADD3 R12, P1, R150, R12, RZ ;  /* 0x0000000c960cc210 */ /* 0x001fe20007f3e0ff */
[----:B-1----:R-:W-:-:S04]  /*a39e0*/  FMUL R11, R49, UR27 ;  /* 0x0000001b310b7c20 */ /* 0x002fc80008400000 */
[----:B------:R-:W-:Y:S01]  /*a39f0*/  @!P4 IMAD.X R13, R148, 0x1, R13, P1 ;  /* 0x00000001940dc824 */ /* 0x000fe200008e060d */
[----:B------:R-:W4:Y:S01]  /*a3a00*/  LDL.LU R49, [R1+0x1084] ;  /* 0x0010840001317983 */ /* 0x000f220000300800 */
[----:B------:R-:W-:-:S03]  /*a3a10*/  F2FP.SATFINITE.E4M3.F32.PACK_AB_MERGE_C R11, RZ, R11, RZ ;  /* 0x0000000bff0b723e */ /* 0x000fc600048070ff */
[----:B------:R-:W4:Y:S04]  /*a3a20*/  LDL.LU R150, [R1+0x1600] ;  /* 0x0016000001967983 */ /* 0x000f280000300800 */
[----:B---3--:R0:W-:Y:S04]  /*a3a30*/  @!P2 STG.E.U8 desc[UR34][R144.64+0xf9], R11 ;  /* 0x0000f90b9000a986 */ /* 0x0081e8000c101122 */
[----:B------:R-:W3:Y:S01]  /*a3a40*/  LDL.LU R148, [R1+0x15fc] ;  /* 0x0015fc0001947983 */ /* 0x000ee20000300800 */
[----:B0-----:R-:W-:-:S05]  /*a3a50*/  FMUL R11, R53, UR27 ;  /* 0x0000001b350b7c20 */ /* 0x001fca0008400000 */
[----:B------:R-:W-:-:S05]  /*a3a60*/  F2FP.SATFINITE.E4M3.F32.PACK_AB_MERGE_C R11, RZ, R11, RZ ;  /* 0x0000000bff0b723e */ /* 0x000fca00048070ff */
[----:B------:R0:W-:Y:S02]  /*a3a70*/  @!P4 STG.E.U8 desc[UR34][R12.64+0xf8], R11 ;  /* 0x0000f80b0c00c986 */ /* 0x0001e4000c101122 */
[----:B0-----:R-:W0:Y:S02]  /*a3a80*/  @!P5 LDC.64 R12, c[0x0][0x5c0] ;  /* 0x00017000ff0cdb82 */ /* 0x001e240000000a00 */
[----:B0-----:R-:W-:Y:S02]  /*a3a90*/  @!P5 IADD3 R12, P1, R149, R12, RZ ;  /* 0x0000000c950cd210 */ /* 0x001fe40007f3e0ff */
[----:B------:R-:W3:Y:S03]  /*a3aa0*/  LDL.LU R149, [R1+0x15f8] ;  /* 0x0015f80001957983 */ /* 0x000ee60000300800 */
[----:B------:R-:W-:Y:S02]  /*a3ab0*/  @!P5 IMAD.X R13, R151, 0x1, R13, P1 ;  /* 0x00000001970dd824 */ /* 0x000fe400008e060d */
[----:B------:R-:W4:Y:S01]  /*a3ac0*/  LDL.LU R151, [R1+0x15f4] ;  /* 0x0015f40001977983 */ /* 0x000f220000300800 */
[----:B------:R-:W-:Y:S01]  /*a3ad0*/  LOP3.LUT P0, RZ, R3, 0x2000, RZ, 0xc0, !PT ;  /* 0x0000200003ff7812 */ /* 0x000fe2000780c0ff */
[----:B--2---:R-:W-:Y:S01]  /*a3ae0*/  FMUL R11, R54, UR27 ;  /* 0x0000001b360b7c20 */ /* 0x004fe20008400000 */
[C---:B------:R-:W-:Y:S01]  /*a3af0*/  LOP3.LUT P6, RZ, R6.reuse, 0x20000, RZ, 0xc0, !PT ;  /* 0x0002000006ff7812 */ /* 0x040fe200078cc0ff */
[----:B------:R-:W2:Y:S03]  /*a3b00*/  LDL.LU R54, [R1+0x1088] ;  /* 0x0010880001367983 */ /* 0x000ea60000300800 */
[----:B------:R-:W-:Y:S01]  /*a3b10*/  F2FP.SATFINITE.E4M3.F32.PACK_AB_MERGE_C R11, RZ, R11, RZ ;  /* 0x0000000bff0b723e */ /* 0x000fe200048070ff */
[----:B------:R-:W2:Y:S04]  /*a3b20*/  LDL.LU R52, [R1+0x108c] ;  /* 0x00108c0001347983 */ /* 0x000ea80000300800 */
[----:B------:R0:W-:Y:S01]  /*a3b30*/  @!P5 STG.E.U8 desc[UR34][R12.64+0xf9], R11 ;  /* 0x0000f90b0c00d986 */ /* 0x0001e2000c101122 */
[C---:B------:R-:W-:Y:S01]  /*a3b40*/  LOP3.LUT P4, RZ, R6.reuse, 0x8000, RZ, 0xc0, !PT ;  /* 0x0000800006ff7812 */ /* 0x040fe2000788c0ff */
[----:B0-----:R-:W0:Y:S01]  /*a3b50*/  @!P0 LDC.64 R12, c[0x0][0x5c0] ;  /* 0x00017000ff0c8b82 */ /* 0x001e220000000a00 */
[----:B------:R-:W-:Y:S01]  /*a3b60*/  FMUL R11, R55, UR27 ;  /* 0x0000001b370b7c20 */ /* 0x000fe20008400000 */
[----:B------:R-:W-:Y:S01]  /*a3b70*/  LOP3.LUT P3, RZ, R6, 0x10000, RZ, 0xc0, !PT ;  /* 0x0001000006ff7812 */ /* 0x000fe2000786c0ff */
[----:B------:R-:W2:Y:S03]  /*a3b80*/  LDL.LU R55, [R1+0x1090] ;  /* 0x0010900001377983 */ /* 0x000ea60000300800 */
[----:B------:R-:W-:-:S02]  /*a3b90*/  F2FP.SATFINITE.E4M3.F32.PACK_AB_MERGE_C R11, RZ, R11, RZ ;  /* 0x0000000bff0b723e */ /* 0x000fc400048070ff */
[----:B------:R-:W-:-:S04]  /*a3ba0*/  LOP3.LUT R2, R2, 0xfffff7ff, RZ, 0xc0, !PT ;  /* 0xfffff7ff02027812 */ /* 0x000fc800078ec0ff */
[----:B------:R-:W-:Y:S02]  /*a3bb0*/  @P4 LOP3.LUT R2, R2, 0x800, RZ, 0xfc, !PT ;  /* 0x0000080002024812 */ /* 0x000fe400078efcff */
[----:B------:R-:W-:Y:S02]  /*a3bc0*/  LOP3.LUT P4, RZ, R3, 0x1000, RZ, 0xc0, !PT ;  /* 0x0000100003ff7812 */ /* 0x000fe4000788c0ff */
[----:B0-----:R-:W-:Y:S02]  /*a3bd0*/  @!P0 IADD3 R12, P1, R154, R12, RZ ;  /* 0x0000000c9a0c8210 */ /* 0x001fe40007f3e0ff */
[----:B------:R-:W2:Y:S03]  /*a3be0*/  LDL.LU R154, [R1+0x15f0] ;  /* 0x0015f000019a7983 */ /* 0x000ea60000300800 */
[----:B------:R-:W-:Y:S02]  /*a3bf0*/  @!P0 IMAD.X R13, R152, 0x1, R13, P1 ;  /* 0x00000001980d8824 */ /* 0x000fe400008e060d */
[----:B------:R-:W2:Y:S04]  /*a3c00*/  LDL.LU R152, [R1+0x15ec] ;  /* 0x0015ec0001987983 */ /* 0x000ea80000300800 */
[----:B---3--:R0:W-:Y:S02]  /*a3c10*/  @!P6 STG.E.U8 desc[UR34][R148.64+0x100], R11 ;  /* 0x0001000b9400e986 */ /* 0x0081e4000c101122 */
[----:B0-----:R-:W-:-:S02]  /*a3c20*/  FMUL R11, R48, UR27 ;  /* 0x0000001b300b7c20 */ /* 0x001fc40008400000 */
[----:B------:R-:W3:Y:S03]  /*a3c30*/  LDL.LU R48, [R1+0x1094] ;  /* 0x0010940001307983 */ /* 0x000ee60000300800 */
        /* <DEDUP_REMOVED lines=9> */
[----:B------:R-:W3:Y:S04]  /*a3cd0*/  LDL.LU R49, [R1+0x1098] ;  /* 0x0010980001317983 */ /* 0x000ee80000300800 */
[----:B------:R-:W3:Y:S01]  /*a3ce0*/  LDL.LU R155, [R1+0x15e4] ;  /* 0x0015e400019b7983 */ /* 0x000ee20000300800 */
[----:B------:R-:W-:-:S02]  /*a3cf0*/  LOP3.LUT P6, RZ, R6, 0x2000, RZ, 0xc0, !PT ;  /* 0x0000200006ff7812 */ /* 0x000fc400078cc0ff */
[C---:B------:R-:W-:Y:S02]  /*a3d00*/  LOP3.LUT P1, RZ, R3.reuse, 0x1000, RZ, 0xc0, !PT ;  /* 0x0000100003ff7812 */ /* 0x040fe4000782c0ff */
[----:B------:R-:W-:Y:S01]  /*a3d10*/  LOP3.LUT P5, RZ, R3, 0x800, RZ, 0xc0, !PT ;  /* 0x0000080003ff7812 */ /* 0x000fe200078ac0ff */
[----:B--2---:R-:W-:Y:S01]  /*a3d20*/  FMUL R11, R54, UR27 ;  /* 0x0000001b360b7c20 */ /* 0x004fe20008400000 */
[----:B------:R-:W-:Y:S01]  /*a3d30*/  LOP3.LUT R2, R2, 0xfffffbff, RZ, 0xc0, !PT ;  /* 0xfffffbff02027812 */ /* 0x000fe200078ec0ff */
[----:B------:R-:W2:Y:S03]  /*a3d40*/  LDL.LU R53, [R1+0x109c] ;  /* 0x00109c0001357983 */ /* 0x000ea60000300800 */
[----:B------:R-:W-:Y:S01]  /*a3d50*/  F2FP.SATFINITE.E4M3.F32.PACK_AB_MERGE_C R11, RZ, R11, RZ ;  /* 0x0000000bff0b723e */ /* 0x000fe200048070ff */
[----:B------:R-:W2:Y:S02]  /*a3d60*/  LDL.LU R54, [R1+0x10a0] ;  /* 0x0010a00001367983 */ /* 0x000ea40000300800 */
        /* <DEDUP_REMOVED lines=15> */
[----:B---3--:R0:W-:Y:S04]  /*a3e60*/  @!P2 STG.E.U8 desc[UR34][R154.64+0x109], R11 ;  /* 0x0001090b9a00a986 */ /* 0x0081e8000c101122 */
[----:B------:R-:W3:Y:S01]  /*a3e70*/  LDL.LU R156, [R1+0x15dc] ;  /* 0x0015dc00019c7983 */ /* 0x000ee20000300800 */
[----:B0-----:R-:W-:-:S03]  /*a3e80*/  FMUL R11, R48, UR27 ;  /* 0x0000001b300b7c20 */ /* 0x001fc60008400000 */
[----:B------:R-:W4:Y:S02]  /*a3e90*/  LDL.LU R48, [R1+0x10a8] ;  /* 0x0010a80001307983 */ /* 0x000f240000300800 */
[----:B------:R-:W-:-:S05]  /*a3ea0*/  F2FP.SATFINITE.E4M3.F32.PACK_AB_MERGE_C R11, RZ, R11, RZ ;  /* 0x0000000bff0b723e */ /* 0x000fca00048070ff */
[----:B------:R0:W-:Y:S02]  /*a3eb0*/  @!P5 STG.E.U8 desc[UR34][R12.64+0x108], R11 ;  /* 0x0001080b0c00d986 */ /* 0x0001e4000c101122 */
[----:B0-----:R-:W0:Y:S02]  /*a3ec0*/  @!P6 LDC.64 R12, c[0x0][0x5c0] ;  /* 0x00017000ff0ceb82 */ /* 0x001e240000000a00 */
[----:B0-----:R-:W-:Y:S02]  /*a3ed0*/  @!P6 IADD3 R12, P1, R157, R12, RZ ;  /* 0x0000000c9d0ce210 */ /* 0x001fe40007f3e0ff */
[----:B------:R-:W3:Y:S03]  /*a3ee0*/  LDL.LU R157, [R1+0x15d8] ;  /* 0x0015d800019d7983 */ /* 0x000ee60000300800 */
        /* <DEDUP_REMOVED lines=12> */
[----:B--2---:R-:W-:Y:S01]  /*a3fb0*/  FMUL R11, R53, UR27 ;  /* 0x0000001b350b7c20 */ /* 0x004fe20008400000 */
[----:B------:R-:W-:Y:S01]  /*a3fc0*/  LOP3.LUT P4, RZ, R3, 0x100, RZ, 0xc0, !PT ;  /* 0x0000010003ff7812 */ /* 0x000fe2000788c0ff */
[----:B------:R-:W2:Y:S03]  /*a3fd0*/  LDL.LU R53, [R1+0x10b4] ;  /* 0x0010b40001357983 */ /* 0x000ea60000300800 */
[----:B------:R-:W-:-:S02]  /*a3fe0*/  F2FP.SATFINITE.E4M3.F32.PACK_AB_MERGE_C R11, RZ, R11, RZ ;  /* 0x0000000bff0b723e */ /* 0x000fc400048070ff */
        /* <DEDUP_REMOVED lines=36> */
[----:B--2---:R0:W-:Y:S04]  /*a4230*/  @!P2 STG.E.U8 desc[UR34][R162.64+0x119], R11 ;  /* 0x0001190ba200a986 */ /* 0x0041e8000c101122 */
        /* <DEDUP_REMOVED lines=144> */
[----:B------:R-:W-:Y:S01]  /*a4b40*/  LOP3.LUT P0, RZ, R7, 0x20000000, RZ, 0xc0, !PT ;  /* 0x2000000007ff7812 */ /* 0x000fe2000780c0ff */
        /* <DEDUP_REMOVED lines=127> */
[----:B------:R-:W-:Y:S01]  /*a5340*/  LOP3.LUT P4, RZ, R7, 0x80000, RZ, 0xc0, !PT ;  /* 0x0008000007ff7812 */ /* 0x000fe2000788c0ff */
        /* <DEDUP_REMOVED lines=141> */
[----:B0-----:R-:W-:-:S05]  /*a5c20*/  FMUL R11, R48, UR27 ;  /* 0x0000001b300b7c20 */ /* 0x001fca0008400000 */
[----:B------:R-:W-:-:S05]  /*a5c30*/  F2FP.SATFINITE.E4M3.F32.PACK_AB_MERGE_C R11, RZ, R11, RZ ;  /* 0x0000000bff0b723e */ /* 0x000fca00048070ff */
[----:B----4-:R0:W-:Y:S02]  /*a5c40*/  @!P3 STG.E.U8 desc[UR34][R212.64+0xc1], R11 ;  /* 0x0000c10bd400b986 */ /* 0x0101e4000c101122 */
[----:B0-----:R-:W-:Y:S02]  /*a5c50*/  FMUL R11, R49, UR27 ;  /* 0x0000001b310b7c20 */ /* 0x001fe40008400000 */
[----:B------:R-:W3:Y:S03]  /*a5c60*/  LDL.LU R49, [R1+0x1194] ;  /* 0x0011940001317983 */ /* 0x000ee60000300800 */
        /* <DEDUP_REMOVED lines=102> */
[----:B---3--:R-:W-:-:S03]  /*a62d0*/  FMUL R11, R54, UR27 ;  /* 0x0000001b360b7c20 */ /* 0x008fc60008400000 */
[----:B------:R-:W3:Y:S02]  /*a62e0*/  LDL.LU R53, [R1+0x11c8] ;  /* 0x0011c80001357983 */ /* 0x000ee40000300800 */
[----:B------:R-:W-:-:S05]  /*a62f0*/  F2FP.SATFINITE.E4M3.F32.PACK_AB_MERGE_C R11, RZ, R11, RZ ;  /* 0x0000000bff0b723e */ /* 0x000fca00048070ff */
[----:B------:R0:W-:Y:S01]  /*a6300*/  @!P4 STG.E.U8 desc[UR34][R12.64+0xd9], R11 ;  /* 0x0000d90b0c00c986 */ /* 0x0001e2000c101122 */
[----:B------:R-:W-:Y:S01]  /*a6310*/  LOP3.LUT P5, RZ, R4, 0x40, RZ, 0xc0, !PT ;  /* 0x0000004004ff7812 */ /* 0x000fe200078ac0ff */
[----:B0-----:R-:W-:Y:S02]  /*a6320*/  FMUL R11, R49, UR27 ;  /* 0x0000001b310b7c20 */ /* 0x001fe40008400000 */
[----:B------:R-:W3:Y:S01]  /*a6330*/  LDL.LU R49, [R1+0x11cc] ;  /* 0x0011cc0001317983 */ /* 0x000ee20000300800 */
[----:B------:R-:W-:-:S09]  /*a6340*/  LOP3.LUT P6, RZ, R7, 0x20, RZ, 0xc0, !PT ;  /* 0x0000002007ff7812 */ /* 0x000fd200078cc0ff */
[----:B------:R-:W0:Y:S01]  /*a6350*/  @!P5 LDC.64 R12, c[0x0][0x5c0] ;  /* 0x00017000ff0cdb82 */ /* 0x000e220000000a00 */
[----:B------:R-:W-:Y:S02]  /*a6360*/  F2FP.SATFINITE.E4M3.F32.PACK_AB_MERGE_C R11, RZ, R11, RZ ;  /* 0x0000000bff0b723e */ /* 0x000fe400048070ff */
[C---:B------:R-:W-:Y:S02]  /*a6370*/  LOP3.LUT P0, RZ, R7.reuse, 0x8, RZ, 0xc0, !PT ;  /* 0x0000000807ff7812 */ /* 0x040fe4000780c0ff */
[----:B------:R-:W-:Y:S02]  /*a6380*/  LOP3.LUT P3, RZ, R7, 0x10, RZ, 0xc0, !PT ;  /* 0x0000001007ff7812 */ /* 0x000fe4000786c0ff */
[----:B------:R-:W-:-:S09]  /*a6390*/  LOP3.LUT R2, R2, 0xfffffffd, RZ, 0xc0, !PT ;  /* 0xfffffffd02027812 */ /* 0x000fd200078ec0ff */
[----:B------:R-:W-:Y:S02]  /*a63a0*/  @P0 LOP3.LUT R2, R2, 0x2, RZ, 0xfc, !PT ;  /* 0x0000000202020812 */ /* 0x000fe400078efcff */
[----:B------:R-:W-:Y:S02]  /*a63b0*/  LOP3.LUT P0, RZ, R4, 0x20, RZ, 0xc0, !PT ;  /* 0x0000002004ff7812 */ /* 0x000fe4000780c0ff */
[----:B0-----:R-:W-:Y:S02]  /*a63c0*/  @!P5 IADD3 R12, P1, R232, R12, RZ ;  /* 0x0000000ce80cd210 */ /* 0x001fe40007f3e0ff */
[----:B------:R-:W3:Y:S03]  /*a63d0*/  LDL.LU R232, [R1+0x14b0] ;  /* 0x0014b00001e87983 */ /* 0x000ee60000300800 */
[----:B------:R-:W-:Y:S02]  /*a63e0*/  @!P5 IMAD.X R13, R233, 0x1, R13, P1 ;  /* 0x00000001e90dd824 */ /* 0x000fe400008e060d */
[----:B------:R-:W3:Y:S04]  /*a63f0*/  LDL.LU R233, [R1+0x14ac] ;  /* 0x0014ac0001e97983 */ /* 0x000ee80000300800 */
[----:B------:R-:W3:Y:S04]  /*a6400*/  LDL.LU R58, [R1+0x11d0] ;  /* 0x0011d000013a7983 */ /* 0x000ee80000300800 */
[----:B------:R-:W3:Y:S04]  /*a6410*/  LDL.LU R59, [R1+0x378] ;  /* 0x00037800013b7983 */ /* 0x000ee80000300800 */
[----:B------:R-:W3:Y:S04]  /*a6420*/  LDL.LU R54, [R1+0x394] ;  /* 0x0003940001367983 */ /* 0x000ee80000300800 */
[----:B------:R-:W3:Y:S04]  /*a6430*/  LDL.LU R52, [R1+0x11d4] ;  /* 0x0011d40001347983 */ /* 0x000ee80000300800 */
[----:B--2---:R0:W-:Y:S02]  /*a6440*/  @!P6 STG.E.U8 desc[UR34][R230.64+0xe0], R11 ;  /* 0x0000e00be600e986 */ /* 0x0041e4000c101122 */
[----:B0-----:R-:W-:-:S05]  /*a6450*/  FMUL R11, R55, UR27 ;  /* 0x0000001b370b7c20 */ /* 0x001fca0008400000 */
[----:B------:R-:W-:-:S05]  /*a6460*/  F2FP.SATFINITE.E4M3.F32.PACK_AB_MERGE_C R11, RZ, R11, RZ ;  /* 0x0000000bff0b723e */ /* 0x000fca00048070ff */
[----:B----4-:R0:W-:Y:S02]  /*a6470*/  @!P3 STG.E.U8 desc[UR34][R228.64+0xe1], R11 ;  /* 0x0000e10be400b986 */ /* 0x0101e4000c101122 */
[----:B0-----:R-:W-:-:S05]  /*a6480*/  FMUL R11, R48, UR27 ;  /* 0x0000001b300b7c20 */ /* 0x001fca0008400000 */
[----:B------:R-:W-:-:S05]  /*a6490*/  F2FP.SATFINITE.E4M3.F32.PACK_AB_MERGE_C R11, RZ, R11, RZ ;  /* 0x0000000bff0b723e */ /* 0x000fca00048070ff */
[----:B------:R0:W-:Y:S02]  /*a64a0*/  @!P5 STG.E.U8 desc[UR34][R12.64+0xe0], R11 ;  /* 0x0000e00b0c00d986 */ /* 0x0001e4000c101122 */
[----:B0-----:R-:W0:Y:S02]  /*a64b0*/  @!P0 LDC.64 R12, c[0x0][0x5c0] ;  /* 0x00017000ff0c8b82 */ /* 0x001e240000000a00 */
[----:B0-----:R-:W-:Y:S02]  /*a64c0*/  @!P0 IADD3 R12, P1, R234, R12, RZ ;  /* 0x0000000cea0c8210 */ /* 0x001fe40007f3e0ff */
[----:B------:R-:W2:Y:S03]  /*a64d0*/  LDL.LU R234, [R1+0x14a8] ;  /* 0x0014a80001ea7983 */ /* 0x000ea60000300800 */
[----:B------:R-:W-:Y:S01]  /*a64e0*/  @!P0 IMAD.X R13, R235, 0x1, R13, P1 ;  /* 0x00000001eb0d8824 */ /* 0x000fe200008e060d */
[----:B------:R-:W4:Y:S04]  /*a64f0*/  LDL.LU R55, [R1+0x2d4] ;  /* 0x0002d40001377983 */ /* 0x000f280000300800 */
[----:B------:R-:W2:Y:S04]  /*a6500*/  LDL.LU R235, [R1+0x14a4] ;  /* 0x0014a40001eb7983 */ /* 0x000ea80000300800 */
[----:B------:R-:W4:Y:S04]  /*a6510*/  LDL.LU R48, [R1+0x2f0] ;  /* 0x0002f00001307983 */ /* 0x000f280000300800 */
[----:B------:R-:W4:Y:S01]  /*a6520*/  LDL.LU R63, [R1+0x11d8] ;  /* 0x0011d800013f7983 */ /* 0x000f220000300800 */
[----:B------:R-:W-:Y:S01]  /*a6530*/  LOP3.LUT P1, RZ, R4, 0x20, RZ, 0xc0, !PT ;  /* 0x0000002004ff7812 */ /* 0x000fe2000782c0ff */
[----:B---3--:R-:W-:-:S02]  /*a6540*/  FMUL R11, R53, UR27 ;  /* 0x0000001b350b7c20 */ /* 0x008fc40008400000 */
[----:B------:R-:W3:Y:S03]  /*a6550*/  LDL.LU R53, [R1+0x11dc] ;  /* 0x0011dc0001357983 */ /* 0x000ee60000300800 */
[----:B------:R-:W-:Y:S01]  /*a6560*/  F2FP.SATFINITE.E4M3.F32.PACK_AB_MERGE_C R11, RZ, R11, RZ ;  /* 0x0000000bff0b723e */ /* 0x000fe200048070ff */
[----:B------:R-:W3:Y:S06]  /*a6570*/  LDL.LU.64 R56, [R1] ;  /* 0x0000000001387983 */ /* 0x000eec0000300a00 */
[----:B------:R0:W-:Y:S02]  /*a6580*/  @!P1 STG.E.U8 desc[UR34][R12.64+0xe1], R11 ;  /* 0x0000e10b0c009986 */ /* 0x0001e4000c101122 */
[----:B0-----:R-:W-:-:S02]  /*a6590*/  FMUL R11, R49, UR27 ;  /* 0x0000001b310b7c20 */ /* 0x001fc40008400000 */
[----:B------:R-:W3:Y:S01]  /*a65a0*/  LDL.LU R49, [R1+0x11e0] ;  /* 0x0011e00001317983 */ /* 0x000ee20000300800 */
[----:B------:R-:W-:Y:S02]  /*a65b0*/  LOP3.LUT P4, RZ, R4, 0x10, RZ, 0xc0, !PT ;  /* 0x0000001004ff7812 */ /* 0x000fe4000788c0ff */
[----:B------:R-:W-:Y:S02]  /*a65c0*/  LOP3.LUT P6, RZ, R7, 0x2, RZ, 0xc0, !PT ;  /* 0x0000000207ff7812 */ /* 0x000fe400078cc0ff */
[----:B------:R-:W-:-:S09]  /*a65d0*/  LOP3.LUT R2, R2, 0xfffffffe, RZ, 0xc0, !PT ;  /* 0xfffffffe02027812 */ /* 0x000fd200078ec0ff */
[----:B------:R-:W0:Y:S02]  /*a65e0*/  @!P4 LDC.64 R12, c[0x0][0x5c0] ;  /* 0x00017000ff0ccb82 */ /* 0x000e240000000a00 */
[----:B------:R-:W-:-:S04]  /*a65f0*/  @P6 LOP3.LUT R2, R2, 0x1, RZ, 0xfc, !PT ;  /* 0x0000000102026812 */ /* 0x000fc800078efcff */
[----:B------:R-:W-:Y:S02]  /*a6600*/  LOP3.LUT P0, RZ, R2, 0x2, RZ, 0xc0, !PT ;  /* 0x0000000202ff7812 */ /* 0x000fe4000780c0ff */
[----:B------:R-:W-:Y:S02]  /*a6610*/  F2FP.SATFINITE.E4M3.F32.PACK_AB_MERGE_C R11, RZ, R11, RZ ;  /* 0x0000000bff0b723e */ /* 0x000fe400048070ff */
[----:B------:R-:W-:Y:S02]  /*a6620*/  LOP3.LUT P2, RZ, R7, 0x4, RZ, 0xc0, !PT ;  /* 0x0000000407ff7812 */ /* 0x000fe4000784c0ff */
[----:B------:R-:W-:Y:S02]  /*a6630*/  LOP3.LUT P6, RZ, R4, 0x8, RZ, 0xc0, !PT ;  /* 0x0000000804ff7812 */ /* 0x000fe400078cc0ff */
[----:B0-----:R-:W-:-:S05]  /*a6640*/  @!P4 IADD3 R12, P1, R59, R12, RZ ;  /* 0x0000000c3b0cc210 */ /* 0x001fca0007f3e0ff */
[----:B------:R-:W-:Y:S02]  /*a6650*/  @!P4 IMAD.X R13, R54, 0x1, R13, P1 ;  /* 0x00000001360dc824 */ /* 0x000fe400008e060d */
[----:B------:R-:W3:Y:S04]  /*a6660*/  LDL.LU R54, [R1+0x33c] ;  /* 0x00033c0001367983 */ /* 0x000ee80000300800 */
[----:B--2---:R0:W-:Y:S02]  /*a6670*/  @!P0 STG.E.U8 desc[UR34][R234.64+0xe8], R11 ;  /* 0x0000e80bea008986 */ /* 0x0041e4000c101122 */
[----:B0-----:R-:W-:Y:S02]  /*a6680*/  FMUL R11, R58, UR27 ;  /* 0x0000001b3a0b7c20 */ /* 0x001fe40008400000 */
[----:B------:R-:W2:Y:S03]  /*a6690*/  LDL.LU R58, [R1+0x35c] ;  /* 0x00035c00013a7983 */ /* 0x000ea60000300800 */
[----:B------:R-:W-:Y:S01]  /*a66a0*/  F2FP.SATFINITE.E4M3.F32.PACK_AB_MERGE_C R11, RZ, R11, RZ ;  /* 0x0000000bff0b723e */ /* 0x000fe200048070ff */
[----:B------:R-:W2:Y:S04]  /*a66b0*/  LDL.LU R59, [R1+0x11e4] ;  /* 0x0011e400013b7983 */ /* 0x000ea80000300800 */
[----:B------:R0:W-:Y:S02]  /*a66c0*/  @!P2 STG.E.U8 desc[UR34][R232.64+0xe9], R11 ;  /* 0x0000e90be800a986 */ /* 0x0001e4000c101122 */
[----:B0-----:R-:W-:-:S02]  /*a66d0*/  FMUL R11, R52, UR27 ;  /* 0x0000001b340b7c20 */ /* 0x001fc40008400000 */
[----:B------:R-:W2:Y:S03]  /*a66e0*/  LDL.LU R52, [R1+0x314] ;  /* 0x0003140001347983 */ /* 0x000ea60000300800 */
[----:B------:R-:W-:-:S05]  /*a66f0*/  F2FP.SATFINITE.E4M3.F32.PACK_AB_MERGE_C R11, RZ, R11, RZ ;  /* 0x0000000bff0b723e */ /* 0x000fca00048070ff */
[----:B------:R0:W-:Y:S02]  /*a6700*/  @!P4 STG.E.U8 desc[UR34][R12.64+0xe8], R11 ;  /* 0x0000e80b0c00c986 */ /* 0x0001e4000c101122 */
[----:B0-----:R-:W4:Y:S02]  /*a6710*/  @!P6 LDC.64 R12, c[0x0][0x5c0] ;  /* 0x00017000ff0ceb82 */ /* 0x001f240000000a00 */
[----:B----4-:R-:W-:Y:S02]  /*a6720*/  @!P6 IADD3 R12, P1, R55, R12, RZ ;  /* 0x0000000c370ce210 */ /* 0x010fe40007f3e0ff */
[----:B------:R-:W4:Y:S03]  /*a6730*/  LDL.LU R55, [R1+0x338] ;  /* 0x0003380001377983 */ /* 0x000f260000300800 */
[----:B------:R-:W-:Y:S02]  /*a6740*/  @!P6 IMAD.X R13, R48, 0x1, R13, P1 ;  /* 0x00000001300de824 */ /* 0x000fe400008e060d */
[----:B------:R-:W4:Y:S01]  /*a6750*/  LDL.LU R48, [R1+0x11e8] ;  /* 0x0011e80001307983 */ /* 0x000f220000300800 */
[----:B------:R-:W-:Y:S01]  /*a6760*/  LOP3.LUT P1, RZ, R4, 0x8, RZ, 0xc0, !PT ;  /* 0x0000000804ff7812 */ /* 0x000fe2000782c0ff */
[----:B------:R-:W-:Y:S01]  /*a6770*/  FMUL R11, R63, UR27 ;  /* 0x0000001b3f0b7c20 */ /* 0x000fe20008400000 */
[----:B------:R-:W-:-:S04]  /*a6780*/  LOP3.LUT P6, RZ, R2, 0x1, RZ, 0xc0, !PT ;  /* 0x0000000102ff7812 */ /* 0x000fc800078cc0ff */
[----:B------:R-:W-:-:S07]  /*a6790*/  F2FP.SATFINITE.E4M3.F32.PACK_AB_MERGE_C R11, RZ, R11, RZ ;  /* 0x0000000bff0b723e */ /* 0x000fce00048070ff */
[----:B------:R3:W-:Y:S02]  /*a67a0*/  @!P1 STG.E.U8 desc[UR34][R12.64+0xe9], R11 ;  /* 0x0000e90b0c009986 */ /* 0x0007e4000c101122 */
[----:B---3--:R-:W-:Y:S02]  /*a67b0*/  FMUL R11, R53, UR27 ;  /* 0x0000001b350b7c20 */ /* 0x008fe40008400000 */
[----:B------:R-:W3:Y:S03]  /*a67c0*/  LDL.LU R53, [R1+0x11ec] ;  /* 0x0011ec0001357983 */ /* 0x000ee60000300800 */
[----:B------:R-:W-:Y:S01]  /*a67d0*/  F2FP.SATFINITE.E4M3.F32.PACK_AB_MERGE_C R11, RZ, R11, RZ ;  /* 0x0000000bff0b723e */ /* 0x000fe200048070ff */
[----:B------:R-:W3:Y:S04]  /*a67e0*/  LDL.LU.64 R62, [R1+0x10] ;  /* 0x00001000013e7983 */ /* 0x000ee80000300a00 */
[----:B------:R0:W-:Y:S02]  /*a67f0*/  @!P6 STG.E.U8 desc[UR34][R56.64+0xf0], R11 ;  /* 0x0000f00b3800e986 */ /* 0x0001e4000c101122 */
[----:B0-----:R-:W-:-:S02]  /*a6800*/  FMUL R11, R49, UR27 ;  /* 0x0000001b310b7c20 */ /* 0x001fc40008400000 */
[----:B------:R-:W3:Y:S01]  /*a6810*/  LDL.LU R49, [R1+0x11f0] ;  /* 0x0011f00001317983 */ /* 0x000ee20000300800 */
[----:B------:R-:W-:-:S03]  /*a6820*/  LOP3.LUT P3, RZ, R4, 0x4, RZ, 0xc0, !PT ;  /* 0x0000000404ff7812 */ /* 0x000fc6000786c0ff */
[----:B------:R-:W3:Y:S10]  /*a6830*/  LDL.LU.64 R56, [R1+0x8] ;  /* 0x0000080001387983 */ /* 0x000ef40000300a00 */
[----:B------:R-:W0:Y:S01]  /*a6840*/  @!P3 LDC.64 R12, c[0x0][0x5c0] ;  /* 0x00017000ff0cbb82 */ /* 0x000e220000000a00 */
[----:B------:R-:W-:-:S02]  /*a6850*/  LOP3.LUT P5, RZ, R7, 0x1, RZ, 0xc0, !PT ;  /* 0x0000000107ff7812 */ /* 0x000fc400078ac0ff */
[----:B------:R-:W-:Y:S02]  /*a6860*/  F2FP.SATFINITE.E4M3.F32.PACK_AB_MERGE_C R11, RZ, R11, RZ ;  /* 0x0000000bff0b723e */ /* 0x000fe400048070ff */
[----:B------:R-:W-:-:S09]  /*a6870*/  LOP3.LUT P0, RZ, R4, 0x2, RZ, 0xc0, !PT ;  /* 0x0000000204ff7812 */ /* 0x000fd2000780c0ff */
[----:B------:R2:W-:Y:S01]  /*a6880*/  @!P5 STG.E.U8 desc[UR34][R236.64+0xf1], R11 ;  /* 0x0000f10bec00d986 */ /* 0x0005e2000c101122 */
[----:B0-----:R-:W-:-:S03]  /*a6890*/  @!P3 IADD3 R12, P1, R54, R12, RZ ;  /* 0x0000000c360cb210 */ /* 0x001fc60007f3e0ff */
[----:B------:R-:W3:Y:S04]  /*a68a0*/  LDL.LU R54, [R1+0x374] ;  /* 0x0003740001367983 */ /* 0x000ee80000300800 */
[----:B------:R-:W3:Y:S04]  /*a68b0*/  LDL.LU R60, [R1+0x390] ;  /* 0x00039000013c7983 */ /* 0x000ee80000300800 */
[----:B------:R-:W3:Y:S01]  /*a68c0*/  LDL.LU R61, [R1+0x11f4] ;  /* 0x0011f400013d7983 */ /* 0x000ee20000300800 */
[----:B--2---:R-:W-:Y:S01]  /*a68d0*/  FMUL R11, R59, UR27 ;  /* 0x0000001b3b0b7c20 */ /* 0x004fe20008400000 */
[----:B------:R-:W-:-:S02]  /*a68e0*/  @!P3 IMAD.X R13, R58, 0x1, R13, P1 ;  /* 0x000000013a0db824 */ /* 0x000fc400008e060d */
[----:B------:R-:W2:Y:S02]  /*a68f0*/  LDL.LU R58, [R1+0x2d0] ;  /* 0x0002d000013a7983 */ /* 0x000ea40000300800 */
[----:B------:R-:W-:-:S05]  /*a6900*/  F2FP.SATFINITE.E4M3.F32.PACK_AB_MERGE_C R11, RZ, R11, RZ ;  /* 0x0000000bff0b723e */ /* 0x000fca00048070ff */
[----:B------:R0:W-:Y:S02]  /*a6910*/  @!P3 STG.E.U8 desc[UR34][R12.64+0xf0], R11 ;  /* 0x0000f00b0c00b986 */ /* 0x0001e4000c101122 */
[----:B0-----:R-:W0:Y:S02]  /*a6920*/  @!P0 LDC.64 R12, c[0x0][0x5c0] ;  /* 0x00017000ff0c8b82 */ /* 0x001e240000000a00 */
[----:B0-----:R-:W-:-:S05]  /*a6930*/  @!P0 IADD3 R12, P1, R52, R12, RZ ;  /* 0x0000000c340c8210 */ /* 0x001fca0007f3e0ff */
[----:B----4-:R-:W-:Y:S02]  /*a6940*/  @!P0 IMAD.X R13, R55, 0x1, R13, P1 ;  /* 0x00000001370d8824 */ /* 0x010fe400008e060d */
[----:B------:R-:W4:Y:S01]  /*a6950*/  LDL.LU R55, [R1+0x2ec] ;  /* 0x0002ec0001377983 */ /* 0x000f220000300800 */
[----:B------:R-:W-:-:S03]  /*a6960*/  FMUL R11, R48, UR27 ;  /* 0x0000001b300b7c20 */ /* 0x000fc60008400000 */
[----:B------:R-:W4:Y:S02]  /*a6970*/  LDL.LU R48, [R1+0x11f8] ;  /* 0x0011f80001307983 */ /* 0x000f240000300800 */
[----:B------:R-:W-:Y:S02]  /*a6980*/  F2FP.SATFINITE.E4M3.F32.PACK_AB_MERGE_C R11, RZ, R11, RZ ;  /* 0x0000000bff0b723e */ /* 0x000fe400048070ff */
[----:B------:R-:W4:Y:S01]  /*a6990*/  LDL.LU R52, [R1+0x11fc] ;  /* 0x0011fc0001347983 */ /* 0x000f220000300800 */
[----:B------:R-:W-:-:S03]  /*a69a0*/  LOP3.LUT P1, RZ, R8, 0x80000000, RZ, 0xc0, !PT ;  /* 0x8000000008ff7812 */ /* 0x000fc6000782c0ff */
[----:B------:R3:W-:Y:S02]  /*a69b0*/  @!P0 STG.E.U8 desc[UR34][R12.64+0xf1], R11 ;  /* 0x0000f10b0c008986 */ /* 0x0007e4000c101122 */
[----:B---3--:R-:W-:-:S05]  /*a69c0*/  FMUL R11, R53, UR27 ;  /* 0x0000001b350b7c20 */ /* 0x008fca0008400000 */
[----:B------:R-:W-:-:S05]  /*a69d0*/  F2FP.SATFINITE.E4M3.F32.PACK_AB_MERGE_C R11, RZ, R11, RZ ;  /* 0x0000000bff0b723e */ /* 0x000fca00048070ff */
[----:B------:R0:W-:Y:S02]  /*a69e0*/  @!P1 STG.E.U8 desc[UR34][R62.64+0xf8], R11 ;  /* 0x0000f80b3e009986 */ /* 0x0001e4000c101122 */
[----:B0-----:R-:W-:Y:S02]  /*a69f0*/  FMUL R11, R49, UR27 ;  /* 0x0000001b310b7c20 */ /* 0x001fe40008400000 */
[----:B------:R-:W3:Y:S04]  /*a6a00*/  LDL.LU.64 R62, [R1+0x20] ;  /* 0x00002000013e7983 */ /* 0x000ee80000300a00 */
[----:B------:R-:W3:Y:S01]  /*a6a10*/  LDL.LU R49, [R1+0x1200] ;  /* 0x0012000001317983 */ /* 0x000ee20000300800 */
[----:B------:R-:W-:Y:S02]  /*a6a20*/  LOP3.LUT P2, RZ, R8, 0x40000000, RZ, 0xc0, !PT ;  /* 0x4000000008ff7812 */ /* 0x000fe4000784c0ff */
[----:B------:R-:W-:-:S02]  /*a6a30*/  F2FP.SATFINITE.E4M3.F32.PACK_AB_MERGE_C R11, RZ, R11, RZ ;  /* 0x0000000bff0b723e */ /* 0x000fc400048070ff */
[----:B------:R-:W-:-:S09]  /*a6a40*/  LOP3.LUT P4, RZ, R4, 0x1, RZ, 0xc0, !PT ;  /* 0x0000000104ff7812 */ /* 0x000fd2000788c0ff */
[----:B------:R0:W-:Y:S04]  /*a6a50*/  @!P2 STG.E.U8 desc[UR34][R56.64+0xf9], R11 ;  /* 0x0000f90b3800a986 */ /* 0x0001e8000c101122 */
[----:B------:R-:W1:Y:S01]  /*a6a60*/  @!P4 LDC.64 R12, c[0x0][0x5c0] ;  /* 0x00017000ff0ccb82 */ /* 0x000e620000000a00 */
[----:B0-----:R-:W3:Y:S04]  /*a6a70*/  LDL.LU.64 R56, [R1+0x18] ;  /* 0x0000180001387983 */ /* 0x001ee80000300a00 */
[----:B------:R-:W3:Y:S04]  /*a6a80*/  LDL.LU R59, [R1+0x334] ;  /* 0x00033400013b7983 */ /* 0x000ee80000300800 */
[----:B------:R-:W3:Y:S01]  /*a6a90*/  LDL.LU R53, [R1+0x358] ;  /* 0x0003580001357983 */ /* 0x000ee20000300800 */
[----:B------:R-:W-:-:S02]  /*a6aa0*/  LOP3.LUT P5, RZ, R0, 0x80000000, RZ, 0xc0, !PT ;  /* 0x8000000000ff7812 */ /* 0x000fc400078ac0ff */
[----:B-1----:R-:W-:Y:S01]  /*a6ab0*/  @!P4 IADD3 R12, P1, R54, R12, RZ ;  /* 0x0000000c360cc210 */ /* 0x002fe20007f3e0ff */
[----:B------:R-:W-:Y:S01]  /*a6ac0*/  FMUL R11, R61, UR27 ;  /* 0x0000001b3d0b7c20 */ /* 0x000fe20008400000 */
[----:B------:R-:W3:Y:S03]  /*a6ad0*/  LDL.LU R54, [R1+0x1204] ;  /* 0x0012040001367983 */ /* 0x000ee60000300800 */
[----:B------:R-:W-:Y:S01]  /*a6ae0*/  @!P4 IMAD.X R13, R60, 0x1, R13, P1 ;  /* 0x000000013c0dc824 */ /* 0x000fe200008e060d */
[----:B------:R-:W-:-:S05]  /*a6af0*/  F2FP.SATFINITE.E4M3.F32.PACK_AB_MERGE_C R11, RZ, R11, RZ ;  /* 0x0000000bff0b723e */ /* 0x000fca00048070ff */
[----:B------:R0:W-:Y:S02]  /*a6b00*/  @!P4 STG.E.U8 desc[UR34][R12.64+0xf8], R11 ;  /* 0x0000f80b0c00c986 */ /* 0x0001e4000c101122 */
[----:B0-----:R-:W2:Y:S02]  /*a6b10*/  @!P5 LDC.64 R12, c[0x0][0x5c0] ;  /* 0x00017000ff0cdb82 */ /* 0x001ea40000000a00 */
[----:B--2---:R-:W-:-:S05]  /*a6b20*/  @!P5 IADD3 R12, P1, R58, R12, RZ ;  /* 0x0000000c3a0cd210 */ /* 0x004fca0007f3e0ff */
[----:B----4-:R-:W-:Y:S02]  /*a6b30*/  @!P5 IMAD.X R13, R55, 0x1, R13, P1 ;  /* 0x00000001370dd824 */ /* 0x010fe400008e060d */
[----:B------:R-:W2:Y:S01]  /*a6b40*/  LDL.LU R55, [R1+0x310] ;  /* 0x0003100001377983 */ /* 0x000ea20000300800 */
[----:B------:R-:W-:-:S03]  /*a6b50*/  FMUL R11, R48, UR27 ;  /* 0x0000001b300b7c20 */ /* 0x000fc60008400000 */
[----:B------:R-:W4:Y:S02]  /*a6b60*/  LDL.LU R48, [R1+0x330] ;  /* 0x0003300001307983 */ /* 0x000f240000300800 */
[----:B------:R-:W-:Y:S02]  /*a6b70*/  F2FP.SATFINITE.E4M3.F32.PACK_AB_MERGE_C R11, RZ, R11, RZ ;  /* 0x0000000bff0b723e */ /* 0x000fe400048070ff */
[----:B------:R-:W-:-:S03]  /*a6b80*/  LOP3.LUT P6, RZ, R8, 0x20000000, RZ, 0xc0, !PT ;  /* 0x2000000008ff7812 */ /* 0x000fc600078cc0ff */
[----:B------:R0:W-:Y:S02]  /*a6b90*/  @!P5 STG.E.U8 desc[UR34][R12.64+0xf9], R11 ;  /* 0x0000f90b0c00d986 */ /* 0x0001e4000c101122 */
[----:B0-----:R-:W-:Y:S02]  /*a6ba0*/  FMUL R11, R52, UR27 ;  /* 0x0000001b340b7c20 */ /* 0x001fe40008400000 */
[----:B------:R-:W4:Y:S03]  /*a6bb0*/  LDL.LU R52, [R1+0x1208] ;  /* 0x0012080001347983 */ /* 0x000f260000300800 */
[----:B------:R-:W-:Y:S02]  /*a6bc0*/  F2FP.SATFINITE.E4M3.F32.PACK_AB_MERGE_C R11, RZ, R11, RZ ;  /* 0x0000000bff0b723e */ /* 0x000fe400048070ff */
[----:B------:R-:W-:Y:S02]  /*a6bd0*/  LOP3.LUT P0, RZ, R0, 0x40000000, RZ, 0xc0, !PT ;  /* 0x4000000000ff7812 */ /* 0x000fe4000780c0ff */
[----:B------:R-:W-:-:S11]  /*a6be0*/  LOP3.LUT P3, RZ, R8, 0x10000000, RZ, 0xc0, !PT ;  /* 0x1000000008ff7812 */ /* 0x000fd6000786c0ff */
[----:B------:R-:W0:Y:S01]  /*a6bf0*/  @!P0 LDC.64 R12, c[0x0][0x5c0] ;  /* 0x00017000ff0c8b82 */ /* 0x000e220000000a00 */
[----:B---3--:R1:W-:Y:S02]  /*a6c00*/  @!P6 STG.E.U8 desc[UR34][R62.64+0x100], R11 ;  /* 0x0001000b3e00e986 */ /* 0x0083e4000c101122 */
[----:B-1----:R-:W-:Y:S02]  /*a6c10*/  FMUL R11, R49, UR27 ;  /* 0x0000001b310b7c20 */ /* 0x002fe40008400000 */
[----:B------:R-:W3:Y:S04]  /*a6c20*/  LDL.LU R49, [R1+0x120c] ;  /* 0x00120c0001317983 */ /* 0x000ee80000300800 */
[----:B------:R-:W3:Y:S04]  /*a6c30*/  LDL.LU.64 R62, [R1+0x30] ;  /* 0x00003000013e7983 */ /* 0x000ee80000300a00 */
[----:B------:R-:W3:Y:S01]  /*a6c40*/  LDL.LU R61, [R1+0x1210] ;  /* 0x00121000013d7983 */ /* 0x000ee20000300800 */
[----:B------:R-:W-:-:S05]  /*a6c50*/  F2FP.SATFINITE.E4M3.F32.PACK_AB_MERGE_C R11, RZ, R11, RZ ;  /* 0x0000000bff0b723e */ /* 0x000fca00048070ff */
[----:B------:R1:W-:Y:S01]  /*a6c60*/  @!P3 STG.E.U8 desc[UR34][R56.64+0x101], R11 ;  /* 0x0001010b3800b986 */ /* 0x0003e2000c101122 */
[----:B0-----:R-:W-:-:S03]  /*a6c70*/  @!P0 IADD3 R12, P1, R59, R12, RZ ;  /* 0x0000000c3b0c8210 */ /* 0x001fc60007f3e0ff */
[----:B-1----:R-:W3:Y:S04]  /*a6c80*/  LDL.LU.64 R56, [R1+0x28] ;  /* 0x0000280001387983 */ /* 0x002ee80000300a00 */
[----:B------:R-:W3:Y:S01]  /*a6c90*/  LDL.LU R58, [R1+0x370] ;  /* 0x00037000013a7983 */ /* 0x000ee20000300800 */
[----:B------:R-:W-:-:S03]  /*a6ca0*/  @!P0 IMAD.X R13, R53, 0x1, R13, P1 ;  /* 0x00000001350d8824 */ /* 0x000fc600008e060d */
[----:B------:R-:W3:Y:S01]  /*a6cb0*/  LDL.LU R53, [R1+0x38c] ;  /* 0x00038c0001357983 */ /* 0x000ee20000300800 */
[----:B------:R-:W-:Y:S02]  /*a6cc0*/  LOP3.LUT P4, RZ, R8, 0x8000000, RZ, 0xc0, !PT ;  /* 0x0800000008ff7812 */ /* 0x000fe4000788c0ff */
[----:B------:R-:W-:Y:S01]  /*a6cd0*/  LOP3.LUT R9, R9, 0x7fffffff, RZ, 0xc0, !PT ;  /* 0x7fffffff09097812 */ /* 0x000fe200078ec0ff */
[----:B------:R-:W-:Y:S02]  /*a6ce0*/  FMUL R11, R54, UR27 ;  /* 0x0000001b360b7c20 */ /* 0x000fe40008400000 */
[----:B------:R-:W3:Y:S08]  /*a6cf0*/  LDL.LU R54, [R1+0x1214] ;  /* 0x0012140001367983 */ /* 0x000ef00000300800 */
[----:B------:R-:W-:-:S02]  /*a6d00*/  @P4 LOP3.LUT R9, R9, 0x80000000, RZ, 0xfc, !PT ;  /* 0x8000000009094812 */ /* 0x000fc400078efcff */
[----:B------:R-:W-:Y:S02]  /*a6d10*/  LOP3.LUT P4, RZ, R0, 0x20000000, RZ, 0xc0, !PT ;  /* 0x2000000000ff7812 */ /* 0x000fe4000788c0ff */
[----:B------:R-:W-:-:S05]  /*a6d20*/  F2FP.SATFINITE.E4M3.F32.PACK_AB_MERGE_C R11, RZ, R11, RZ ;  /* 0x0000000bff0b723e */ /* 0x000fca00048070ff */
[----:B------:R0:W-:Y:S06]  /*a6d30*/  @!P0 STG.E.U8 desc[UR34][R12.64+0x100], R11 ;  /* 0x0001000b0c008986 */ /* 0x0001ec000c101122 */
[----:B0-----:R-:W2:Y:S01]  /*a6d40*/  @!P4 LDC.64 R12, c[0x0][0x5c0] ;  /* 0x00017000ff0ccb82 */ /* 0x001ea20000000a00 */
[----:B------:R-:W-:Y:S02]  /*a6d50*/  LOP3.LUT P6, RZ, R8, 0x2000000, RZ, 0xc0, !PT ;  /* 0x0200000008ff7812 */ /* 0x000fe400078cc0ff */
[----:B------:R-:W-:Y:S02]  /*a6d60*/  LOP3.LUT R9, R9, 0xbfffffff, RZ, 0xc0, !PT ;  /* 0xbfffffff09097812 */ /* 0x000fe400078ec0ff */
[----:B--2---:R-:W-:-:S02]  /*a6d70*/  @!P4 IADD3 R12, P1, R55, R12, RZ ;  /* 0x0000000c370cc210 */ /* 0x004fc40007f3e0ff */
[----:B------:R-:W2:Y:S03]  /*a6d80*/  LDL.LU R55, [R1+0x2cc] ;  /* 0x0002cc0001377983 */ /* 0x000ea60000300800 */
[----:B----4-:R-:W-:Y:S02]  /*a6d90*/  @!P4 IMAD.X R13, R48, 0x1, R13, P1 ;  /* 0x00000001300dc824 */ /* 0x010fe400008e060d */
[----:B------:R-:W4:Y:S01]  /*a6da0*/  LDL.LU R48, [R1+0x2e8] ;  /* 0x0002e80001307983 */ /* 0x000f220000300800 */
[----:B------:R-:W-:-:S03]  /*a6db0*/  LOP3.LUT P1, RZ, R0, 0x20000000, RZ, 0xc0, !PT ;  /* 0x2000000000ff7812 */ /* 0x000fc6000782c0ff */
[----:B------:R-:W4:Y:S01]  /*a6dc0*/  LDL.LU R59, [R1+0x1218] ;  /* 0x00121800013b7983 */ /* 0x000f220000300800 */
[----:B------:R-:W-:-:S04]  /*a6dd0*/  @P6 LOP3.LUT R9, R9, 0x40000000, RZ, 0xfc, !PT ;  /* 0x4000000009096812 */ /* 0x000fc800078efcff */
[----:B------:R-:W-:Y:S01]  /*a6de0*/  LOP3.LUT P4, RZ, R9, 0x80000000, RZ, 0xc0, !PT ;  /* 0x8000000009ff7812 */ /* 0x000fe2000788c0ff */
[----:B------:R-:W-:-:S05]  /*a6df0*/  FMUL R11, R52, UR27 ;  /* 0x0000001b340b7c20 */ /* 0x000fca0008400000 */
[----:B------:R-:W-:-:S05]  /*a6e00*/  F2FP.SATFINITE.E4M3.F32.PACK_AB_MERGE_C R11, RZ, R11, RZ ;  /* 0x0000000bff0b723e */ /* 0x000fca00048070ff */
[----:B------:R0:W-:Y:S01]  /*a6e10*/  @!P1 STG.E.U8 desc[UR34][R12.64+0x101], R11 ;  /* 0x0001010b0c009986 */ /* 0x0001e2000c101122 */
[----:B------:R-:W-:Y:S02]  /*a6e20*/  LOP3.LUT P5, RZ, R0, 0x10000000, RZ, 0xc0, !PT ;  /* 0x1000000000ff7812 */ /* 0x000fe400078ac0ff */
[----:B------:R-:W-:-:S11]  /*a6e30*/  LOP3.LUT P2, RZ, R8, 0x4000000, RZ, 0xc0, !PT ;  /* 0x0400000008ff7812 */ /* 0x000fd6000784c0ff */
[----:B0-----:R-:W0:Y:S01]  /*a6e40*/  @!P5 LDC.64 R12, c[0x0][0x5c0] ;  /* 0x00017000ff0cdb82 */ /* 0x001e220000000a00 */
[----:B---3--:R-:W-:Y:S02]  /*a6e50*/  FMUL R11, R49, UR27 ;  /* 0x0000001b310b7c20 */ /* 0x008fe40008400000 */
[----:B------:R-:W3:Y:S03]  /*a6e60*/  LDL.LU R49, [R1+0x121c] ;  /* 0x00121c0001317983 */ /* 0x000ee60000300800 */
[----:B------:R-:W-:-:S05]  /*a6e70*/  F2FP.SATFINITE.E4M3.F32.PACK_AB_MERGE_C R11, RZ, R11, RZ ;  /* 0x0000000bff0b723e */ /* 0x000fca00048070ff */
[----:B------:R1:W-:Y:S04]  /*a6e80*/  @!P4 STG.E.U8 desc[UR34][R62.64+0x108], R11 ;  /* 0x0001080b3e00c986 */ /* 0x0003e8000c101122 */
[----:B-1----:R-:W3:Y:S01]  /*a6e90*/  LDL.LU.64 R62, [R1+0x40] ;  /* 0x00004000013e7983 */ /* 0x002ee20000300a00 */
[----:B------:R-:W-:-:S03]  /*a6ea0*/  FMUL R11, R61, UR27 ;  /* 0x0000001b3d0b7c20 */ /* 0x000fc60008400000 */
[----:B------:R-:W3:Y:S02]  /*a6eb0*/  LDL.LU R52, [R1+0x1220] ;  /* 0x0012200001347983 */ /* 0x000ee40000300800 */
[----:B------:R-:W-:-:S05]  /*a6ec0*/  F2FP.SATFINITE.E4M3.F32.PACK_AB_MERGE_C R11, RZ, R11, RZ ;  /* 0x0000000bff0b723e */ /* 0x000fca00048070ff */
[----:B------:R1:W-:Y:S01]  /*a6ed0*/  @!P2 STG.E.U8 desc[UR34][R56.64+0x109], R11 ;  /* 0x0001090b3800a986 */ /* 0x0003e2000c101122 */
[----:B0-----:R-:W-:-:S03]  /*a6ee0*/  @!P5 IADD3 R12, P1, R58, R12, RZ ;  /* 0x0000000c3a0cd210 */ /* 0x001fc60007f3e0ff */
[----:B-1----:R-:W3:Y:S02]  /*a6ef0*/  LDL.LU.64 R56, [R1+0x38] ;  /* 0x0000380001387983 */ /* 0x002ee40000300a00 */
[----:B------:R-:W-:Y:S02]  /*a6f00*/  @!P5 IMAD.X R13, R53, 0x1, R13, P1 ;  /* 0x00000001350dd824 */ /* 0x000fe400008e060d */
[----:B------:R-:W3:Y:S01]  /*a6f10*/  LDL.LU R53, [R1+0x32c] ;  /* 0x00032c0001357983 */ /* 0x000ee20000300800 */
[----:B------:R-:W-:Y:S01]  /*a6f20*/  LOP3.LUT P6, RZ, R0, 0x8000000, RZ, 0xc0, !PT ;  /* 0x0800000000ff7812 */ /* 0x000fe200078cc0ff */
[----:B------:R-:W-:Y:S02]  /*a6f30*/  FMUL R11, R54, UR27 ;  /* 0x0000001b360b7c20 */ /* 0x000fe40008400000 */
[----:B------:R-:W3:Y:S03]  /*a6f40*/  LDL.LU R54, [R1+0x354] ;  /* 0x0003540001367983 */ /* 0x000ee60000300800 */
[----:B------:R-:W-:Y:S01]  /*a6f50*/  F2FP.SATFINITE.E4M3.F32.PACK_AB_MERGE_C R11, RZ, R11, RZ ;  /* 0x0000000bff0b723e */ /* 0x000fe200048070ff */
[----:B------:R-:W3:Y:S04]  /*a6f60*/  LDL.LU R61, [R1+0x1224] ;  /* 0x00122400013d7983 */ /* 0x000ee80000300800 */
[----:B------:R0:W-:Y:S04]  /*a6f70*/  @!P5 STG.E.U8 desc[UR34][R12.64+0x108], R11 ;  /* 0x0001080b0c00d986 */ /* 0x0001e8000c101122 */
[----:B------:R-:W3:Y:S01]  /*a6f80*/  LDL.LU R58, [R1+0x30c] ;  /* 0x00030c00013a7983 */ /* 0x000ee20000300800 */
[----:B0-----:R-:W2:Y:S02]  /*a6f90*/  @!P6 LDC.64 R12, c[0x0][0x5c0] ;  /* 0x00017000ff0ceb82 */ /* 0x001ea40000000a00 */
[----:B--2---:R-:W-:-:S02]  /*a6fa0*/  @!P6 IADD3 R12, P1, R55, R12, RZ ;  /* 0x0000000c370ce210 */ /* 0x004fc40007f3e0ff */
[----:B------:R-:W2:Y:S03]  /*a6fb0*/  LDL.LU R55, [R1+0x328] ;  /* 0x0003280001377983 */ /* 0x000ea60000300800 */
[----:B----4-:R-:W-:Y:S02]  /*a6fc0*/  @!P6 IMAD.X R13, R48, 0x1, R13, P1 ;  /* 0x00000001300de824 */ /* 0x010fe400008e060d */
[----:B------:R-:W4:Y:S01]  /*a6fd0*/  LDL.LU R48, [R1+0x1228] ;  /* 0x0012280001307983 */ /* 0x000f220000300800 */
[----:B------:R-:W-:Y:S01]  /*a6fe0*/  LOP3.LUT P1, RZ, R0, 0x8000000, RZ, 0xc0, !PT ;  /* 0x0800000000ff7812 */ /* 0x000fe2000782c0ff */
[----:B------:R-:W-:Y:S01]  /*a6ff0*/  FMUL R11, R59, UR27 ;  /* 0x0000001b3b0b7c20 */ /* 0x000fe20008400000 */
[----:B------:R-:W-:-:S04]  /*a7000*/  LOP3.LUT P6, RZ, R9, 0x40000000, RZ, 0xc0, !PT ;  /* 0x4000000009ff7812 */ /* 0x000fc800078cc0ff */
[----:B------:R-:W-:-:S07]  /*a7010*/  F2FP.SATFINITE.E4M3.F32.PACK_AB_MERGE_C R11, RZ, R11, RZ ;  /* 0x0000000bff0b723e */ /* 0x000fce00048070ff */
        /* <DEDUP_REMOVED lines=12> */
[----:B------:R1:W-:Y:S04]  /*a70e0*/  @!P3 STG.E.U8 desc[UR34][R56.64+0x111], R11 ;  /* 0x0001110b3800b986 */ /* 0x0003e8000c101122 */
[----:B-1----:R-:W3:Y:S04]  /*a70f0*/  LDL.LU.64 R56, [R1+0x48] ;  /* 0x0000480001387983 */ /* 0x002ee80000300a00 */
[----:B------:R-:W3:Y:S01]  /*a7100*/  LDL.LU R52, [R1+0x36c] ;  /* 0x00036c0001347983 */ /* 0x000ee20000300800 */
[----:B0-----:R-:W-:-:S03]  /*a7110*/  @!P0 IADD3 R12, P1, R53, R12, RZ ;  /* 0x0000000c350c8210 */ /* 0x001fc60007f3e0ff */
[----:B------:R-:W3:Y:S02]  /*a7120*/  LDL.LU R53, [R1+0x388] ;  /* 0x0003880001357983 */ /* 0x000ee40000300800 */
[----:B------:R-:W-:Y:S02]  /*a7130*/  @!P0 IMAD.X R13, R54, 0x1, R13, P1 ;  /* 0x00000001360d8824 */ /* 0x000fe400008e060d */
[----:B------:R-:W3:Y:S01]  /*a7140*/  LDL.LU R54, [R1+0x1234] ;  /* 0x0012340001367983 */ /* 0x000ee20000300800 */
[----:B------:R-:W-:Y:S01]  /*a7150*/  LOP3.LUT P4, RZ, R0, 0x2000000, RZ, 0xc0, !PT ;  /* 0x0200000000ff7812 */ /* 0x000fe2000788c0ff */
[----:B------:R-:W-:-:S05]  /*a7160*/  FMUL R11, R61, UR27 ;  /* 0x0000001b3d0b7c20 */ /* 0x000fca0008400000 */
[----:B------:R-:W-:-:S05]  /*a7170*/  F2FP.SATFINITE.E4M3.F32.PACK_AB_MERGE_C R11, RZ, R11, RZ ;  /* 0x0000000bff0b723e */ /* 0x000fca00048070ff */
[----:B------:R0:W-:Y:S02]  /*a7180*/  @!P0 STG.E.U8 desc[UR34][R12.64+0x110], R11 ;  /* 0x0001100b0c008986 */ /* 0x0001e4000c101122 */
[----:B0-----:R-:W0:Y:S02]  /*a7190*/  @!P4 LDC.64 R12, c[0x0][0x5c0] ;  /* 0x00017000ff0ccb82 */ /* 0x001e240000000a00 */
[----:B0-----:R-:W-:Y:S01]  /*a71a0*/  @!P4 IADD3 R12, P1, R58, R12, RZ ;  /* 0x0000000c3a0cc210 */ /* 0x001fe20007f3e0ff */
[----:B----4-:R-:W-:Y:S02]  /*a71b0*/  FMUL R11, R48, UR27 ;  /* 0x0000001b300b7c20 */ /* 0x010fe40008400000 */
[----:B------:R-:W4:Y:S02]  /*a71c0*/  LDL.LU R48, [R1+0x2c8] ;  /* 0x0002c80001307983 */ /* 0x000f240000300800 */
[----:B--2---:R-:W-:Y:S02]  /*a71d0*/  @!P4 IMAD.X R13, R55, 0x1, R13, P1 ;  /* 0x00000001370dc824 */ /* 0x004fe400008e060d */
[----:B------:R-:W2:Y:S04]  /*a71e0*/  LDL.LU R61, [R1+0x2e4] ;  /* 0x0002e400013d7983 */ /* 0x000ea80000300800 */
[----:B------:R-:W2:Y:S01]  /*a71f0*/  LDL.LU R55, [R1+0x1238] ;  /* 0x0012380001377983 */ /* 0x000ea20000300800 */
[----:B------:R-:W-:-:S02]  /*a7200*/  F2FP.SATFINITE.E4M3.F32.PACK_AB_MERGE_C R11, RZ, R11, RZ ;  /* 0x0000000bff0b723e */ /* 0x000fc400048070ff */
[----:B------:R-:W-:-:S03]  /*a7210*/  LOP3.LUT P1, RZ, R8, 0x800000, RZ, 0xc0, !PT ;  /* 0x0080000008ff7812 */ /* 0x000fc6000782c0ff */
        /* <DEDUP_REMOVED lines=14> */
[----:B-1----:R-:W3:Y:S04]  /*a7300*/  LDL.LU.64 R56, [R1+0x58] ;  /* 0x0000580001387983 */ /* 0x002ee80000300a00 */
[----:B------:R-:W3:Y:S04]  /*a7310*/  LDL.LU R59, [R1+0x324] ;  /* 0x00032400013b7983 */ /* 0x000ee80000300800 */
[----:B------:R-:W3:Y:S01]  /*a7320*/  LDL.LU R52, [R1+0x350] ;  /* 0x0003500001347983 */ /* 0x000ee20000300800 */
[----:B------:R-:W-:-:S03]  /*a7330*/  @!P5 IMAD.X R13, R53, 0x1, R13, P1 ;  /* 0x00000001350dd824 */ /* 0x000fc600008e060d */
[----:B------:R-:W3:Y:S01]  /*a7340*/  LDL.LU R53, [R1+0x1244] ;  /* 0x0012440001357983 */ /* 0x000ee20000300800 */
[----:B------:R-:W-:-:S03]  /*a7350*/  FMUL R11, R54, UR27 ;  /* 0x0000001b360b7c20 */ /* 0x000fc60008400000 */
[----:B------:R-:W3:Y:S01]  /*a7360*/  LDL.LU R54, [R1+0x308] ;  /* 0x0003080001367983 */ /* 0x000ee20000300800 */
[----:B------:R-:W-:Y:S02]  /*a7370*/  LOP3.LUT P6, RZ, R0, 0x800000, RZ, 0xc0, !PT ;  /* 0x0080000000ff7812 */ /* 0x000fe400078cc0ff */
[----:B------:R-:W-:-:S05]  /*a7380*/  F2FP.SATFINITE.E4M3.F32.PACK_AB_MERGE_C R11, RZ, R11, RZ ;  /* 0x0000000bff0b723e */ /* 0x000fca00048070ff */
[----:B------:R0:W-:Y:S06]  /*a7390*/  @!P5 STG.E.U8 desc[UR34][R12.64+0x118], R11 ;  /* 0x0001180b0c00d986 */ /* 0x0001ec000c101122 */
[----:B0-----:R-:W4:Y:S02]  /*a73a0*/  @!P6 LDC.64 R12, c[0x0][0x5c0] ;  /* 0x00017000ff0ceb82 */ /* 0x001f240000000a00 */
[----:B----4-:R-:W-:Y:S02]  /*a73b0*/  @!P6 IADD3 R12, P1, R48, R12, RZ ;  /* 0x0000000c300ce210 */ /* 0x010fe40007f3e0ff */
[----:B------:R-:W4:Y:S01]  /*a73c0*/  LDL.LU R48, [R1+0x320] ;  /* 0x0003200001307983 */ /* 0x000f220000300800 */
[----:B--2---:R-:W-:-:S03]  /*a73d0*/  FMUL R11, R55, UR27 ;  /* 0x0000001b370b7c20 */ /* 0x004fc60008400000 */
[----:B------:R-:W2:Y:S01]  /*a73e0*/  LDL.LU R55, [R1+0x1248] ;  /* 0x0012480001377983 */ /* 0x000ea20000300800 */
[----:B------:R-:W-:Y:S01]  /*a73f0*/  @!P6 IMAD.X R13, R61, 0x1, R13, P1 ;  /* 0x000000013d0de824 */ /* 0x000fe200008e060d */
[----:B------:R-:W-:Y:S02]  /*a7400*/  F2FP.SATFINITE.E4M3.F32.PACK_AB_MERGE_C R11, RZ, R11, RZ ;  /* 0x0000000bff0b723e */ /* 0x000fe400048070ff */
[----:B------:R-:W-:-:S03]  /*a7410*/  LOP3.LUT P3, RZ, R8, 0x200000, RZ, 0xc0, !PT ;  /* 0x0020000008ff7812 */ /* 0x000fc6000786c0ff */
[----:B------:R0:W-:Y:S01]  /*a7420*/  @!P6 STG.E.U8 desc[UR34][R12.64+0x119], R11 ;  /* 0x0001190b0c00e986 */ /* 0x0001e2000c101122 */
[----:B------:R-:W-:-:S13]  /*a7430*/  LOP3.LUT P4, RZ, R0, 0x400000, RZ, 0xc0, !PT ;  /* 0x0040000000ff7812 */ /* 0x000fda000788c0ff */
[----:B0-----:R-:W0:Y:S01]  /*a7440*/  @!P4 LDC.64 R12, c[0x0][0x5c0] ;  /* 0x00017000ff0ccb82 */ /* 0x001e220000000a00 */
[----:B---3--:R-:W-:Y:S02]  /*a7450*/  FMUL R11, R49, UR27 ;  /* 0x0000001b310b7c20 */ /* 0x008fe40008400000 */
[----:B------:R-:W3:Y:S03]  /*a7460*/  LDL.LU R49, [R1+0x124c] ;  /* 0x00124c0001317983 */ /* 0x000ee60000300800 */
[----:B------:R-:W-:Y:S02]  /*a7470*/  F2FP.SATFINITE.E4M3.F32.PACK_AB_MERGE_C R11, RZ, R11, RZ ;  /* 0x0000000bff0b723e */ /* 0x000fe400048070ff */
[----:B------:R-:W-:-:S03]  /*a7480*/  LOP3.LUT P0, RZ, R8, 0x100000, RZ, 0xc0, !PT ;  /* 0x0010000008ff7812 */ /* 0x000fc6000780c0ff */
[----:B------:R1:W-:Y:S04]  /*a7490*/  @!P3 STG.E.U8 desc[UR34][R62.64+0x120], R11 ;  /* 0x0001200b3e00b986 */ /* 0x0003e8000c101122 */
[----:B-1----:R-:W3:Y:S01]  /*a74a0*/  LDL.LU.64 R62, [R1+0x70] ;  /* 0x00007000013e7983 */ /* 0x002ee20000300a00 */
[----:B------:R-:W-:-:S03]  /*a74b0*/  FMUL R11, R58, UR27 ;  /* 0x0000001b3a0b7c20 */ /* 0x000fc60008400000 */
[----:B------:R-:W3:Y:S01]  /*a74c0*/  LDL.LU R58, [R1+0x1250] ;  /* 0x00125000013a7983 */ /* 0x000ee20000300800 */
[----:B------:R-:W-:Y:S02]  /*a74d0*/  LOP3.LUT P2, RZ, R8, 0x40000, RZ, 0xc0, !PT ;  /* 0x0004000008ff7812 */ /* 0x000fe4000784c0ff */
[----:B------:R-:W-:Y:S01]  /*a74e0*/  F2FP.SATFINITE.E4M3.F32.PACK_AB_MERGE_C R11, RZ, R11, RZ ;  /* 0x0000000bff0b723e */ /* 0x000fe200048070ff */
[----:B------:R-:W3:Y:S01]  /*a74f0*/  LDL.LU.64 R66, [R1+0x68] ;  /* 0x0000680001427983 */ /* 0x000ee20000300a00 */
[----:B------:R-:W-:Y:S02]  /*a7500*/  LOP3.LUT R9, R9, 0xdfffffff, RZ, 0xc0, !PT ;  /* 0xdfffffff09097812 */ /* 0x000fe400078ec0ff */
[----:B0-----:R-:W-:Y:S01]  /*a7510*/  @!P4 IADD3 R12, P1, R59, R12, RZ ;  /* 0x0000000c3b0cc210 */ /* 0x001fe20007f3e0ff */
[----:B------:R0:W-:Y:S04]  /*a7520*/  @!P0 STG.E.U8 desc[UR34][R56.64+0x121], R11 ;  /* 0x0001210b38008986 */ /* 0x0001e8000c101122 */
[----:B------:R-:W3:Y:S01]  /*a7530*/  LDL.LU R59, [R1+0x368] ;  /* 0x00036800013b7983 */ /* 0x000ee20000300800 */
[----:B------:R-:W-:Y:S01]  /*a7540*/  @!P4 IMAD.X R13, R52, 0x1, R13, P1 ;  /* 0x00000001340dc824 */ /* 0x000fe200008e060d */
[----:B------:R-:W-:-:S02]  /*a7550*/  @P2 LOP3.LUT R9, R9, 0x20000000, RZ, 0xfc, !PT ;  /* 0x2000000009092812 */ /* 0x000fc400078efcff */
[----:B------:R-:W-:Y:S01]  /*a7560*/  LOP3.LUT P2, RZ, R0, 0x200000, RZ, 0xc0, !PT ;  /* 0x0020000000ff7812 */ /* 0x000fe2000784c0ff */
[----:B0-----:R-:W3:Y:S04]  /*a7570*/  LDL.LU R56, [R1+0x384] ;  /* 0x0003840001387983 */ /* 0x001ee80000300800 */
[----:B------:R-:W3:Y:S01]  /*a7580*/  LDL.LU R52, [R1+0x1254] ;  /* 0x0012540001347983 */ /* 0x000ee20000300800 */
[----:B------:R-:W-:-:S03]  /*a7590*/  FMUL R11, R53, UR27 ;  /* 0x0000001b350b7c20 */ /* 0x000fc60008400000 */
[----:B------:R-:W3:Y:S02]  /*a75a0*/  LDL.LU R53, [R1+0x2b8] ;  /* 0x0002b80001357983 */ /* 0x000ee40000300800 */
[----:B------:R-:W-:-:S05]  /*a75b0*/  F2FP.SATFINITE.E4M3.F32.PACK_AB_MERGE_C R11, RZ, R11, RZ ;  /* 0x0000000bff0b723e */ /* 0x000fca00048070ff */
[----:B------:R0:W-:Y:S02]  /*a75c0*/  @!P4 STG.E.U8 desc[UR34][R12.64+0x120], R11 ;  /* 0x0001200b0c00c986 */ /* 0x0001e4000c101122 */
[----:B0-----:R-:W0:Y:S02]  /*a75d0*/  @!P2 LDC.64 R12, c[0x0][0x5c0] ;  /* 0x00017000ff0cab82 */ /* 0x001e240000000a00 */
[----:B0-----:R-:W-:Y:S02]  /*a75e0*/  @!P2 IADD3 R12, P1, R54, R12, RZ ;  /* 0x0000000c360ca210 */ /* 0x001fe40007f3e0ff */
[----:B------:R-:W3:Y:S03]  /*a75f0*/  LDL.LU R54, [R1+0x2bc] ;  /* 0x0002bc0001367983 */ /* 0x000ee60000300800 */
[----:B----4-:R-:W-:Y:S02]  /*a7600*/  @!P2 IMAD.X R13, R48, 0x1, R13, P1 ;  /* 0x00000001300da824 */ /* 0x010fe400008e060d */
[----:B------:R-:W4:Y:S01]  /*a7610*/  LDL.LU R48, [R1+0x1258] ;  /* 0x0012580001307983 */ /* 0x000f220000300800 */
[----:B--2---:R-:W-:-:S03]  /*a7620*/  FMUL R11, R55, UR27 ;  /* 0x0000001b370b7c20 */ /* 0x004fc60008400000 */
[----:B------:R-:W2:Y:S02]  /*a7630*/  LDL.LU R55, [R1+0x125c] ;  /* 0x00125c0001377983 */ /* 0x000ea40000300800 */
[----:B------:R-:W-:Y:S02]  /*a7640*/  F2FP.SATFINITE.E4M3.F32.PACK_AB_MERGE_C R11, RZ, R11, RZ ;  /* 0x0000000bff0b723e */ /* 0x000fe400048070ff */
[----:B------:R-:W-:-:S03]  /*a7650*/  LOP3.LUT P1, RZ, R8, 0x80000, RZ, 0xc0, !PT ;  /* 0x0008000008ff7812 */ /* 0x000fc6000782c0ff */
[----:B------:R3:W-:Y:S01]  /*a7660*/  @!P2 STG.E.U8 desc[UR34][R12.64+0x121], R11 ;  /* 0x0001210b0c00a986 */ /* 0x0007e2000c101122 */
[----:B------:R-:W-:Y:S01]  /*a7670*/  LOP3.LUT P5, RZ, R0, 0x100000, RZ, 0xc0, !PT ;  /* 0x0010000000ff7812 */ /* 0x000fe200078ac0ff */
[----:B---3--:R-:W-:-:S12]  /*a7680*/  FMUL R11, R49, UR27 ;  /* 0x0000001b310b7c20 */ /* 0x008fd80008400000 */
[----:B------:R-:W0:Y:S01]  /*a7690*/  @!P5 LDC.64 R12, c[0x0][0x5c0] ;  /* 0x00017000ff0cdb82 */ /* 0x000e220000000a00 */
[----:B------:R-:W-:Y:S02]  /*a76a0*/  F2FP.SATFINITE.E4M3.F32.PACK_AB_MERGE_C R11, RZ, R11, RZ ;  /* 0x0000000bff0b723e */ /* 0x000fe400048070ff */
[----:B------:R-:W-:-:S03]  /*a76b0*/  LOP3.LUT P2, RZ, R9, 0x20000000, RZ, 0xc0, !PT ;  /* 0x2000000009ff7812 */ /* 0x000fc6000784c0ff */
[----:B------:R1:W-:Y:S04]  /*a76c0*/  @!P1 STG.E.U8 desc[UR34][R62.64+0x128], R11 ;  /* 0x0001280b3e009986 */ /* 0x0003e8000c101122 */
[----:B-1----:R-:W3:Y:S04]  /*a76d0*/  LDL.LU.64 R62, [R1+0x80] ;  /* 0x00008000013e7983 */ /* 0x002ee80000300a00 */
[----:B------:R-:W3:Y:S04]  /*a76e0*/  LDL.LU R49, [R1+0x1260] ;  /* 0x0012600001317983 */ /* 0x000ee80000300800 */
[----:B------:R-:W3:Y:S04]  /*a76f0*/  LDL.LU.64 R60, [R1+0x78] ;  /* 0x00007800013c7983 */ /* 0x000ee80000300a00 */
[----:B------:R-:W3:Y:S01]  /*a7700*/  LDL.LU R57, [R1+0x2e0] ;  /* 0x0002e00001397983 */ /* 0x000ee20000300800 */
[----:B------:R-:W-:-:S03]  /*a7710*/  FMUL R11, R58, UR27 ;  /* 0x0000001b3a0b7c20 */ /* 0x000fc60008400000 */
[----:B------:R-:W3:Y:S02]  /*a7720*/  LDL.LU R58, [R1+0x304] ;  /* 0x00030400013a7983 */ /* 0x000ee40000300800 */
[----:B------:R-:W-:Y:S02]  /*a7730*/  F2FP.SATFINITE.E4M3.F32.PACK_AB_MERGE_C R11, RZ, R11, RZ ;  /* 0x0000000bff0b723e */ /* 0x000fe400048070ff */
[----:B------:R-:W-:Y:S02]  /*a7740*/  LOP3.LUT P6, RZ, R0, 0x80000, RZ, 0xc0, !PT ;  /* 0x0008000000ff7812 */ /* 0x000fe400078cc0ff */
[----:B0-----:R-:W-:Y:S01]  /*a7750*/  @!P5 IADD3 R12, P1, R59, R12, RZ ;  /* 0x0000000c3b0cd210 */ /* 0x001fe20007f3e0ff */
[----:B------:R0:W-:Y:S04]  /*a7760*/  @!P2 STG.E.U8 desc[UR34][R66.64+0x129], R11 ;  /* 0x0001290b4200a986 */ /* 0x0001e8000c101122 */
[----:B------:R-:W3:Y:S01]  /*a7770*/  LDL.LU R59, [R1+0x1264] ;  /* 0x00126400013b7983 */ /* 0x000ee20000300800 */
[----:B------:R-:W-:-:S02]  /*a7780*/  @!P5 IMAD.X R13, R56, 0x1, R13, P1 ;  /* 0x00000001380dd824 */ /* 0x000fc400008e060d */
[----:B0-----:R-:W-:-:S05]  /*a7790*/  FMUL R11, R52, UR27 ;  /* 0x0000001b340b7c20 */ /* 0x001fca0008400000 */
[----:B------:R-:W-:-:S05]  /*a77a0*/  F2FP.SATFINITE.E4M3.F32.PACK_AB_MERGE_C R11, RZ, R11, RZ ;  /* 0x0000000bff0b723e */ /* 0x000fca00048070ff */
[----:B------:R0:W-:Y:S02]  /*a77b0*/  @!P5 STG.E.U8 desc[UR34][R12.64+0x128], R11 ;  /* 0x0001280b0c00d986 */ /* 0x0001e4000c101122 */
[----:B0-----:R-:W0:Y:S02]  /*a77c0*/  @!P6 LDC.64 R12, c[0x0][0x5c0] ;  /* 0x00017000ff0ceb82 */ /* 0x001e240000000a00 */
[----:B0-----:R-:W-:Y:S02]  /*a77d0*/  @!P6 IADD3 R12, P1, R53, R12, RZ ;  /* 0x0000000c350ce210 */ /* 0x001fe40007f3e0ff */
[----:B------:R-:W3:Y:S03]  /*a77e0*/  LDL.LU R53, [R1+0x2b0] ;  /* 0x0002b00001357983 */ /* 0x000ee60000300800 */
[----:B------:R-:W-:Y:S02]  /*a77f0*/  @!P6 IMAD.X R13, R54, 0x1, R13, P1 ;  /* 0x00000001360de824 */ /* 0x000fe400008e060d */
[----:B------:R-:W3:Y:S01]  /*a7800*/  LDL.LU R54, [R1+0x2b4] ;  /* 0x0002b40001367983 */ /* 0x000ee20000300800 */
[----:B----4-:R-:W-:-:S05]  /*a7810*/  FMUL R48, R48, UR27 ;  /* 0x0000001b30307c20 */ /* 0x010fca0008400000 */
[----:B------:R-:W-:-:S05]  /*a7820*/  F2FP.SATFINITE.E4M3.F32.PACK_AB_MERGE_C R48, RZ, R48, RZ ;  /* 0x00000030ff30723e */ /* 0x000fca00048070ff */
[----:B------:R2:W-:Y:S02]  /*a7830*/  @!P6 STG.E.U8 desc[UR34][R12.64+0x129], R48 ;  /* 0x000129300c00e986 */ /* 0x0005e4000c101122 */
[----:B--2---:R-:W-:Y:S02]  /*a7840*/  FMUL R12, R55, UR27 ;  /* 0x0000001b370c7c20 */ /* 0x004fe40008400000 */
[----:B------:R-:W2:Y:S01]  /*a7850*/  LDL.LU R55, [R1+0x1268] ;  /* 0x0012680001377983 */ /* 0x000ea20000300800 */
[----:B------:R-:W-:Y:S02]  /*a7860*/  LOP3.LUT P3, RZ, R8, 0x20000, RZ, 0xc0, !PT ;  /* 0x0002000008ff7812 */ /* 0x000fe4000786c0ff */
[----:B------:R-:W-:Y:S02]  /*a7870*/  LOP3.LUT P4, RZ, R0, 0x40000, RZ, 0xc0, !PT ;  /* 0x0004000000ff7812 */ /* 0x000fe4000788c0ff */
[----:B------:R-:W-:Y:S02]  /*a7880*/  F2FP.SATFINITE.E4M3.F32.PACK_AB_MERGE_C R12, RZ, R12, RZ ;  /* 0x0000000cff0c723e */ /* 0x000fe400048070ff */
[----:B------:R-:W-:-:S02]  /*a7890*/  LOP3.LUT P0, RZ, R8, 0x10000, RZ, 0xc0, !PT ;  /* 0x0001000008ff7812 */ /* 0x000fc4000780c0ff */
[----:B------:R-:W-:-:S04]  /*a78a0*/  LOP3.LUT P5, RZ, R8, 0x8000, RZ, 0xc0, !PT ;  /* 0x0000800008ff7812 */ /* 0x000fc800078ac0ff */
[----:B------:R-:W-:Y:S02]  /*a78b0*/  P2R R11, PR, RZ, 0x20 ;  /* 0x00000020ff0b7803 */ /* 0x000fe40000000000 */
[----:B------:R-:W-:Y:S01]  /*a78c0*/  LOP3.LUT P5, RZ, R0, 0x20000, RZ, 0xc0, !PT ;  /* 0x0002000000ff7812 */ /* 0x000fe200078ac0ff */
[----:B---3--:R0:W-:Y:S02]  /*a78d0*/  @!P3 STG.E.U8 desc[UR34][R62.64+0x130], R12 ;  /* 0x0001300c3e00b986 */ /* 0x0081e4000c101122 */
[----:B0-----:R-:W0:Y:S01]  /*a78e0*/  @!P4 LDC.64 R12, c[0x0][0x5c0] ;  /* 0x00017000ff0ccb82 */ /* 0x001e220000000a00 */
[----:B------:R-:W-:Y:S01]  /*a78f0*/  FMUL R49, R49, UR27 ;  /* 0x0000001b31317c20 */ /* 0x000fe20008400000 */
[----:B------:R-:W3:Y:S04]  /*a7900*/  LDL.LU R62, [R1+0x126c] ;  /* 0x00126c00013e7983 */ /* 0x000ee80000300800 */
[----:B------:R-:W-:-:S05]  /*a7910*/  F2FP.SATFINITE.E4M3.F32.PACK_AB_MERGE_C R52, RZ, R49, RZ ;  /* 0x00000031ff34723e */ /* 0x000fca00048070ff */
[----:B------:R1:W-:Y:S04]  /*a7920*/  @!P0 STG.E.U8 desc[UR34][R60.64+0x131], R52 ;  /* 0x000131343c008986 */ /* 0x0003e8000c101122 */
[----:B-1----:R-:W4:Y:S01]  /*a7930*/  LDL.LU.64 R60, [R1+0x90] ;  /* 0x00009000013c7983 */ /* 0x002f220000300a00 */
[----:B0-----:R-:W-:-:S03]  /*a7940*/  @!P4 IADD3 R12, P1, R57, R12, RZ ;  /* 0x0000000c390cc210 */ /* 0x001fc60007f3e0ff */
[----:B------:R-:W4:Y:S02]  /*a7950*/  LDL.LU R63, [R1+0x1270] ;  /* 0x00127000013f7983 */ /* 0x000f240000300800 */
[----:B------:R-:W-:Y:S02]  /*a7960*/  @!P4 IMAD.X R13, R58, 0x1, R13, P1 ;  /* 0x000000013a0dc824 */ /* 0x000fe400008e060d */
[----:B------:R-:W4:Y:S04]  /*a7970*/  LDL.LU.64 R64, [R1+0x88] ;  /* 0x0000880001407983 */ /* 0x000f280000300a00 */
[----:B------:R-:W4:Y:S04]  /*a7980*/  LDL.LU R58, [R1+0x2a4] ;  /* 0x0002a400013a7983 */ /* 0x000f280000300800 */
[----:B------:R-:W4:Y:S04]  /*a7990*/  LDL.LU R56, [R1+0x2ac] ;  /* 0x0002ac0001387983 */ /* 0x000f280000300800 */
[----:B------:R-:W4:Y:S01]  /*a79a0*/  LDL.LU R57, [R1+0x1274] ;  /* 0x0012740001397983 */ /* 0x000f220000300800 */
[----:B------:R-:W-:-:S03]  /*a79b0*/  FMUL R49, R59, UR27 ;  /* 0x0000001b3b317c20 */ /* 0x000fc60008400000 */
[----:B------:R-:W4:Y:S02]  /*a79c0*/  LDL.LU R59, [R1+0x278] ;  /* 0x00027800013b7983 */ /* 0x000f240000300800 */
[----:B------:R-:W-:-:S05]  /*a79d0*/  F2FP.SATFINITE.E4M3.F32.PACK_AB_MERGE_C R49, RZ, R49, RZ ;  /* 0x00000031ff31723e */ /* 0x000fca00048070ff */
[----:B------:R0:W-:Y:S02]  /*a79e0*/  @!P4 STG.E.U8 desc[UR34][R12.64+0x130], R49 ;  /* 0x000130310c00c986 */ /* 0x0001e4000c101122 */
[----:B0-----:R-:W0:Y:S02]  /*a79f0*/  @!P5 LDC.64 R12, c[0x0][0x5c0] ;  /* 0x00017000ff0cdb82 */ /* 0x001e240000000a00 */
[----:B0-----:R-:W-:-:S05]  /*a7a00*/  @!P5 IADD3 R12, P1, R53, R12, RZ ;  /* 0x0000000c350cd210 */ /* 0x001fca0007f3e0ff */
[----:B------:R-:W-:Y:S02]  /*a7a10*/  @!P5 IMAD.X R13, R54, 0x1, R13, P1 ;  /* 0x00000001360dd824 */ /* 0x000fe400008e060d */
[----:B------:R-:W4:Y:S01]  /*a7a20*/  LDL.LU R54, [R1+0x1278] ;  /* 0x0012780001367983 */ /* 0x000f220000300800 */
[----:B------:R-:W-:Y:S01]  /*a7a30*/  ISETP.NE.AND P5, PT, R11, RZ, PT ;  /* 0x000000ff0b00720c */ /* 0x000fe20003fa5270 */
[----:B--2---:R-:W-:Y:S02]  /*a7a40*/  FMUL R11, R55, UR27 ;  /* 0x0000001b370b7c20 */ /* 0x004fe40008400000 */
[----:B------:R-:W2:Y:S01]  /*a7a50*/  LDL.LU R55, [R1+0x127c] ;  /* 0x00127c0001377983 */ /* 0x000ea20000300800 */
[C---:B------:R-:W-:Y:S02]  /*a7a60*/  LOP3.LUT P1, RZ, R0.reuse, 0x20000, RZ, 0xc0, !PT ;  /* 0x0002000000ff7812 */ /* 0x040fe4000782c0ff */
[----:B------:R-:W-:Y:S01]  /*a7a70*/  LOP3.LUT P6, RZ, R0, 0x10000, RZ, 0xc0, !PT ;  /* 0x0001000000ff7812 */ /* 0x000fe200078cc0ff */
[----:B------:R-:W2:Y:S01]  /*a7a80*/  LDL.LU.64 R66, [R1+0xa0] ;  /* 0x0000a00001427983 */ /* 0x000ea20000300a00 */
[----:B------:R-:W-:-:S09]  /*a7a90*/  F2FP.SATFINITE.E4M3.F32.PACK_AB_MERGE_C R53, RZ, R11, RZ ;  /* 0x0000000bff35723e */ /* 0x000fd200048070ff */
[----:B------:R0:W-:Y:S02]  /*a7aa0*/  @!P1 STG.E.U8 desc[UR34][R12.64+0x131], R53 ;  /* 0x000131350c009986 */ /* 0x0001e4000c101122 */
[----:B0-----:R-:W0:Y:S01]  /*a7ab0*/  @!P6 LDC.64 R12, c[0x0][0x5c0] ;  /* 0x00017000ff0ceb82 */ /* 0x001e220000000a00 */
[C---:B------:R-:W-:Y:S02]  /*a7ac0*/  LOP3.LUT P0, RZ, R8.reuse, 0x2000, RZ, 0xc0, !PT ;  /* 0x0000200008ff7812 */ /* 0x040fe4000780c0ff */
[----:B------:R-:W-:Y:S02]  /*a7ad0*/  LOP3.LUT P2, RZ, R8, 0x4000, RZ, 0xc0, !PT ;  /* 0x0000400008ff7812 */ /* 0x000fe4000784c0ff */
[----:B------:R-:W-:Y:S02]  /*a7ae0*/  P2R R48, PR, RZ, 0x1 ;  /* 0x00000001ff307803 */ /* 0x000fe40000000000 */
[----:B------:R-:W-:Y:S01]  /*a7af0*/  LOP3.LUT P0, RZ, R0, 0x8000, RZ, 0xc0, !PT ;  /* 0x0000800000ff7812 */ /* 0x000fe2000780c0ff */
[----:B---3--:R-:W-:-:S05]  /*a7b00*/  FMUL R11, R62, UR27 ;  /* 0x0000001b3e0b7c20 */ /* 0x008fca0008400000 */
[----:B------:R-:W-:Y:S01]  /*a7b10*/  F2FP.SATFINITE.E4M3.F32.PACK_AB_MERGE_C R52, RZ, R11, RZ ;  /* 0x0000000bff34723e */ /* 0x000fe200048070ff */
[----:B----4-:R-:W-:-:S04]  /*a7b20*/  FMUL R11, R63, UR27 ;  /* 0x0000001b3f0b7c20 */ /* 0x010fc80008400000 */
[----:B------:R1:W-:Y:S01]  /*a7b30*/  @!P5 STG.E.U8 desc[UR34][R60.64+0x138], R52 ;  /* 0x000138343c00d986 */ /* 0x0003e2000c101122 */
[----:B------:R-:W-:Y:S02]  /*a7b40*/  F2FP.SATFINITE.E4M3.F32.PACK_AB_MERGE_C R49, RZ, R11, RZ ;  /* 0x0000000bff31723e */ /* 0x000fe400048070ff */
[----:B0-----:R-:W-:Y:S01]  /*a7b50*/  @!P6 IADD3 R12, P1, R58, R12, RZ ;  /* 0x0000000c3a0ce210 */ /* 0x001fe20007f3e0ff */
[----:B-1----:R-:W3:Y:S01]  /*a7b60*/  LDL.LU R61, [R1+0x1280] ;  /* 0x00128000013d7983 */ /* 0x002ee20000300800 */
[----:B------:R-:W-:-:S03]  /*a7b70*/  FMUL R11, R57, UR27 ;  /* 0x0000001b390b7c20 */ /* 0x000fc60008400000 */
[----:B------:R-:W-:Y:S01]  /*a7b80*/  @!P6 IMAD.X R13, R56, 0x1, R13, P1 ;  /* 0x00000001380de824 */ /* 0x000fe200008e060d */
[----:B------:R-:W-:Y:S01]  /*a7b90*/  @!P2 STG.E.U8 desc[UR34][R64.64+0x139], R49 ;  /* 0x000139314000a986 */ /* 0x000fe2000c101122 */
[----:B------:R-:W-:-:S03]  /*a7ba0*/  F2FP.SATFINITE.E4M3.F32.PACK_AB_MERGE_C R53, RZ, R11, RZ ;  /* 0x0000000bff35723e */ /* 0x000fc600048070ff */
[----:B------:R-:W4:Y:S04]  /*a7bb0*/  LDL.LU.64 R62, [R1+0x98] ;  /* 0x00009800013e7983 */ /* 0x000f280000300a00 */
[----:B------:R0:W-:Y:S04]  /*a7bc0*/  @!P6 STG.E.U8 desc[UR34][R12.64+0x138], R53 ;  /* 0x000138350c00e986 */ /* 0x0001e8000c101122 */
[----:B------:R-:W4:Y:S01]  /*a7bd0*/  LDL.LU R58, [R1+0x1284] ;  /* 0x00128400013a7983 */ /* 0x000f220000300800 */
[----:B0-----:R-:W0:Y:S02]  /*a7be0*/  @!P0 LDC.64 R12, c[0x0][0x5c0] ;  /* 0x00017000ff0c8b82 */ /* 0x001e240000000a00 */
[----:B0-----:R-:W-:-:S05]  /*a7bf0*/  @!P0 IADD3 R12, P1, R59, R12, RZ ;  /* 0x0000000c3b0c8210 */ /* 0x001fca0007f3e0ff */
[----:B------:R-:W-:Y:S02]  /*a7c00*/  @!P0 IMAD.X R13, R24, 0x1, R13, P1 ;  /* 0x00000001180d8824 */ /* 0x000fe400008e060d */
[----:B------:R-:W4:Y:S04]  /*a7c10*/  LDL.LU R24, [R1+0x14a0] ;  /* 0x0014a00001187983 */ /* 0x000f280000300800 */
[----:B------:R-:W4:Y:S01]  /*a7c20*/  LDL.LU R59, [R1+0x1288] ;  /* 0x00128800013b7983 */ /* 0x000f220000300800 */
[----:B------:R-:W-:-:S03]  /*a7c30*/  FMUL R11, R54, UR27 ;  /* 0x0000001b360b7c20 */ /* 0x000fc60008400000 */
[----:B------:R-:W4:Y:S02]  /*a7c40*/  LDL.LU R54, [R1+0x128c] ;  /* 0x00128c0001367983 */ /* 0x000f240000300800 */
[----:B------:R-:W-:Y:S02]  /*a7c50*/  F2FP.SATFINITE.E4M3.F32.PACK_AB_MERGE_C R49, RZ, R11, RZ ;  /* 0x0000000bff31723e */ /* 0x000fe400048070ff */
[----:B------:R-:W4:Y:S01]  /*a7c60*/  LDL.LU.64 R56, [R1+0xb0] ;  /* 0x0000b00001387983 */ /* 0x000f220000300a00 */
[----:B--2---:R-:W-:-:S03]  /*a7c70*/  FMUL R11, R55, UR27 ;  /* 0x0000001b370b7c20 */ /* 0x004fc60008400000 */
[----:B------:R-:W2:Y:S01]  /*a7c80*/  LDL.LU R55, [R1+0x1290] ;  /* 0x0012900001377983 */ /* 0x000ea20000300800 */
[C---:B------:R-:W-:Y:S02]  /*a7c90*/  LOP3.LUT P1, RZ, R0.reuse, 0x8000, RZ, 0xc0, !PT ;  /* 0x0000800000ff7812 */ /* 0x040fe4000782c0ff */
[----:B------:R-:W-:Y:S02]  /*a7ca0*/  LOP3.LUT P4, RZ, R0, 0x4000, RZ, 0xc0, !PT ;  /* 0x0000400000ff7812 */ /* 0x000fe4000788c0ff */
[----:B------:R-:W-:-:S09]  /*a7cb0*/  ISETP.NE.AND P0, PT, R48, RZ, PT ;  /* 0x000000ff3000720c */ /* 0x000fd20003f05270 */
[----:B------:R0:W-:Y:S01]  /*a7cc0*/  @!P1 STG.E.U8 desc[UR34][R12.64+0x139], R49 ;  /* 0x000139310c009986 */ /* 0x0001e2000c101122 */
[----:B------:R-:W-:Y:S01]  /*a7cd0*/  F2FP.SATFINITE.E4M3.F32.PACK_AB_MERGE_C R48, RZ, R11, RZ ;  /* 0x0000000bff30723e */ /* 0x000fe200048070ff */
[----:B0-----:R-:W0:Y:S04]  /*a7ce0*/  @!P4 LDC.64 R12, c[0x0][0x5c0] ;  /* 0x00017000ff0ccb82 */ /* 0x001e280000000a00 */
[----:B------:R1:W-:Y:S01]  /*a7cf0*/  @!P0 STG.E.U8 desc[UR34][R66.64+0x140], R48 ;  /* 0x0001403042008986 */ /* 0x0003e2000c101122 */
[----:B------:R-:W-:-:S03]  /*a7d00*/  LOP3.LUT P3, RZ, R8, 0x1000, RZ, 0xc0, !PT ;  /* 0x0000100008ff7812 */ /* 0x000fc6000786c0ff */
[----:B-1----:R-:W2:Y:S01]  /*a7d10*/  LDL.LU.64 R66, [R1+0xa8] ;  /* 0x0000a80001427983 */ /* 0x002ea20000300a00 */
[----:B------:R-:W-:Y:S02]  /*a7d20*/  LOP3.LUT P5, RZ, R0, 0x2000, RZ, 0xc0, !PT ;  /* 0x0000200000ff7812 */ /* 0x000fe400078ac0ff */
[----:B0-----:R-:W-:-:S05]  /*a7d30*/  @!P4 IADD3 R12, P1, R25, R12, RZ ;  /* 0x0000000c190cc210 */ /* 0x001fca0007f3e0ff */
[----:B------:R-:W-:Y:S02]  /*a7d40*/  @!P4 IMAD.X R13, R10, 0x1, R13, P1 ;  /* 0x000000010a0dc824 */ /* 0x000fe400008e060d */
[----:B---3--:R-:W-:Y:S02]  /*a7d50*/  FMUL R11, R61, UR27 ;  /* 0x0000001b3d0b7c20 */ /* 0x008fe40008400000 */
[----:B------:R-:W3:Y:S03]  /*a7d60*/  LDL.LU R61, [R1+0x1294] ;  /* 0x00129400013d7983 */ /* 0x000ee60000300800 */
[----:B------:R-:W-:Y:S01]  /*a7d70*/  F2FP.SATFINITE.E4M3.F32.PACK_AB_MERGE_C R52, RZ, R11, RZ ;  /* 0x0000000bff34723e */ /* 0x000fe200048070ff */
[----:B------:R-:W3:Y:S04]  /*a7d80*/  LDL.LU R25, [R1+0x149c] ;  /* 0x00149c0001197983 */ /* 0x000ee80000300800 */
[----:B------:R0:W5:Y:S01]  /*a7d90*/  LDL.LU R10, [R1+0x1498] ;  /* 0x00149800010a7983 */ /* 0x0001620000300800 */
[----:B----4-:R-:W-:-:S03]  /*a7da0*/  FMUL R11, R58, UR27 ;  /* 0x0000001b3a0b7c20 */ /* 0x010fc60008400000 */
[----:B------:R-:W4:Y:S02]  /*a7db0*/  LDL.LU R58, [R1+0x1298] ;  /* 0x00129800013a7983 */ /* 0x000f240000300800 */
[----:B------:R-:W-:Y:S02]  /*a7dc0*/  F2FP.SATFINITE.E4M3.F32.PACK_AB_MERGE_C R49, RZ, R11, RZ ;  /* 0x0000000bff31723e */ /* 0x000fe400048070ff */
[----:B------:R-:W-:Y:S04]  /*a7dd0*/  @!P3 STG.E.U8 desc[UR34][R62.64+0x141], R52 ;  /* 0x000141343e00b986 */ /* 0x000fe8000c101122 */
[----:B------:R1:W-:Y:S02]  /*a7de0*/  @!P4 STG.E.U8 desc[UR34][R12.64+0x140], R49 ;  /* 0x000140310c00c986 */ /* 0x0003e4000c101122 */
[----:B-1----:R-:W1:Y:S01]  /*a7df0*/  @!P5 LDC.64 R12, c[0x0][0x5c0] ;  /* 0x00017000ff0cdb82 */ /* 0x002e620000000a00 */
[----:B------:R-:W-:-:S02]  /*a7e00*/  FMUL R11, R59, UR27 ;  /* 0x0000001b3b0b7c20 */ /* 0x000fc40008400000 */
[----:B------:R-:W4:Y:S01]  /*a7e10*/  LDL.LU R59, [R1+0x129c] ;  /* 0x00129c00013b7983 */ /* 0x000f220000300800 */
[----:B-1----:R-:W-:-:S03]  /*a7e20*/  @!P5 IADD3 R12, P1, R50, R12, RZ ;  /* 0x0000000c320cd210 */ /* 0x002fc60007f3e0ff */
[----:B------:R-:W4:Y:S02]  /*a7e30*/  LDL.LU.64 R62, [R1+0xc0] ;  /* 0x0000c000013e7983 */ /* 0x000f240000300a00 */
[----:B------:R-:W-:Y:S01]  /*a7e40*/  @!P5 IMAD.X R13, R51, 0x1, R13, P1 ;  /* 0x00000001330dd824 */ /* 0x000fe200008e060d */
[----:B------:R-:W-:Y:S01]  /*a7e50*/  F2FP.SATFINITE.E4M3.F32.PACK_AB_MERGE_C R51, RZ, R11, RZ ;  /* 0x0000000bff33723e */ /* 0x000fe200048070ff */
[----:B------:R-:W-:Y:S02]  /*a7e60*/  FMUL R11, R54, UR27 ;  /* 0x0000001b360b7c20 */ /* 0x000fe40008400000 */
[----:B------:R-:W4:Y:S01]  /*a7e70*/  LDL.LU R54, [R1+0x12a0] ;  /* 0x0012a00001367983 */ /* 0x000f220000300800 */
[----:B------:R-:W-:Y:S02]  /*a7e80*/  LOP3.LUT P1, RZ, R8, 0x800, RZ, 0xc0, !PT ;  /* 0x0000080008ff7812 */ /* 0x000fe4000782c0ff */
[----:B------:R-:W-:Y:S01]  /*a7e90*/  F2FP.SATFINITE.E4M3.F32.PACK_AB_MERGE_C R48, RZ, R11, RZ ;  /* 0x0000000bff30723e */ /* 0x000fe200048070ff */
[----:B------:R-:W-:Y:S10]  /*a7ea0*/  @!P5 STG.E.U8 desc[UR34][R12.64+0x141], R51 ;  /* 0x000141330c00d986 */ /* 0x000ff4000c101122 */
[----:B------:R1:W-:Y:S04]  /*a7eb0*/  @!P1 STG.E.U8 desc[UR34][R56.64+0x148], R48 ;  /* 0x0001483038009986 */ /* 0x0003e8000c101122 */
[----:B-1----:R-:W4:Y:S01]  /*a7ec0*/  LDL.LU.64 R56, [R1+0xb8] ;  /* 0x0000b80001387983 */ /* 0x002f220000300a00 */
[----:B--2---:R-:W-:-:S03]  /*a7ed0*/  FMUL R11, R55, UR27 ;  /* 0x0000001b370b7c20 */ /* 0x004fc60008400000 */
[----:B------:R-:W2:Y:S01]  /*a7ee0*/  LDL.LU R55, [R1+0x12a4] ;  /* 0x0012a40001377983 */ /* 0x000ea20000300800 */
[----:B------:R-:W-:-:S13]  /*a7ef0*/  LOP3.LUT P6, RZ, R0, 0x1000, RZ, 0xc0, !PT ;  /* 0x0000100000ff7812 */ /* 0x000fda00078cc0ff */
[----:B------:R-:W1:Y:S01]  /*a7f00*/  @!P6 LDC.64 R12, c[0x0][0x5c0] ;  /* 0x00017000ff0ceb82 */ /* 0x000e620000000a00 */
[----:B------:R-:W-:Y:S02]  /*a7f10*/  LOP3.LUT P2, RZ, R8, 0x400, RZ, 0xc0, !PT ;  /* 0x0000040008ff7812 */ /* 0x000fe4000784c0ff */
[----:B------:R-:W-:Y:S02]  /*a7f20*/  LOP3.LUT P0, RZ, R0, 0x800, RZ, 0xc0, !PT ;  /* 0x0000080000ff7812 */ /* 0x000fe4000780c0ff */
[----:B------:R-:W-:Y:S02]  /*a7f30*/  F2FP.SATFINITE.E4M3.F32.PACK_AB_MERGE_C R49, RZ, R11, RZ ;  /* 0x0000000bff31723e */ /* 0x000fe400048070ff */
[----:B-1----:R-:W-:-:S05]  /*a7f40*/  @!P6 IADD3 R12, P1, R46, R12, RZ ;  /* 0x0000000c2e0ce210 */ /* 0x002fca0007f3e0ff */
[----:B------:R-:W-:Y:S02]  /*a7f50*/  @!P6 IMAD.X R13, R47, 0x1, R13, P1 ;  /* 0x000000012f0de824 */ /* 0x000fe400008e060d */
[----:B------:R-:W-:Y:S01]  /*a7f60*/  @!P2 STG.E.U8 desc[UR34][R66.64+0x149], R49 ;  /* 0x000149314200a986 */ /* 0x000fe2000c101122 */
[----:B------:R-:W-:Y:S01]  /*a7f70*/  LOP3.LUT P3, RZ, R8, 0x200, RZ, 0xc0, !PT ;  /* 0x0000020008ff7812 */ /* 0x000fe2000786c0ff */
[----:B---3--:R-:W-:-:S05]  /*a7f80*/  FMUL R11, R61, UR27 ;  /* 0x0000001b3d0b7c20 */ /* 0x008fca0008400000 */
[----:B------:R-:W-:-:S05]  /*a7f90*/  F2FP.SATFINITE.E4M3.F32.PACK_AB_MERGE_C R47, RZ, R11, RZ ;  /* 0x0000000bff2f723e */ /* 0x000fca00048070ff */
[----:B------:R1:W-:Y:S02]  /*a7fa0*/  @!P6 STG.E.U8 desc[UR34][R12.64+0x148], R47 ;  /* 0x0001482f0c00e986 */ /* 0x0003e4000c101122 */
[----:B-1----:R-:W1:Y:S01]  /*a7fb0*/  @!P0 LDC.64 R12, c[0x0][0x5c0] ;  /* 0x00017000ff0c8b82 */ /* 0x002e620000000a00 */
[----:B----4-:R-:W-:Y:S02]  /*a7fc0*/  FMUL R11, R58, UR27 ;  /* 0x0000001b3a0b7c20 */ /* 0x010fe40008400000 */
[----:B------:R-:W3:Y:S01]  /*a7fd0*/  LDL.LU R58, [R1+0x12a8] ;  /* 0x0012a800013a7983 */ /* 0x000ee20000300800 */
[----:B-1----:R-:W-:-:S05]  /*a7fe0*/  @!P0 IADD3 R12, P1, R42, R12, RZ ;  /* 0x0000000c2a0c8210 */ /* 0x002fca0007f3e0ff */
[----:B------:R-:W-:Y:S01]  /*a7ff0*/  @!P0 IMAD.X R13, R43, 0x1, R13, P1 ;  /* 0x000000012b0d8824 */ /* 0x000fe200008e060d */
[----:B------:R-:W-:Y:S01]  /*a8000*/  F2FP.SATFINITE.E4M3.F32.PACK_AB_MERGE_C R43, RZ, R11, RZ ;  /* 0x0000000bff2b723e */ /* 0x000fe200048070ff */
[----:B------:R-:W-:Y:S02]  /*a8010*/  FMUL R11, R59, UR27 ;  /* 0x0000001b3b0b7c20 */ /* 0x000fe40008400000 */
[----:B------:R-:W4:Y:S03]  /*a8020*/  LDL.LU R59, [R1+0x12ac] ;  /* 0x0012ac00013b7983 */ /* 0x000f260000300800 */
[----:B------:R-:W-:Y:S01]  /*a8030*/  F2FP.SATFINITE.E4M3.F32.PACK_AB_MERGE_C R42, RZ, R11, RZ ;  /* 0x0000000bff2a723e */ /* 0x000fe200048070ff */
[----:B------:R-:W4:Y:S04]  /*a8040*/  LDL.LU.64 R66, [R1+0xd0] ;  /* 0x0000d00001427983 */ /* 0x000f280000300a00 */
[----:B------:R-:W4:Y:S01]  /*a8050*/  LDL.LU R61, [R1+0x12b0] ;  /* 0x0012b000013d7983 */ /* 0x000f220000300800 */
[----:B------:R-:W-:-:S03]  /*a8060*/  FMUL R11, R54, UR27 ;  /* 0x0000001b360b7c20 */ /* 0x000fc60008400000 */
[----:B------:R-:W-:Y:S04]  /*a8070*/  @!P0 STG.E.U8 desc[UR34][R12.64+0x149], R43 ;  /* 0x0001492b0c008986 */ /* 0x000fe8000c101122 */
[----:B------:R1:W-:Y:S04]  /*a8080*/  @!P3 STG.E.U8 desc[UR34][R62.64+0x150], R42 ;  /* 0x0001502a3e00b986 */ /* 0x0003e8000c101122 */
[----:B-1----:R-:W4:Y:S04]  /*a8090*/  LDL.LU.64 R62, [R1+0xc8] ;  /* 0x0000c800013e7983 */ /* 0x002f280000300a00 */
[----:B------:R-:W4:Y:S01]  /*a80a0*/  LDL.LU R54, [R1+0x12b4] ;  /* 0x0012b40001367983 */ /* 0x000f220000300800 */
[----:B------:R-:W-:Y:S01]  /*a80b0*/  F2FP.SATFINITE.E4M3.F32.PACK_AB_MERGE_C R46, RZ, R11, RZ ;  /* 0x0000000bff2e723e */ /* 0x000fe200048070ff */
[----:B--2---:R-:W-:-:S02]  /*a80c0*/  FMUL R11, R55, UR27 ;  /* 0x0000001b370b7c20 */ /* 0x004fc40008400000 */
[----:B------:R-:W2:Y:S01]  /*a80d0*/  LDL.LU R55, [R1+0x12b8] ;  /* 0x0012b80001377983 */ /* 0x000ea20000300800 */
[----:B------:R-:W-:-:S13]  /*a80e0*/  LOP3.LUT P5, RZ, R9, 0x10000000, RZ, 0xc0, !PT ;  /* 0x1000000009ff7812 */ /* 0x000fda00078ac0ff */
[----:B------:R-:W1:Y:S01]  /*a80f0*/  @!P5 LDC.64 R12, c[0x0][0x5c0] ;  /* 0x00017000ff0cdb82 */ /* 0x000e620000000a00 */
[C---:B------:R-:W-:Y:S02]  /*a8100*/  LOP3.LUT P2, RZ, R8.reuse, 0x80, RZ, 0xc0, !PT ;  /* 0x0000008008ff7812 */ /* 0x040fe4000784c0ff */
[----:B------:R-:W-:Y:S02]  /*a8110*/  LOP3.LUT P4, RZ, R8, 0x100, RZ, 0xc0, !PT ;  /* 0x0000010008ff7812 */ /* 0x000fe4000788c0ff */
[----:B------:R-:W-:Y:S02]  /*a8120*/  P2R R47, PR, RZ, 0x4 ;  /* 0x00000004ff2f7803 */ /* 0x000fe40000000000 */
[----:B------:R-:W-:Y:S02]  /*a8130*/  LOP3.LUT P2, RZ, R0, 0x200, RZ, 0xc0, !PT ;  /* 0x0000020000ff7812 */ /* 0x000fe4000784c0ff */
[----:B------:R-:W-:Y:S02]  /*a8140*/  F2FP.SATFINITE.E4M3.F32.PACK_AB_MERGE_C R43, RZ, R11, RZ ;  /* 0x0000000bff2b723e */ /* 0x000fe400048070ff */
[----:B-1----:R-:W-:-:S05]  /*a8150*/  @!P5 IADD3 R12, P1, R44, R12, RZ ;  /* 0x0000000c2c0cd210 */ /* 0x002fca0007f3e0ff */
[----:B------:R-:W-:Y:S01]  /*a8160*/  @!P4 STG.E.U8 desc[UR34][R56.64+0x151], R46 ;  /* 0x0001512e3800c986 */ /* 0x000fe2000c101122 */
[----:B------:R-:W-:-:S05]  /*a8170*/  @!P5 IMAD.X R13, R45, 0x1, R13, P1 ;  /* 0x000000012d0dd824 */ /* 0x000fca00008e060d */
[----:B------:R1:W-:Y:S02]  /*a8180*/  @!P5 STG.E.U8 desc[UR34][R12.64+0x150], R43 ;  /* 0x0001502b0c00d986 */ /* 0x0003e4000c101122 */
[----:B-1----:R-:W1:Y:S02]  /*a8190*/  @!P2 LDC.64 R12, c[0x0][0x5c0] ;  /* 0x00017000ff0cab82 */ /* 0x002e640000000a00 */
[----:B-1----:R-:W-:-:S05]  /*a81a0*/  @!P2 IADD3 R12, P1, R40, R12, RZ ;  /* 0x0000000c280ca210 */ /* 0x002fca0007f3e0ff */
[----:B------:R-:W-:Y:S01]  /*a81b0*/  @!P2 IMAD.X R13, R41, 0x1, R13, P1 ;  /* 0x00000001290da824 */ /* 0x000fe200008e060d */
[C---:B------:R-:W-:Y:S02]  /*a81c0*/  LOP3.LUT P1, RZ, R0.reuse, 0x200, RZ, 0xc0, !PT ;  /* 0x0000020000ff7812 */ /* 0x040fe4000782c0ff */
[----:B------:R-:W-:Y:S02]  /*a81d0*/  ISETP.NE.AND P2, PT, R47, RZ, PT ;  /* 0x000000ff2f00720c */ /* 0x000fe40003f45270 */
[----:B------:R-:W-:Y:S02]  /*a81e0*/  LOP3.LUT P0, RZ, R0, 0x100, RZ, 0xc0, !PT ;  /* 0x0000010000ff7812 */ /* 0x000fe4000780c0ff */
[----:B------:R-:W-:Y:S01]  /*a81f0*/  LOP3.LUT P6, RZ, R8, 0x40, RZ, 0xc0, !PT ;  /* 0x0000004008ff7812 */ /* 0x000fe200078cc0ff */
[----:B---3--:R-:W-:Y:S02]  /*a8200*/  FMUL R11, R58, UR27 ;  /* 0x0000001b3a0b7c20 */ /* 0x008fe40008400000 */
[----:B------:R-:W3:Y:S03]  /*a8210*/  LDL.LU R58, [R1+0x12bc] ;  /* 0x0012bc00013a7983 */ /* 0x000ee60000300800 */
[----:B------:R-:W-:Y:S01]  /*a8220*/  F2FP.SATFINITE.E4M3.F32.PACK_AB_MERGE_C R41, RZ, R11, RZ ;  /* 0x0000000bff29723e */ /* 0x000fe200048070ff */
[----:B------:R-:W3:Y:S04]  /*a8230*/  LDL.LU.64 R56, [R1+0xe0] ;  /* 0x0000e00001387983 */ /* 0x000ee80000300a00 */
[----:B------:R1:W-:Y:S02]  /*a8240*/  @!P1 STG.E.U8 desc[UR34][R12.64+0x151], R41 ;  /* 0x000151290c009986 */ /* 0x0003e4000c101122 */
[----:B-1----:R-:W1:Y:S01]  /*a8250*/  @!P0 LDC.64 R12, c[0x0][0x5c0] ;  /* 0x00017000ff0c8b82 */ /* 0x002e620000000a00 */
[----:B----4-:R-:W-:-:S02]  /*a8260*/  FMUL R11, R59, UR27 ;  /* 0x0000001b3b0b7c20 */ /* 0x010fc40008400000 */
[----:B------:R-:W4:Y:S03]  /*a8270*/  LDL.LU R59, [R1+0x12c0] ;  /* 0x0012c000013b7983 */ /* 0x000f260000300800 */
[----:B------:R-:W-:Y:S01]  /*a8280*/  F2FP.SATFINITE.E4M3.F32.PACK_AB_MERGE_C R40, RZ, R11, RZ ;  /* 0x0000000bff28723e */ /* 0x000fe200048070ff */
[----:B------:R-:W-:-:S04]  /*a8290*/  FMUL R11, R61, UR27 ;  /* 0x0000001b3d0b7c20 */ /* 0x000fc80008400000 */
[----:B------:R0:W-:Y:S01]  /*a82a0*/  @!P2 STG.E.U8 desc[UR34][R66.64+0x158], R40 ;  /* 0x000158284200a986 */ /* 0x0001e2000c101122 */
[----:B------:R-:W-:-:S03]  /*a82b0*/  F2FP.SATFINITE.E4M3.F32.PACK_AB_MERGE_C R42, RZ, R11, RZ ;  /* 0x0000000bff2a723e */ /* 0x000fc600048070ff */
[----:B0-----:R-:W4:Y:S01]  /*a82c0*/  LDL.LU.64 R66, [R1+0xd8] ;  /* 0x0000d80001427983 */ /* 0x001f220000300a00 */
[----:B------:R-:W-:-:S03]  /*a82d0*/  FMUL R11, R54, UR27 ;  /* 0x0000001b360b7c20 */ /* 0x000fc60008400000 */
[----:B------:R-:W4:Y:S01]  /*a82e0*/  LDL.LU R54, [R1+0x12c4] ;  /* 0x0012c40001367983 */ /* 0x000f220000300800 */
[----:B-1----:R-:W-:-:S03]  /*a82f0*/  @!P0 IADD3 R12, P1, R38, R12, RZ ;  /* 0x0000000c260c8210 */ /* 0x002fc60007f3e0ff */
[----:B------:R0:W-:Y:S02]  /*a8300*/  @!P6 STG.E.U8 desc[UR34][R62.64+0x159], R42 ;  /* 0x0001592a3e00e986 */ /* 0x0001e4000c101122 */
[----:B------:R-:W-:Y:S01]  /*a8310*/  @!P0 IMAD.X R13, R39, 0x1, R13, P1 ;  /* 0x00000001270d8824 */ /* 0x000fe200008e060d */
[----:B------:R-:W-:Y:S01]  /*a8320*/  F2FP.SATFINITE.E4M3.F32.PACK_AB_MERGE_C R39, RZ, R11, RZ ;  /* 0x0000000bff27723e */ /* 0x000fe200048070ff */
[----:B0-----:R-:W4:Y:S01]  /*a8330*/  LDL.LU R63, [R1+0x12c8] ;  /* 0x0012c800013f7983 */ /* 0x001f220000300800 */
[----:B--2---:R-:W-:-:S03]  /*a8340*/  FMUL R11, R55, UR27 ;  /* 0x0000001b370b7c20 */ /* 0x004fc60008400000 */
[----:B------:R-:W2:Y:S01]  /*a8350*/  LDL.LU R55, [R1+0x12cc] ;  /* 0x0012cc0001377983 */ /* 0x000ea20000300800 */
[----:B------:R-:W-:-:S03]  /*a8360*/  LOP3.LUT P4, RZ, R8, 0x20, RZ, 0xc0, !PT ;  /* 0x0000002008ff7812 */ /* 0x000fc6000788c0ff */
[----:B------:R0:W-:Y:S01]  /*a8370*/  @!P0 STG.E.U8 desc[UR34][R12.64+0x158], R39 ;  /* 0x000158270c008986 */ /* 0x0001e2000c101122 */
[----:B------:R-:W-:Y:S02]  /*a8380*/  P2R R43, PR, RZ, 0x10 ;  /* 0x00000010ff2b7803 */ /* 0x000fe40000000000 */
[----:B------:R-:W-:Y:S01]  /*a8390*/  LOP3.LUT P4, RZ, R0, 0x80, RZ, 0xc0, !PT ;  /* 0x0000008000ff7812 */ /* 0x000fe2000788c0ff */
[----:B------:R-:W2:-:S12]  /*a83a0*/  LDL.LU.64 R60, [R1+0xf0] ;  /* 0x0000f000013c7983 */ /* 0x000e980000300a00 */
[----:B0-----:R-:W0:Y:S01]  /*a83b0*/  @!P4 LDC.64 R12, c[0x0][0x5c0] ;  /* 0x00017000ff0ccb82 */ /* 0x001e220000000a00 */
[----:B------:R-:W-:Y:S02]  /*a83c0*/  LOP3.LUT P3, RZ, R0, 0x40, RZ, 0xc0, !PT ;  /* 0x0000004000ff7812 */ /* 0x000fe4000786c0ff */
[----:B0-----:R-:W-:-:S05]  /*a83d0*/  @!P4 IADD3 R12, P1, R34, R12, RZ ;  /* 0x0000000c220cc210 */ /* 0x001fca0007f3e0ff */
[----:B------:R-:W-:Y:S01]  /*a83e0*/  @!P4 IMAD.X R13, R35, 0x1, R13, P1 ;  /* 0x00000001230dc824 */ /* 0x000fe200008e060d */
[----:B------:R-:W-:Y:S02]  /*a83f0*/  F2FP.SATFINITE.E4M3.F32.PACK_AB_MERGE_C R35, RZ, R11, RZ ;  /* 0x0000000bff23723e */ /* 0x000fe400048070ff */
[----:B------:R-:W-:Y:S02]  /*a8400*/  LOP3.LUT P1, RZ, R0, 0x80, RZ, 0xc0, !PT ;  /* 0x0000008000ff7812 */ /* 0x000fe4000782c0ff */
[----:B------:R-:W-:-:S11]  /*a8410*/  ISETP.NE.AND P4, PT, R43, RZ, PT ;  /* 0x000000ff2b00720c */ /* 0x000fd60003f85270 */
[----:B------:R0:W-:Y:S02]  /*a8420*/  @!P1 STG.E.U8 desc[UR34][R12.64+0x159], R35 ;  /* 0x000159230c009986 */ /* 0x0001e4000c101122 */
[----:B0-----:R-:W0:Y:S01]  /*a8430*/  @!P3 LDC.64 R12, c[0x0][0x5c0] ;  /* 0x00017000ff0cbb82 */ /* 0x001e220000000a00 */
[----:B------:R-:W-:Y:S02]  /*a8440*/  LOP3.LUT P5, RZ, R8, 0x10, RZ, 0xc0, !PT ;  /* 0x0000001008ff7812 */ /* 0x000fe400078ac0ff */
[----:B------:R-:W-:Y:S02]  /*a8450*/  LOP3.LUT P2, RZ, R0, 0x20, RZ, 0xc0, !PT ;  /* 0x0000002000ff7812 */ /* 0x000fe4000784c0ff */
[----:B0-----:R-:W-:-:S05]  /*a8460*/  @!P3 IADD3 R12, P1, R36, R12, RZ ;  /* 0x0000000c240cb210 */ /* 0x001fca0007f3e0ff */
[----:B------:R-:W-:Y:S01]  /*a8470*/  @!P3 IMAD.X R13, R37, 0x1, R13, P1 ;  /* 0x00000001250db824 */ /* 0x000fe200008e060d */
[----:B------:R-:W-:Y:S01]  /*a8480*/  LOP3.LUT P1, RZ, R0, 0x40, RZ, 0xc0, !PT ;  /* 0x0000004000ff7812 */ /* 0x000fe2000782c0ff */
[----:B---3--:R-:W-:Y:S02]  /*a8490*/  FMUL R11, R58, UR27 ;  /* 0x0000001b3a0b7c20 */ /* 0x008fe40008400000 */
[----:B------:R-:W3:Y:S03]  /*a84a0*/  LDL.LU R58, [R1+0x12d0] ;  /* 0x0012d000013a7983 */ /* 0x000ee60000300800 */
[----:B------:R-:W-:-:S05]  /*a84b0*/  F2FP.SATFINITE.E4M3.F32.PACK_AB_MERGE_C R34, RZ, R11, RZ ;  /* 0x0000000bff22723e */ /* 0x000fca00048070ff */
[----:B------:R0:W-:Y:S04]  /*a84c0*/  @!P4 STG.E.U8 desc[UR34][R56.64+0x160], R34 ;  /* 0x000160223800c986 */ /* 0x0001e8000c101122 */
[----:B0-----:R-:W3:Y:S01]  /*a84d0*/  LDL.LU.64 R56, [R1+0xe8] ;  /* 0x0000e80001387983 */ /* 0x001ee20000300a00 */
[----:B----4-:R-:W-:-:S03]  /*a84e0*/  FMUL R11, R59, UR27 ;  /* 0x0000001b3b0b7c20 */ /* 0x010fc60008400000 */
[----:B------:R-:W4:Y:S02]  /*a84f0*/  LDL.LU R59, [R1+0x12d4] ;  /* 0x0012d400013b7983 */ /* 0x000f240000300800 */
[----:B------:R-:W-:Y:S01]  /*a8500*/  F2FP.SATFINITE.E4M3.F32.PACK_AB_MERGE_C R38, RZ, R11, RZ ;  /* 0x0000000bff26723e */ /* 0x000fe200048070ff */
[----:B------:R-:W-:Y:S02]  /*a8510*/  FMUL R11, R54, UR27 ;  /* 0x0000001b360b7c20 */ /* 0x000fe40008400000 */
[----:B------:R-:W4:Y:S03]  /*a8520*/  LDL.LU R54, [R1+0x12d8] ;  /* 0x0012d80001367983 */ /* 0x000f260000300800 */
[----:B------:R-:W-:Y:S01]  /*a8530*/  F2FP.SATFINITE.E4M3.F32.PACK_AB_MERGE_C R35, RZ, R11, RZ ;  /* 0x0000000bff23723e */ /* 0x000fe200048070ff */
[----:B------:R0:W-:Y:S04]  /*a8540*/  @!P5 STG.E.U8 desc[UR34][R66.64+0x161], R38 ;  /* 0x000161264200d986 */ /* 0x0001e8000c101122 */
[----:B------:R1:W-:Y:S04]  /*a8550*/  @!P1 STG.E.U8 desc[UR34][R12.64+0x160], R35 ;  /* 0x000160230c009986 */ /* 0x0003e8000c101122 */
[----:B------:R-:W4:Y:S01]  /*a8560*/  LDL.LU R62, [R1+0x12dc] ;  /* 0x0012dc00013e7983 */ /* 0x000f220000300800 */
[----:B------:R-:W-:-:S03]  /*a8570*/  FMUL R11, R63, UR27 ;  /* 0x0000001b3f0b7c20 */ /* 0x000fc60008400000 */
[----:B0-----:R-:W4:Y:S01]  /*a8580*/  LDL.LU.64 R66, [R1+0x108] ;  /* 0x0001080001427983 */ /* 0x001f220000300a00 */
[----:B-1----:R-:W0:Y:S02]  /*a8590*/  @!P2 LDC.64 R12, c[0x0][0x5c0] ;  /* 0x00017000ff0cab82 */ /* 0x002e240000000a00 */
[----:B0-----:R-:W-:-:S05]  /*a85a0*/  @!P2 IADD3 R12, P1, R32, R12, RZ ;  /* 0x0000000c200ca210 */ /* 0x001fca0007f3e0ff */
[----:B------:R-:W-:Y:S01]  /*a85b0*/  @!P2 IMAD.X R13, R33, 0x1, R13, P1 ;  /* 0x00000001210da824 */ /* 0x000fe200008e060d */
[----:B------:R-:W-:Y:S01]  /*a85c0*/  F2FP.SATFINITE.E4M3.F32.PACK_AB_MERGE_C R33, RZ, R11, RZ ;  /* 0x0000000bff21723e */ /* 0x000fe200048070ff */
[----:B--2---:R-:W-:Y:S02]  /*a85d0*/  FMUL R11, R55, UR27 ;  /* 0x0000001b370b7c20 */ /* 0x004fe40008400000 */
[----:B------:R-:W2:Y:S01]  /*a85e0*/  LDL.LU R55, [R1+0x12e0] ;  /* 0x0012e00001377983 */ /* 0x000ea20000300800 */
[----:B------:R-:W-:Y:S02]  /*a85f0*/  LOP3.LUT P1, RZ, R8, 0x8, RZ, 0xc0, !PT ;  /* 0x0000000808ff7812 */ /* 0x000fe4000782c0ff */
[----:B------:R-:W-:Y:S02]  /*a8600*/  LOP3.LUT P0, RZ, R0, 0x10, RZ, 0xc0, !PT ;  /* 0x0000001000ff7812 */ /* 0x000fe4000780c0ff */
[----:B------:R-:W-:Y:S01]  /*a8610*/  F2FP.SATFINITE.E4M3.F32.PACK_AB_MERGE_C R32, RZ, R11, RZ ;  /* 0x0000000bff20723e */ /* 0x000fe200048070ff */
[----:B------:R0:W-:Y:S08]  /*a8620*/  @!P2 STG.E.U8 desc[UR34][R12.64+0x161], R33 ;  /* 0x000161210c00a986 */ /* 0x0001f0000c101122 */
[----:B------:R1:W-:Y:S02]  /*a8630*/  @!P1 STG.E.U8 desc[UR34][R60.64+0x168], R32 ;  /* 0x000168203c009986 */ /* 0x0003e4000c101122 */
[----:B0-----:R-:W0:Y:S02]  /*a8640*/  @!P0 LDC.64 R12, c[0x0][0x5c0] ;  /* 0x00017000ff0c8b82 */ /* 0x001e240000000a00 */
[----:B-1----:R-:W2:Y:S01]  /*a8650*/  LDL.LU.64 R60, [R1+0x100] ;  /* 0x00010000013c7983 */ /* 0x002ea20000300a00 */
[----:B------:R-:W-:-:S02]  /*a8660*/  LOP3.LUT P6, RZ, R8, 0x4, RZ, 0xc0, !PT ;  /* 0x0000000408ff7812 */ /* 0x000fc400078cc0ff */
[----:B------:R-:W-:Y:S02]  /*a8670*/  LOP3.LUT P4, RZ, R0, 0x8, RZ, 0xc0, !PT ;  /* 0x0000000800ff7812 */ /* 0x000fe4000788c0ff */
[----:B0-----:R-:W-:-:S05]  /*a8680*/  @!P0 IADD3 R12, P1, R28, R12, RZ ;  /* 0x0000000c1c0c8210 */ /* 0x001fca0007f3e0ff */
[----:B------:R-:W-:Y:S01]  /*a8690*/  @!P0 IMAD.X R13, R29, 0x1, R13, P1 ;  /* 0x000000011d0d8824 */ /* 0x000fe200008e060d */
[----:B------:R-:W-:Y:S01]  /*a86a0*/  LOP3.LUT P1, RZ, R0, 0x10, RZ, 0xc0, !PT ;  /* 0x0000001000ff7812 */ /* 0x000fe2000782c0ff */
[----:B---3--:R-:W-:Y:S02]  /*a86b0*/  FMUL R11, R58, UR27 ;  /* 0x0000001b3a0b7c20 */ /* 0x008fe40008400000 */
[----:B------:R-:W3:Y:S04]  /*a86c0*/  LDL.LU R58, [R1+0x12e4] ;  /* 0x0012e400013a7983 */ /* 0x000ee80000300800 */
[----:B------:R-:W3:Y:S01]  /*a86d0*/  LDL.LU R63, [R1+0x12e8] ;  /* 0x0012e800013f7983 */ /* 0x000ee20000300800 */
[----:B------:R-:W-:-:S05]  /*a86e0*/  F2FP.SATFINITE.E4M3.F32.PACK_AB_MERGE_C R34, RZ, R11, RZ ;  /* 0x0000000bff22723e */ /* 0x000fca00048070ff */
[----:B------:R0:W-:Y:S01]  /*a86f0*/  @!P6 STG.E.U8 desc[UR34][R56.64+0x169], R34 ;  /* 0x000169223800e986 */ /* 0x0001e2000c101122 */
[----:B----4-:R-:W-:-:S03]  /*a8700*/  FMUL R11, R59, UR27 ;  /* 0x0000001b3b0b7c20 */ /* 0x010fc60008400000 */
[----:B------:R-:W4:Y:S02]  /*a8710*/  LDL.LU R59, [R1+0x12ec] ;  /* 0x0012ec00013b7983 */ /* 0x000f240000300800 */
[----:B------:R-:W-:Y:S02]  /*a8720*/  F2FP.SATFINITE.E4M3.F32.PACK_AB_MERGE_C R29, RZ, R11, RZ ;  /* 0x0000000bff1d723e */ /* 0x000fe400048070ff */
[----:B0-----:R-:W4:Y:S04]  /*a8730*/  LDL.LU.64 R56, [R1+0x110] ;  /* 0x0001100001387983 */ /* 0x001f280000300a00 */
[----:B------:R0:W-:Y:S02]  /*a8740*/  @!P1 STG.E.U8 desc[UR34][R12.64+0x168], R29 ;  /* 0x0001681d0c009986 */ /* 0x0001e4000c101122 */
[----:B0-----:R-:W0:Y:S01]  /*a8750*/  @!P4 LDC.64 R12, c[0x0][0x5c0] ;  /* 0x00017000ff0ccb82 */ /* 0x001e220000000a00 */
[----:B------:R-:W-:-:S02]  /*a8760*/  FMUL R11, R54, UR27 ;  /* 0x0000001b360b7c20 */ /* 0x000fc40008400000 */
[----:B------:R-:W4:Y:S01]  /*a8770*/  LDL.LU R54, [R1+0x12f0] ;  /* 0x0012f00001367983 */ /* 0x000f220000300800 */
[----:B0-----:R-:W-:-:S05]  /*a8780*/  @!P4 IADD3 R12, P1, R18, R12, RZ ;  /* 0x0000000c120cc210 */ /* 0x001fca0007f3e0ff */
[----:B------:R-:W-:Y:S01]  /*a8790*/  @!P4 IMAD.X R13, R19, 0x1, R13, P1 ;  /* 0x00000001130dc824 */ /* 0x000fe200008e060d */
[----:B------:R-:W-:Y:S01]  /*a87a0*/  F2FP.SATFINITE.E4M3.F32.PACK_AB_MERGE_C R19, RZ, R11, RZ ;  /* 0x0000000bff13723e */ /* 0x000fe200048070ff */
[----:B------:R-:W-:-:S05]  /*a87b0*/  FMUL R11, R62, UR27 ;  /* 0x0000001b3e0b7c20 */ /* 0x000fca0008400000 */
[----:B------:R-:W-:Y:S01]  /*a87c0*/  F2FP.SATFINITE.E4M3.F32.PACK_AB_MERGE_C R18, RZ, R11, RZ ;  /* 0x0000000bff12723e */ /* 0x000fe200048070ff */
[----:B--2---:R-:W-:Y:S02]  /*a87d0*/  FMUL R11, R55, UR27 ;  /* 0x0000001b370b7c20 */ /* 0x004fe40008400000 */
[----:B------:R-:W2:Y:S04]  /*a87e0*/  LDL.LU R55, [R1+0x12f4] ;  /* 0x0012f40001377983 */ /* 0x000ea80000300800 */
[----:B------:R0:W-:Y:S01]  /*a87f0*/  @!P4 STG.E.U8 desc[UR34][R12.64+0x169], R19 ;  /* 0x000169130c00c986 */ /* 0x0001e2000c101122 */
[----:B------:R-:W-:Y:S02]  /*a8800*/  LOP3.LUT P4, RZ, R9, 0x2000000, RZ, 0xc0, !PT ;  /* 0x0200000009ff7812 */ /* 0x000fe4000788c0ff */
[----:B------:R-:W-:-:S11]  /*a8810*/  LOP3.LUT P5, RZ, R8, 0x2, RZ, 0xc0, !PT ;  /* 0x0000000208ff7812 */ /* 0x000fd600078ac0ff */
[----:B0-----:R-:W0:Y:S01]  /*a8820*/  @!P4 LDC.64 R12, c[0x0][0x5c0] ;  /* 0x00017000ff0ccb82 */ /* 0x001e220000000a00 */
[----:B------:R-:W-:Y:S02]  /*a8830*/  LOP3.LUT P1, RZ, R8, 0x1, RZ, 0xc0, !PT ;  /* 0x0000000108ff7812 */ /* 0x000fe4000782c0ff */
[----:B------:R-:W-:Y:S01]  /*a8840*/  F2FP.SATFINITE.E4M3.F32.PACK_AB_MERGE_C R28, RZ, R11, RZ ;  /* 0x0000000bff1c723e */ /* 0x000fe200048070ff */
[----:B------:R-:W-:Y:S01]  /*a8850*/  @!P5 STG.E.U8 desc[UR34][R66.64+0x170], R18 ;  /* 0x000170124200d986 */ /* 0x000fe2000c101122 */
[----:B------:R-:W-:-:S09]  /*a8860*/  LOP3.LUT P2, RZ, R0, 0x1, RZ, 0xc0, !PT ;  /* 0x0000000100ff7812 */ /* 0x000fd2000784c0ff */
[----:B------:R-:W-:Y:S01]  /*a8870*/  @!P1 STG.E.U8 desc[UR34][R60.64+0x171], R28 ;  /* 0x0001711c3c009986 */ /* 0x000fe2000c101122 */
[----:B0-----:R-:W-:-:S05]  /*a8880*/  @!P4 IADD3 R12, P1, R22, R12, RZ ;  /* 0x0000000c160cc210 */ /* 0x001fca0007f3e0ff */
[----:B------:R-:W-:Y:S01]  /*a8890*/  @!P4 IMAD.X R13, R23, 0x1, R13, P1 ;  /* 0x00000001170dc824 */ /* 0x000fe200008e060d */
[----:B------:R-:W-:Y:S02]  /*a88a0*/  LOP3.LUT P6, RZ, R3, 0x80000000, RZ, 0xc0, !PT ;  /* 0x8000000003ff7812 */ /* 0x000fe400078cc0ff */
[----:B------:R-:W-:Y:S01]  /*a88b0*/  LOP3.LUT P5, RZ, R9, 0x1000000, RZ, 0xc0, !PT ;  /* 0x0100000009ff7812 */ /* 0x000fe200078ac0ff */
[----:B---3--:R-:W-:Y:S02]  /*a88c0*/  FMUL R11, R58, UR27 ;  /* 0x0000001b3a0b7c20 */ /* 0x008fe40008400000 */
[----:B------:R-:W3:Y:S03]  /*a88d0*/  LDL.LU R58, [R1+0x12f8] ;  /* 0x0012f800013a7983 */ /* 0x000ee60000300800 */
[----:B------:R-:W-:-:S05]  /*a88e0*/  F2FP.SATFINITE.E4M3.F32.PACK_AB_MERGE_C R19, RZ, R11, RZ ;  /* 0x0000000bff13723e */ /* 0x000fca00048070ff */
[----:B------:R0:W-:Y:S02]  /*a88f0*/  @!P4 STG.E.U8 desc[UR34][R12.64+0x170], R19 ;  /* 0x000170130c00c986 */ /* 0x0001e4000c101122 */
[----:B0-----:R-:W0:Y:S01]  /*a8900*/  @!P2 LDC.64 R12, c[0x0][0x5c0] ;  /* 0x00017000ff0cab82 */ /* 0x001e220000000a00 */
[----:B------:R-:W-:-:S05]  /*a8910*/  FMUL R11, R63, UR27 ;  /* 0x0000001b3f0b7c20 */ /* 0x000fca0008400000 */
[----:B------:R-:W-:Y:S01]  /*a8920*/  F2FP.SATFINITE.E4M3.F32.PACK_AB_MERGE_C R23, RZ, R11, RZ ;  /* 0x0000000bff17723e */ /* 0x000fe200048070ff */
[----:B----4-:R-:W-:Y:S02]  /*a8930*/  FMUL R11, R59, UR27 ;  /* 0x0000001b3b0b7c20 */ /* 0x010fe40008400000 */
[----:B------:R-:W4:Y:S03]  /*a8940*/  LDL.LU R59, [R1+0x12fc] ;  /* 0x0012fc00013b7983 */ /* 0x000f260000300800 */
[----:B------:R-:W-:Y:S02]  /*a8950*/  F2FP.SATFINITE.E4M3.F32.PACK_AB_MERGE_C R22, RZ, R11, RZ ;  /* 0x0000000bff16723e */ /* 0x000fe400048070ff */
[----:B0-----:R-:W-:-:S05]  /*a8960*/  @!P2 IADD3 R12, P1, R16, R12, RZ ;  /* 0x0000000c100ca210 */ /* 0x001fca0007f3e0ff */
[----:B------:R-:W-:-:S05]  /*a8970*/  @!P2 IMAD.X R13, R17, 0x1, R13, P1 ;  /* 0x00000001110da824 */ /* 0x000fca00008e060d */
[----:B------:R-:W-:Y:S04]  /*a8980*/  @!P2 STG.E.U8 desc[UR34][R12.64+0x171], R23 ;  /* 0x000171170c00a986 */ /* 0x000fe8000c101122 */
[----:B------:R-:W-:Y:S01]  /*a8990*/  @!P6 STG.E.U8 desc[UR34][R56.64+0x178], R22 ;  /* 0x000178163800e986 */ /* 0x000fe2000c101122 */
[----:B------:R-:W-:-:S03]  /*a89a0*/  FMUL R11, R54, UR27 ;  /* 0x0000001b360b7c20 */ /* 0x000fc60008400000 */
[----:B------:R-:W4:Y:S02]  /*a89b0*/  LDL.LU R54, [R1+0x1300] ;  /* 0x0013000001367983 */ /* 0x000f240000300800 */
[----:B------:R-:W-:-:S05]  /*a89c0*/  F2FP.SATFINITE.E4M3.F32.PACK_AB_MERGE_C R28, RZ, R11, RZ ;  /* 0x0000000bff1c723e */ /* 0x000fca00048070ff */
[----:B------:R0:W-:Y:S04]  /*a89d0*/  @!P5 STG.E.U8 desc[UR34][R24.64+0x179], R28 ;  /* 0x0001791c1800d986 */ /* 0x0001e8000c101122 */
[----:B0-----:R-:W4:Y:S01]  /*a89e0*/  LDL.LU.64 R24, [R1+0x1490] ;  /* 0x0014900001187983 */ /* 0x001f220000300a00 */
[----:B--2---:R-:W-:-:S03]  /*a89f0*/  FMUL R11, R55, UR27 ;  /* 0x0000001b370b7c20 */ /* 0x004fc60008400000 */
[----:B------:R-:W2:Y:S01]  /*a8a00*/  LDL.LU R55, [R1+0x1304] ;  /* 0x0013040001377983 */ /* 0x000ea20000300800 */
[C---:B------:R-:W-:Y:S02]  /*a8a10*/  LOP3.LUT P0, RZ, R9.reuse, 0x4000000, RZ, 0xc0, !PT ;  /* 0x0400000009ff7812 */ /* 0x040fe4000780c0ff */
[----:B------:R-:W-:-:S11]  /*a8a20*/  LOP3.LUT P3, RZ, R9, 0x8000000, RZ, 0xc0, !PT ;  /* 0x0800000009ff7812 */ /* 0x000fd6000786c0ff */
[----:B------:R-:W0:Y:S01]  /*a8a30*/  @!P0 LDC.64 R12, c[0x0][0x5c0] ;  /* 0x00017000ff0c8b82 */ /* 0x000e220000000a00 */
[----:B------:R-:W-:-:S04]  /*a8a40*/  LOP3.LUT P4, RZ, R9, 0x800000, RZ, 0xc0, !PT ;  /* 0x0080000009ff7812 */ /* 0x000fc8000788c0ff */
[----:B------:R-:W-:-:S03]  /*a8a50*/  ISETP.LT.OR P1, PT, R30, 0xc1, !P4 ;  /* 0x000000c11e00780c */ /* 0x000fc60006721670 */
[----:B------:R-:W1:Y:S10]  /*a8a60*/  @!P3 LDC.64 R16, c[0x0][0x5c0] ;  /* 0x00017000ff10bb82 */ /* 0x000e740000000a00 */
[----:B------:R-:W4:Y:S01]  /*a8a70*/  @!P1 LDC.64 R18, c[0x0][0x5c0] ;  /* 0x00017000ff129b82 */ /* 0x000f220000000a00 */
[----:B0-----:R-:W-:-:S05]  /*a8a80*/  @!P0 IADD3 R12, P2, R20, R12, RZ ;  /* 0x0000000c140c8210 */ /* 0x001fca0007f5e0ff */
[----:B------:R-:W-:Y:S01]  /*a8a90*/  @!P0 IMAD.X R13, R21, 0x1, R13, P2 ;  /* 0x00000001150d8824 */ /* 0x000fe200010e060d */
[----:B------:R-:W-:Y:S02]  /*a8aa0*/  ISETP.LT.OR P2, PT, R30, 0xc2, !P4 ;  /* 0x000000c21e00780c */ /* 0x000fe40006741670 */
[----:B------:R-:W-:-:S05]  /*a8ab0*/  F2FP.SATFINITE.E4M3.F32.PACK_AB_MERGE_C R21, RZ, R11, RZ ;  /* 0x0000000bff15723e */ /* 0x000fca00048070ff */
[----:B------:R0:W-:Y:S01]  /*a8ac0*/  @!P0 STG.E.U8 desc[UR34][R12.64+0x178], R21 ;  /* 0x000178150c008986 */ /* 0x0001e2000c101122 */
[----:B-1----:R-:W-:-:S05]  /*a8ad0*/  @!P3 IADD3 R16, P0, R15, R16, RZ ;  /* 0x000000100f10b210 */ /* 0x002fca0007f1e0ff */
[----:B------:R-:W-:Y:S02]  /*a8ae0*/  @!P3 IMAD.X R17, R14, 0x1, R17, P0 ;  /* 0x000000010e11b824 */ /* 0x000fe400000e0611 */
[----:B------:R-:W1:Y:S01]  /*a8af0*/  @!P2 LDC.64 R14, c[0x0][0x5c0] ;  /* 0x00017000ff0eab82 */ /* 0x000e620000000a00 */
[----:B0-----:R-:W-:Y:S02]  /*a8b00*/  @!P1 IMAD.MOV.U32 R12, RZ, RZ, R26 ;  /* 0x000000ffff0c9224 */ /* 0x001fe400078e001a */
[----:B------:R-:W-:Y:S01]  /*a8b10*/  @!P1 IMAD.MOV.U32 R13, RZ, RZ, R31 ;  /* 0x000000ffff0d9224 */ /* 0x000fe200078e001f */
[----:B------:R-:W-:Y:S01]  /*a8b20*/  LOP3.LUT P5, RZ, R9, 0x400000, RZ, 0xc0, !PT ;  /* 0x0040000009ff7812 */ /* 0x000fe200078ac0ff */
[----:B------:R-:W-:Y:S01]  /*a8b30*/  BSSY B1, `(.L_x_132) ;  /* 0x000002a000017945 */ /* 0x000fe20003800000 */
[----:B---3--:R-:W-:-:S05]  /*a8b40*/  FMUL R11, R58, UR27 ;  /* 0x0000001b3a0b7c20 */ /* 0x008fca0008400000 */
[----:B------:R-:W-:-:S05]  /*a8b50*/  F2FP.SATFINITE.E4M3.F32.PACK_AB_MERGE_C R23, RZ, R11, RZ ;  /* 0x0000000bff17723e */ /* 0x000fca00048070ff */
[----:B------:R0:W-:Y:S01]  /*a8b60*/  @!P3 STG.E.U8 desc[UR34][R16.64+0x179], R23 ;  /* 0x000179171000b986 */ /* 0x0001e2000c101122 */
[----:B------:R-:W-:-:S13]  /*a8b70*/  ISETP.LT.OR P3, PT, R30, 0xc9, !P4 ;  /* 0x000000c91e00780c */ /* 0x000fda0006761670 */
[----:B0-----:R-:W0:Y:S01]  /*a8b80*/  @!P3 LDC.64 R16, c[0x0][0x5c0] ;  /* 0x00017000ff10bb82 */ /* 0x001e220000000a00 */
[----:B----4-:R-:W-:-:S05]  /*a8b90*/  FMUL R11, R59, UR27 ;  /* 0x0000001b3b0b7c20 */ /* 0x010fca0008400000 */
[----:B------:R-:W-:Y:S01]  /*a8ba0*/  F2FP.SATFINITE.E4M3.F32.PACK_AB_MERGE_C R29, RZ, R11, RZ ;  /* 0x0000000bff1d723e */ /* 0x000fe200048070ff */
[----:B------:R-:W-:Y:S01]  /*a8bb0*/  FMUL R11, R54, UR27 ;  /* 0x0000001b360b7c20 */ /* 0x000fe20008400000 */
[----:B------:R-:W-:-:S04]  /*a8bc0*/  @!P1 IMAD.WIDE.U32 R12, R24, 0x180, R12 ;  /* 0x00000180180c9825 */ /* 0x000fc800078e000c */
[----:B------:R-:W-:Y:S01]  /*a8bd0*/  @!P1 IMAD R20, R25, 0x180, RZ ;  /* 0x0000018019149824 */ /* 0x000fe200078e02ff */
[----:B------:R-:W-:Y:S01]  /*a8be0*/  @!P1 IADD3 R18, P0, R12, R18, RZ ;  /* 0x000000120c129210 */ /* 0x000fe20007f1e0ff */
[----:B------:R-:W-:-:S03]  /*a8bf0*/  @!P2 IMAD.MOV.U32 R12, RZ, RZ, R26 ;  /* 0x000000ffff0ca224 */ /* 0x000fc600078e001a */
[----:B------:R-:W-:Y:S01]  /*a8c00*/  @!P1 IADD3.X R19, R19, R13, R20, P0, !PT ;  /* 0x0000000d13139210 */ /* 0x000fe200007fe414 */
[----:B------:R-:W-:Y:S01]  /*a8c10*/  @!P2 IMAD.MOV.U32 R13, RZ, RZ, R31 ;  /* 0x000000ffff0da224 */ /* 0x000fe200078e001f */
[----:B------:R-:W-:Y:S01]  /*a8c20*/  ISETP.LT.OR P0, PT, R30, 0xca, !P4 ;  /* 0x000000ca1e00780c */ /* 0x000fe20006701670 */
[----:B------:R-:W-:Y:S02]  /*a8c30*/  @!P2 IMAD.WIDE.U32 R12, R24, 0x180, R12 ;  /* 0x00000180180ca825 */ /* 0x000fe400078e000c */
[----:B------:R3:W-:Y:S02]  /*a8c40*/  @!P1 STG.E.U8 desc[UR34][R18.64+0xc0], R29 ;  /* 0x0000c01d12009986 */ /* 0x0007e4000c101122 */
[----:B------:R-:W-:Y:S01]  /*a8c50*/  @!P2 IMAD R22, R25, 0x180, RZ ;  /* 0x000001801916a824 */ /* 0x000fe200078e02ff */
[----:B-1----:R-:W-:Y:S02]  /*a8c60*/  @!P2 IADD3 R14, P1, R12, R14, RZ ;  /* 0x0000000e0c0ea210 */ /* 0x002fe40007f3e0ff */
[----:B------:R-:W-:-:S02]  /*a8c70*/  F2FP.SATFINITE.E4M3.F32.PACK_AB_MERGE_C R23, RZ, R11, RZ ;  /* 0x0000000bff17723e */ /* 0x000fc400048070ff */
[----:B------:R-:W-:-:S03]  /*a8c80*/  @!P2 IADD3.X R15, R15, R13, R22, P1, !PT ;  /* 0x0000000d0f0fa210 */ /* 0x000fc60000ffe416 */
[----:B------:R-:W1:Y:S02]  /*a8c90*/  @!P0 LDC.64 R20, c[0x0][0x5c0] ;  /* 0x00017000ff148b82 */ /* 0x000e640000000a00 */
[----:B------:R3:W-:Y:S01]  /*a8ca0*/  @!P2 STG.E.U8 desc[UR34][R14.64+0xc1], R23 ;  /* 0x0000c1170e00a986 */ /* 0x0007e2000c101122 */
[----:B------:R-:W-:Y:S01]  /*a8cb0*/  ISETP.LT.OR P1, PT, R30, 0xc1, !P5 ;  /* 0x000000c11e00780c */ /* 0x000fe20006f21670 */
[----:B------:R-:W-:Y:S02]  /*a8cc0*/  @!P3 IMAD.MOV.U32 R12, RZ, RZ, R26 ;  /* 0x000000ffff0cb224 */ /* 0x000fe400078e001a */
[----:B------:R-:W-:Y:S02]  /*a8cd0*/  @!P3 IMAD.MOV.U32 R13, RZ, RZ, R31 ;  /* 0x000000ffff0db224 */ /* 0x000fe400078e001f */
[----:B------:R-:W-:-:S04]  /*a8ce0*/  @!P3 IMAD.WIDE.U32 R12, R24, 0x180, R12 ;  /* 0x00000180180cb825 */ /* 0x000fc800078e000c */
[----:B--2---:R-:W-:-:S05]  /*a8cf0*/  FMUL R11, R55, UR27 ;  /* 0x0000001b370b7c20 */ /* 0x004fca0008400000 */
[----:B------:R-:W-:Y:S01]  /*a8d00*/  F2FP.SATFINITE.E4M3.F32.PACK_AB_MERGE_C R11, RZ, R11, RZ ;  /* 0x0000000bff0b723e */ /* 0x000fe200048070ff */
[----:B0--3--:R-:W-:Y:S06]  /*a8d10*/  @P1 BRA `(.L_x_133) ;  /* 0x00000000002c1947 */ /* 0x009fec0003800000 */
[----:B------:R-:W-:Y:S01]  /*a8d20*/  IMAD.MOV.U32 R14, RZ, RZ, R26 ;  /* 0x000000ffff0e7224 */ /* 0x000fe200078e001a */
[----:B------:R-:W-:Y:S01]  /*a8d30*/  ULDC.64 UR14, c[0x0][0x5c0] ;  /* 0x00017000000e7ab9 */ /* 0x000fe20000000a00 */
[----:B------:R-:W-:Y:S02]  /*a8d40*/  IMAD.MOV.U32 R15, RZ, RZ, R31 ;  /* 0x000000ffff0f7224 */ /* 0x000fe400078e001f */
[----:B------:R-:W-:Y:S02]  /*a8d50*/  IMAD R19, R25, 0x180, RZ ;  /* 0x0000018019137824 */ /* 0x000fe400078e02ff */
[----:B------:R-:W-:-:S04]  /*a8d60*/  IMAD.WIDE.U32 R14, R24, 0x180, R14 ;  /* 0x00000180180e7825 */ /* 0x000fc800078e000e */
[----:B------:R-:W-:Y:S02]  /*a8d70*/  IMAD.U32 R23, RZ, RZ, UR14 ;  /* 0x0000000eff177e24 */ /* 0x000fe4000f8e00ff */
[----:B------:R-:W-:Y:S02]  /*a8d80*/  IMAD.U32 R18, RZ, RZ, UR15 ;  /* 0x0000000fff127e24 */ /* 0x000fe4000f8e00ff */
[----:B------:R-:W-:Y:S01]  /*a8d90*/  IMAD.IADD R19, R15, 0x1, R19 ;  /* 0x000000010f137824 */ /* 0x000fe200078e0213 */
[----:B------:R-:W-:-:S04]  /*a8da0*/  IADD3 R14, P1, P2, R14, UR11, R23 ;  /* 0x0000000b0e0e7c10 */ /* 0x000fc8000fa3e017 */
[----:B------:R-:W-:-:S05]  /*a8db0*/  IADD3.X R15, R19, UR10, R18, P1, P2 ;  /* 0x0000000a130f7c10 */ /* 0x000fca0008fe4412 */
[----:B------:R0:W-:Y:S04]  /*a8dc0*/  STG.E.U8 desc[UR34][R14.64+0xc0], R11 ;  /* 0x0000c00b0e007986 */ /* 0x0001e8000c101122 */
.L_x_133:
[----:B------:R-:W-:Y:S05]  /*a8dd0*/  BSYNC B1 ;  /* 0x0000000000017941 */ /* 0x000fea0003800000 */
.L_x_132:
[----:B0-----:R-:W2:Y:S01]  /*a8de0*/  LDL.LU R11, [R1+0x1308] ;  /* 0x00130800010b7983 */ /* 0x001ea20000300800 */
[----:B------:R-:W-:Y:S01]  /*a8df0*/  ISETP.LT.OR P1, PT, R30, 0xc2, !P5 ;  /* 0x000000c21e00780c */ /* 0x000fe20006f21670 */
[----:B------:R-:W-:Y:S01]  /*a8e00*/  @!P3 IMAD R14, R25, 0x180, RZ ;  /* 0x00000180190eb824 */ /* 0x000fe200078e02ff */
[----:B------:R-:W-:Y:S01]  /*a8e10*/  @!P3 IADD3 R16, P2, R12, R16, RZ ;  /* 0x000000100c10b210 */ /* 0x000fe20007f5e0ff */
[----:B------:R-:W-:Y:S03]  /*a8e20*/  BSSY B1, `(.L_x_134) ;  /* 0x0000010000017945 */ /* 0x000fe60003800000 */
[----:B------:R-:W-:Y:S01]  /*a8e30*/  @!P3 IADD3.X R17, R17, R13, R14, P2, !PT ;  /* 0x0000000d1111b210 */ /* 0x000fe200017fe40e */
[----:B--2---:R-:W-:-:S05]  /*a8e40*/  FMUL R11, R11, UR27 ;  /* 0x0000001b0b0b7c20 */ /* 0x004fca0008400000 */
[----:B------:R-:W-:Y:S01]  /*a8e50*/  F2FP.SATFINITE.E4M3.F32.PACK_AB_MERGE_C R11, RZ, R11, RZ ;  /* 0x0000000bff0b723e */ /* 0x000fe200048070ff */
[----:B------:R-:W-:Y:S06]  /*a8e60*/  @P1 BRA `(.L_x_135) ;  /* 0x00000000002c1947 */ /* 0x000fec0003800000 */
        /* <DEDUP_REMOVED lines=11> */
.L_x_135:
[----:B------:R-:W-:Y:S05]  /*a8f20*/  BSYNC B1 ;  /* 0x0000000000017941 */ /* 0x000fea0003800000 */
.L_x_134:
[----:B0-----:R-:W2:Y:S04]  /*a8f30*/  LDL.LU R11, [R1+0x130c] ;  /* 0x00130c00010b7983 */ /* 0x001ea80000300800 */
[----:B------:R-:W3:Y:S04]  /*a8f40*/  LDL.LU R22, [R1+0x1310] ;  /* 0x0013100001167983 */ /* 0x000ee80000300800 */
[----:B------:R-:W4:Y:S01]  /*a8f50*/  LDL.LU R28, [R1+0x1314] ;  /* 0x00131400011c7983 */ /* 0x000f220000300800 */
[----:B------:R-:W-:Y:S01]  /*a8f60*/  @!P0 IMAD.MOV.U32 R18, RZ, RZ, R26 ;  /* 0x000000ffff128224 */ /* 0x000fe200078e001a */
[C---:B------:R-:W-:Y:S01]  /*a8f70*/  ISETP.LT.OR P2, PT, R30.reuse, 0xd1, !P4 ;  /* 0x000000d11e00780c */ /* 0x040fe20006741670 */
[----:B------:R-:W-:Y:S01]  /*a8f80*/  @!P0 IMAD.MOV.U32 R19, RZ, RZ, R31 ;  /* 0x000000ffff138224 */ /* 0x000fe200078e001f */
[----:B------:R-:W-:Y:S01]  /*a8f90*/  ISETP.LT.OR P1, PT, R30, 0xd2, !P4 ;  /* 0x000000d21e00780c */ /* 0x000fe20006721670 */
[----:B------:R-:W-:Y:S01]  /*a8fa0*/  BSSY B1, `(.L_x_136) ;  /* 0x000001f000017945 */ /* 0x000fe20003800000 */
[----:B------:R-:W-:-:S09]  /*a8fb0*/  @!P0 IMAD.WIDE.U32 R18, R24, 0x180, R18 ;  /* 0x0000018018128825 */ /* 0x000fd200078e0012 */
[----:B------:R-:W0:Y:S08]  /*a8fc0*/  @!P2 LDC.64 R14, c[0x0][0x5c0] ;  /* 0x00017000ff0eab82 */ /* 0x000e300000000a00 */
[----:B------:R-:W0:Y:S01]  /*a8fd0*/  @!P1 LDC.64 R12, c[0x0][0x5c0] ;  /* 0x00017000ff0c9b82 */ /* 0x000e220000000a00 */
[----:B--2---:R-:W-:-:S05]  /*a8fe0*/  FMUL R11, R11, UR27 ;  /* 0x0000001b0b0b7c20 */ /* 0x004fca0008400000 */
[----:B------:R-:W-:Y:S01]  /*a8ff0*/  F2FP.SATFINITE.E4M3.F32.PACK_AB_MERGE_C R23, RZ, R11, RZ ;  /* 0x0000000bff17723e */ /* 0x000fe200048070ff */
[----:B---3--:R-:W-:Y:S01]  /*a9000*/  FMUL R11, R22, UR27 ;  /* 0x0000001b160b7c20 */ /* 0x008fe20008400000 */
[----:B------:R-:W-:-:S03]  /*a9010*/  @!P0 IMAD R22, R25, 0x180, RZ ;  /* 0x0000018019168824 */ /* 0x000fc600078e02ff */
[----:B------:R2:W-:Y:S01]  /*a9020*/  @!P3 STG.E.U8 desc[UR34][R16.64+0xc8], R23 ;  /* 0x0000c8171000b986 */ /* 0x0005e2000c101122 */
[----:B-1----:R-:W-:Y:S02]  /*a9030*/  @!P0 IADD3 R20, P3, R18, R20, RZ ;  /* 0x0000001412148210 */ /* 0x002fe40007f7e0ff */
[----:B------:R-:W-:Y:S01]  /*a9040*/  F2FP.SATFINITE.E4M3.F32.PACK_AB_MERGE_C R29, RZ, R11, RZ ;  /* 0x0000000bff1d723e */ /* 0x000fe200048070ff */
[----:B----4-:R-:W-:Y:S01]  /*a9050*/  FMUL R11, R28, UR27 ;  /* 0x0000001b1c0b7c20 */ /* 0x010fe20008400000 */
[----:B------:R-:W-:Y:S02]  /*a9060*/  @!P0 IADD3.X R21, R21, R19, R22, P3, !PT ;  /* 0x0000001315158210 */ /* 0x000fe40001ffe416 */
[----:B------:R-:W-:Y:S02]  /*a9070*/  ISETP.LT.OR P3, PT, R30, 0xc9, !P5 ;  /* 0x000000c91e00780c */ /* 0x000fe40006f61670 */
[----:B------:R-:W-:Y:S01]  /*a9080*/  F2FP.SATFINITE.E4M3.F32.PACK_AB_MERGE_C R11, RZ, R11, RZ ;  /* 0x0000000bff0b723e */ /* 0x000fe200048070ff */
[----:B------:R1:W-:Y:S01]  /*a9090*/  @!P0 STG.E.U8 desc[UR34][R20.64+0xc9], R29 ;  /* 0x0000c91d14008986 */ /* 0x0003e2000c101122 */
[----:B--2---:R-:W-:-:S02]  /*a90a0*/  @!P2 IMAD.MOV.U32 R16, RZ, RZ, R26 ;  /* 0x000000ffff10a224 */ /* 0x004fc400078e001a */
[----:B------:R-:W-:Y:S02]  /*a90b0*/  @!P2 IMAD.MOV.U32 R17, RZ, RZ, R31 ;  /* 0x000000ffff11a224 */ /* 0x000fe400078e001f */
[----:B------:R-:W-:-:S05]  /*a90c0*/  @!P2 IMAD.WIDE.U32 R18, R24, 0x180, R16 ;  /* 0x000001801812a825 */ /* 0x000fca00078e0010 */
[----:B0-----:R-:W-:Y:S05]  /*a90d0*/  @P3 BRA `(.L_x_137) ;  /* 0x00000000002c3947 */ /* 0x001fea0003800000 */
[----:B------:R-:W-:Y:S01]  /*a90e0*/  IMAD.MOV.U32 R16, RZ, RZ, R26 ;  /* 0x000000ffff107224 */ /* 0x000fe200078e001a */
[----:B------:R-:W-:Y:S01]  /*a90f0*/  ULDC.64 UR14, c[0x0][0x5c0] ;  /* 0x00017000000e7ab9 */ /* 0x000fe20000000a00 */
[----:B------:R-:W-:Y:S02]  /*a9100*/  IMAD.MOV.U32 R17, RZ, RZ, R31 ;  /* 0x000000ffff117224 */ /* 0x000fe400078e001f */
[----:B-1----:R-:W-:Y:S02]  /*a9110*/  IMAD R21, R25, 0x180, RZ ;  /* 0x0000018019157824 */ /* 0x002fe400078e02ff */
[----:B------:R-:W-:-:S04]  /*a9120*/  IMAD.WIDE.U32 R16, R24, 0x180, R16 ;  /* 0x0000018018107825 */ /* 0x000fc800078e0010 */
[----:B------:R-:W-:Y:S02]  /*a9130*/  IMAD.U32 R23, RZ, RZ, UR14 ;  /* 0x0000000eff177e24 */ /* 0x000fe4000f8e00ff */
[----:B------:R-:W-:Y:S02]  /*a9140*/  IMAD.U32 R20, RZ, RZ, UR15 ;  /* 0x0000000fff147e24 */ /* 0x000fe4000f8e00ff */
[----:B------:R-:W-:Y:S01]  /*a9150*/  IMAD.IADD R21, R17, 0x1, R21 ;  /* 0x0000000111157824 */ /* 0x000fe200078e0215 */
[----:B------:R-:W-:-:S04]  /*a9160*/  IADD3 R16, P0, P3, R16, UR11, R23 ;  /* 0x0000000b10107c10 */ /* 0x000fc8000fb1e017 */
[----:B------:R-:W-:-:S05]  /*a9170*/  IADD3.X R17, R21, UR10, R20, P0, P3 ;  /* 0x0000000a15117c10 */ /* 0x000fca00087e6414 */
[----:B------:R0:W-:Y:S04]  /*a9180*/  STG.E.U8 desc[UR34][R16.64+0xc8], R11 ;  /* 0x0000c80b10007986 */ /* 0x0001e8000c101122 */
.L_x_137:
[----:B------:R-:W-:Y:S05]  /*a9190*/  BSYNC B1 ;  /* 0x0000000000017941 */ /* 0x000fea0003800000 */
.L_x_136:
        /* <DEDUP_REMOVED lines=14> */
[----:B-1----:R-:W-:Y:S02]  /*a9280*/  IMAD.U32 R21, RZ, RZ, UR14 ;  /* 0x0000000eff157e24 */ /* 0x002fe4000f8e00ff */
[----:B------:R-:W-:Y:S02]  /*a9290*/  IMAD.U32 R16, RZ, RZ, UR15 ;  /* 0x0000000fff107e24 */ /* 0x000fe4000f8e00ff */
[----:B------:R-:W-:Y:S01]  /*a92a0*/  IMAD.IADD R17, R15, 0x1, R17 ;  /* 0x000000010f117824 */ /* 0x000fe200078e0211 */
[----:B------:R-:W-:-:S04]  /*a92b0*/  IADD3 R14, P0, P3, R14, UR11, R21 ;  /* 0x0000000b0e0e7c10 */ /* 0x000fc8000fb1e015 */
[----:B------:R-:W-:-:S05]  /*a92c0*/  IADD3.X R15, R17, UR10, R16, P0, P3 ;  /* 0x0000000a110f7c10 */ /* 0x000fca00087e6410 */
[----:B------:R0:W-:Y:S04]  /*a92d0*/  STG.E.U8 desc[UR34][R14.64+0xc9], R11 ;  /* 0x0000c90b0e007986 */ /* 0x0001e8000c101122 */
.L_x_139:
[----:B------:R-:W-:Y:S05]  /*a92e0*/  BSYNC B1 ;  /* 0x0000000000017941 */ /* 0x000fea0003800000 */
.L_x_138:
[----:B0-----:R-:W2:Y:S04]  /*a92f0*/  LDL.LU R11, [R1+0x131c] ;  /* 0x00131c00010b7983 */ /* 0x001ea80000300800 */
[----:B------:R-:W3:Y:S04]  /*a9300*/  LDL.LU R22, [R1+0x1320] ;  /* 0x0013200001167983 */ /* 0x000ee80000300800 */
[----:B------:R-:W4:Y:S01]  /*a9310*/  LDL.LU R28, [R1+0x1324] ;  /* 0x00132400011c7983 */ /* 0x000f220000300800 */
[C---:B------:R-:W-:Y:S01]  /*a9320*/  ISETP.LT.OR P3, PT, R30.reuse, 0xd9, !P4 ;  /* 0x000000d91e00780c */ /* 0x040fe20006761670 */
[----:B-1----:R-:W-:Y:S01]  /*a9330*/  @!P1 IMAD.MOV.U32 R20, RZ, RZ, R26 ;  /* 0x000000ffff149224 */ /* 0x002fe200078e001a */
[----:B------:R-:W-:Y:S01]  /*a9340*/  ISETP.LT.OR P0, PT, R30, 0xda, !P4 ;  /* 0x000000da1e00780c */ /* 0x000fe20006701670 */
[----:B------:R-:W-:Y:S01]  /*a9350*/  @!P1 IMAD.MOV.U32 R21, RZ, RZ, R31 ;  /* 0x000000ffff159224 */ /* 0x000fe200078e001f */
[----:B------:R-:W-:Y:S01]  /*a9360*/  BSSY B1, `(.L_x_140) ;  /* 0x000001f000017945 */ /* 0x000fe20003800000 */
[----:B------:R-:W-:-:S08]  /*a9370*/  @!P1 IMAD.WIDE.U32 R20, R24, 0x180, R20 ;  /* 0x0000018018149825 */ /* 0x000fd000078e0014 */
[----:B------:R-:W0:Y:S08]  /*a9380*/  @!P3 LDC.64 R16, c[0x0][0x5c0] ;  /* 0x00017000ff10bb82 */ /* 0x000e300000000a00 */
[----:B------:R-:W1:Y:S01]  /*a9390*/  @!P0 LDC.64 R14, c[0x0][0x5c0] ;  /* 0x00017000ff0e8b82 */ /* 0x000e620000000a00 */
[----:B--2---:R-:W-:-:S05]  /*a93a0*/  FMUL R11, R11, UR27 ;  /* 0x0000001b0b0b7c20 */ /* 0x004fca0008400000 */
[----:B------:R-:W-:Y:S01]  /*a93b0*/  F2FP.SATFINITE.E4M3.F32.PACK_AB_MERGE_C R23, RZ, R11, RZ ;  /* 0x0000000bff17723e */ /* 0x000fe200048070ff */
[----:B---3--:R-:W-:Y:S01]  /*a93c0*/  FMUL R11, R22, UR27 ;  /* 0x0000001b160b7c20 */ /* 0x008fe20008400000 */
[----:B------:R-:W-:-:S03]  /*a93d0*/  @!P1 IMAD R22, R25, 0x180, RZ ;  /* 0x0000018019169824 */ /* 0x000fc600078e02ff */
[----:B------:R-:W-:Y:S01]  /*a93e0*/  @!P2 STG.E.U8 desc[UR34][R18.64+0xd0], R23 ;  /* 0x0000d0171200a986 */ /* 0x000fe2000c101122 */
[----:B------:R-:W-:Y:S02]  /*a93f0*/  @!P1 IADD3 R12, P2, R20, R12, RZ ;  /* 0x0000000c140c9210 */ /* 0x000fe40007f5e0ff */
[----:B------:R-:W-:Y:S01]  /*a9400*/  F2FP.SATFINITE.E4M3.F32.PACK_AB_MERGE_C R29, RZ, R11, RZ ;  /* 0x0000000bff1d723e */ /* 0x000fe200048070ff */
[----:B----4-:R-:W-:Y:S01]  /*a9410*/  FMUL R11, R28, UR27 ;  /* 0x0000001b1c0b7c20 */ /* 0x010fe20008400000 */
[----:B------:R-:W-:Y:S02]  /*a9420*/  @!P1 IADD3.X R13, R13, R21, R22, P2, !PT ;  /* 0x000000150d0d9210 */ /* 0x000fe400017fe416 */
[----:B------:R-:W-:Y:S02]  /*a9430*/  ISETP.LT.OR P2, PT, R30, 0xd1, !P5 ;  /* 0x000000d11e00780c */ /* 0x000fe40006f41670 */
[----:B------:R-:W-:Y:S01]  /*a9440*/  F2FP.SATFINITE.E4M3.F32.PACK_AB_MERGE_C R11, RZ, R11, RZ ;  /* 0x0000000bff0b723e */ /* 0x000fe200048070ff */
[----:B------:R2:W-:Y:S02]  /*a9450*/  @!P1 STG.E.U8 desc[UR34][R12.64+0xd1], R29 ;  /* 0x0000d11d0c009986 */ /* 0x0005e4000c101122 */
[----:B--2---:R-:W-:-:S02]  /*a9460*/  @!P3 IMAD.MOV.U32 R12, RZ, RZ, R26 ;  /* 0x000000ffff0cb224 */ /* 0x004fc400078e001a */
[----:B------:R-:W-:Y:S02]  /*a9470*/  @!P3 IMAD.MOV.U32 R13, RZ, RZ, R31 ;  /* 0x000000ffff0db224 */ /* 0x000fe400078e001f */
[----:B------:R-:W-:-:S04]  /*a9480*/  @!P3 IMAD.WIDE.U32 R20, R24, 0x180, R12 ;  /* 0x000001801814b825 */ /* 0x000fc800078e000c */
[----:B01----:R-:W-:Y:S05]  /*a9490*/  @P2 BRA `(.L_x_141) ;  /* 0x00000000002c2947 */ /* 0x003fea0003800000 */
        /* <DEDUP_REMOVED lines=11> */
.L_x_141:
[----:B------:R-:W-:Y:S05]  /*a9550*/  BSYNC B1 ;  /* 0x0000000000017941 */ /* 0x000fea0003800000 */
.L_x_140:
        /* <DEDUP_REMOVED lines=20> */
.L_x_143:
[----:B------:R-:W-:Y:S05]  /*a96a0*/  BSYNC B1 ;  /* 0x0000000000017941 */ /* 0x000fea0003800000 */
.L_x_142:
[----:B0-----:R-:W2:Y:S04]  /*a96b0*/  LDL.LU R11, [R1+0x132c] ;  /* 0x00132c00010b7983 */ /* 0x001ea80000300800 */
[----:B------:R-:W3:Y:S04]  /*a96c0*/  LDL.LU R22, [R1+0x1330] ;  /* 0x0013300001167983 */ /* 0x000ee80000300800 */
[----:B------:R-:W4:Y:S01]  /*a96d0*/  LDL.LU R28, [R1+0x1334] ;  /* 0x00133400011c7983 */ /* 0x000f220000300800 */
[C---:B------:R-:W-:Y:S01]  /*a96e0*/  ISETP.LT.OR P2, PT, R30.reuse, 0xe1, !P4 ;  /* 0x000000e11e00780c */ /* 0x040fe20006741670 */
[----:B------:R-:W-:Y:S01]  /*a96f0*/  @!P0 IMAD.MOV.U32 R20, RZ, RZ, R26 ;  /* 0x000000ffff148224 */ /* 0x000fe200078e001a */
        /* <DEDUP_REMOVED lines=33> */
.L_x_145:
[----:B------:R-:W-:Y:S05]  /*a9910*/  BSYNC B1 ;  /* 0x0000000000017941 */ /* 0x000fea0003800000 */
.L_x_144:
        /* <DEDUP_REMOVED lines=20> */
.L_x_147:
[----:B------:R-:W-:Y:S05]  /*a9a60*/  BSYNC B1 ;  /* 0x0000000000017941 */ /* 0x000fea0003800000 */
.L_x_146:
        /* <DEDUP_REMOVED lines=38> */
.L_x_149:
[----:B------:R-:W-:Y:S05]  /*a9cd0*/  BSYNC B1 ;  /* 0x0000000000017941 */ /* 0x000fea0003800000 */
.L_x_148:
        /* <DEDUP_REMOVED lines=20> */
.L_x_151:
[----:B------:R-:W-:Y:S05]  /*a9e20*/  BSYNC B1 ;  /* 0x0000000000017941 */ /* 0x000fea0003800000 */
.L_x_150:
        /* <DEDUP_REMOVED lines=38> */
.L_x_153:
[----:B------:R-:W-:Y:S05]  /*aa090*/  BSYNC B1 ;  /* 0x0000000000017941 */ /* 0x000fea0003800000 */
.L_x_152:
        /* <DEDUP_REMOVED lines=20> */
.L_x_155:
[----:B------:R-:W-:Y:S05]  /*aa1e0*/  BSYNC B1 ;  /* 0x0000000000017941 */ /* 0x000fea0003800000 */
.L_x_154:
        /* <DEDUP_REMOVED lines=38> */
.L_x_157:
[----:B------:R-:W-:Y:S05]  /*aa450*/  BSYNC B1 ;  /* 0x0000000000017941 */ /* 0x000fea0003800000 */
.L_x_156:
        /* <DEDUP_REMOVED lines=20> */
.L_x_159:
[----:B------:R-:W-:Y:S05]  /*aa5a0*/  BSYNC B1 ;  /* 0x0000000000017941 */ /* 0x000fea0003800000 */
.L_x_158:
        /* <DEDUP_REMOVED lines=38> */
.L_x_161:
[----:B------:R-:W-:Y:S05]  /*aa810*/  BSYNC B1 ;  /* 0x0000000000017941 */ /* 0x000fea0003800000 */
.L_x_160:
        /* <DEDUP_REMOVED lines=20> */
.L_x_163:
[----:B------:R-:W-:Y:S05]  /*aa960*/  BSYNC B1 ;  /* 0x0000000000017941 */ /* 0x000fea0003800000 */
.L_x_162:
        /* <DEDUP_REMOVED lines=38> */
.L_x_165:
[----:B------:R-:W-:Y:S05]  /*aabd0*/  BSYNC B1 ;  /* 0x0000000000017941 */ /* 0x000fea0003800000 */
.L_x_164:
        /* <DEDUP_REMOVED lines=20> */
.L_x_167:
[----:B------:R-:W-:Y:S05]  /*aad20*/  BSYNC B1 ;  /* 0x0000000000017941 */ /* 0x000fea0003800000 */
.L_x_166:
        /* <DEDUP_REMOVED lines=38> */
.L_x_169:
[----:B------:R-:W-:Y:S05]  /*aaf90*/  BSYNC B1 ;  /* 0x0000000000017941 */ /* 0x000fea0003800000 */
.L_x_168:
        /* <DEDUP_REMOVED lines=20> */
.L_x_171:
[----:B------:R-:W-:Y:S05]  /*ab0e0*/  BSYNC B1 ;  /* 0x0000000000017941 */ /* 0x000fea0003800000 */
.L_x_170:
        /* <DEDUP_REMOVED lines=38> */
.L_x_173:
[----:B------:R-:W-:Y:S05]  /*ab350*/  BSYNC B1 ;  /* 0x0000000000017941 */ /* 0x000fea0003800000 */
.L_x_172:
        /* <DEDUP_REMOVED lines=20> */
.L_x_175:
[----:B------:R-:W-:Y:S05]  /*ab4a0*/  BSYNC B1 ;  /* 0x0000000000017941 */ /* 0x000fea0003800000 */
.L_x_174:
        /* <DEDUP_REMOVED lines=38> */
.L_x_177:
[----:B------:R-:W-:Y:S05]  /*ab710*/  BSYNC B1 ;  /* 0x0000000000017941 */ /* 0x000fea0003800000 */
.L_x_176:
        /* <DEDUP_REMOVED lines=20> */
.L_x_179:
[----:B------:R-:W-:Y:S05]  /*ab860*/  BSYNC B1 ;  /* 0x0000000000017941 */ /* 0x000fea0003800000 */
.L_x_178:
        /* <DEDUP_REMOVED lines=38> */
.L_x_181:
[----:B------:R-:W-:Y:S05]  /*abad0*/  BSYNC B1 ;  /* 0x0000000000017941 */ /* 0x000fea0003800000 */
.L_x_180:
        /* <DEDUP_REMOVED lines=20> */
.L_x_183:
[----:B------:R-:W-:Y:S05]  /*abc20*/  BSYNC B1 ;  /* 0x0000000000017941 */ /* 0x000fea0003800000 */
.L_x_182:
        /* <DEDUP_REMOVED lines=38> */
.L_x_185:
[----:B------:R-:W-:Y:S05]  /*abe90*/  BSYNC B1 ;  /* 0x0000000000017941 */ /* 0x000fea0003800000 */
.L_x_184:
        /* <DEDUP_REMOVED lines=20> */
.L_x_187:
[----:B------:R-:W-:Y:S05]  /*abfe0*/  BSYNC B1 ;  /* 0x0000000000017941 */ /* 0x000fea0003800000 */
.L_x_186:
        /* <DEDUP_REMOVED lines=38> */
.L_x_189:
[----:B------:R-:W-:Y:S05]  /*ac250*/  BSYNC B1 ;  /* 0x0000000000017941 */ /* 0x000fea0003800000 */
.L_x_188:
        /* <DEDUP_REMOVED lines=20> */
.L_x_191:
[----:B------:R-:W-:Y:S05]  /*ac3a0*/  BSYNC B1 ;  /* 0x0000000000017941 */ /* 0x000fea0003800000 */
.L_x_190:
        /* <DEDUP_REMOVED lines=38> */
.L_x_193:
[----:B------:R-:W-:Y:S05]  /*ac610*/  BSYNC B1 ;  /* 0x0000000000017941 */ /* 0x000fea0003800000 */
.L_x_192:
        /* <DEDUP_REMOVED lines=20> */
.L_x_195:
[----:B------:R-:W-:Y:S05]  /*ac760*/  BSYNC B1 ;  /* 0x0000000000017941 */ /* 0x000fea0003800000 */
.L_x_194:
        /* <DEDUP_REMOVED lines=38> */
.L_x_197:
[----:B------:R-:W-:Y:S05]  /*ac9d0*/  BSYNC B1 ;  /* 0x0000000000017941 */ /* 0x000fea0003800000 */
.L_x_196:
        /* <DEDUP_REMOVED lines=20> */
.L_x_199:
[----:B------:R-:W-:Y:S05]  /*acb20*/  BSYNC B1 ;  /* 0x0000000000017941 */ /* 0x000fea0003800000 */
.L_x_198:
        /* <DEDUP_REMOVED lines=38> */
.L_x_201:
[----:B------:R-:W-:Y:S05]  /*acd90*/  BSYNC B1 ;  /* 0x0000000000017941 */ /* 0x000fea0003800000 */
.L_x_200:
        /* <DEDUP_REMOVED lines=20> */
.L_x_203:
[----:B------:R-:W-:Y:S05]  /*acee0*/  BSYNC B1 ;  /* 0x0000000000017941 */ /* 0x000fea0003800000 */
.L_x_202:
        /* <DEDUP_REMOVED lines=38> */
.L_x_205:
[----:B------:R-:W-:Y:S05]  /*ad150*/  BSYNC B1 ;  /* 0x0000000000017941 */ /* 0x000fea0003800000 */
.L_x_204:
        /* <DEDUP_REMOVED lines=20> */
.L_x_207:
[----:B------:R-:W-:Y:S05]  /*ad2a0*/  BSYNC B1 ;  /* 0x0000000000017941 */ /* 0x000fea0003800000 */
.L_x_206:
        /* <DEDUP_REMOVED lines=38> */
.L_x_209:
[----:B------:R-:W-:Y:S05]  /*ad510*/  BSYNC B1 ;  /* 0x0000000000017941 */ /* 0x000fea0003800000 */
.L_x_208:
        /* <DEDUP_REMOVED lines=20> */
.L_x_211:
[----:B------:R-:W-:Y:S05]  /*ad660*/  BSYNC B1 ;  /* 0x0000000000017941 */ /* 0x000fea0003800000 */
.L_x_210:
        /* <DEDUP_REMOVED lines=38> */
.L_x_213:
[----:B------:R-:W-:Y:S05]  /*ad8d0*/  BSYNC B1 ;  /* 0x0000000000017941 */ /* 0x000fea0003800000 */
.L_x_212:
        /* <DEDUP_REMOVED lines=20> */
.L_x_215:
[----:B------:R-:W-:Y:S05]  /*ada20*/  BSYNC B1 ;  /* 0x0000000000017941 */ /* 0x000fea0003800000 */
.L_x_214:
[----:B0-----:R-:W2:Y:S04]  /*ada30*/  LDL.LU R11, [R1+0x144c] ;  /* 0x00144c00010b7983 */ /* 0x001ea80000300800 */
[----:B------:R-:W3:Y:S04]  /*ada40*/  LDL.LU R19, [R1+0x1450] ;  /* 0x0014500001137983 */ /* 0x000ee80000300800 */
[----:B------:R-:W4:Y:S01]  /*ada50*/  LDL.LU R18, [R1+0x1454] ;  /* 0x0014540001127983 */ /* 0x000f220000300800 */
[----:B------:R-:W-:Y:S01]  /*ada60*/  @!P0 IMAD.MOV.U32 R12, RZ, RZ, R26 ;  /* 0x000000ffff0c8224 */ /* 0x000fe200078e001a */
[C---:B------:R-:W-:Y:S01]  /*ada70*/  ISETP.LT.OR P2, PT, R30.reuse, 0x171, !P4 ;  /* 0x000001711e00780c */ /* 0x040fe20006741670 */
[----:B------:R-:W-:Y:S01]  /*ada80*/  @!P0 IMAD.MOV.U32 R13, RZ, RZ, R31 ;  /* 0x000000ffff0d8224 */ /* 0x000fe200078e001f */
[----:B------:R-:W-:Y:S01]  /*ada90*/  ISETP.LT.OR P1, PT, R30, 0x172, !P4 ;  /* 0x000001721e00780c */ /* 0x000fe20006721670 */
[----:B------:R-:W-:Y:S01]  /*adaa0*/  @!P0 IMAD R16, R25, 0x180, RZ ;  /* 0x0000018019108824 */ /* 0x000fe200078e02ff */
[----:B------:R-:W-:Y:S01]  /*adab0*/  BSSY B1, `(.L_x_216) ;  /* 0x000001b000017945 */ /* 0x000fe20003800000 */
[----:B------:R-:W-:-:S08]  /*adac0*/  @!P0 IMAD.WIDE.U32 R12, R24, 0x180, R12 ;  /* 0x00000180180c8825 */ /* 0x000fd000078e000c */
[----:B------:R-:W0:Y:S08]  /*adad0*/  @!P2 LDC.64 R20, c[0x0][0x5c0] ;  /* 0x00017000ff14ab82 */ /* 0x000e300000000a00 */
[----:B------:R-:W1:Y:S01]  /*adae0*/  @!P1 LDC.64 R22, c[0x0][0x5c0] ;  /* 0x00017000ff169b82 */ /* 0x000e620000000a00 */
[----:B--2---:R-:W-:-:S05]  /*adaf0*/  FMUL R11, R11, UR27 ;  /* 0x0000001b0b0b7c20 */ /* 0x004fca0008400000 */
[----:B------:R-:W-:Y:S01]  /*adb00*/  F2FP.SATFINITE.E4M3.F32.PACK_AB_MERGE_C R17, RZ, R11, RZ ;  /* 0x0000000bff11723e */ /* 0x000fe200048070ff */
[----:B---3--:R-:W-:-:S04]  /*adb10*/  FMUL R11, R19, UR27 ;  /* 0x0000001b130b7c20 */ /* 0x008fc80008400000 */
[----:B------:R2:W-:Y:S01]  /*adb20*/  @!P3 STG.E.U8 desc[UR34][R14.64+0x168], R17 ;  /* 0x000168110e00b986 */ /* 0x0005e2000c101122 */
[----:B------:R-:W-:Y:S02]  /*adb30*/  @!P0 IADD3 R12, P3, R12, R28, RZ ;  /* 0x0000001c0c0c8210 */ /* 0x000fe40007f7e0ff */
[----:B------:R-:W-:Y:S01]  /*adb40*/  F2FP.SATFINITE.E4M3.F32.PACK_AB_MERGE_C R19, RZ, R11, RZ ;  /* 0x0000000bff13723e */ /* 0x000fe200048070ff */
[----:B----4-:R-:W-:Y:S01]  /*adb50*/  FMUL R11, R18, UR27 ;  /* 0x0000001b120b7c20 */ /* 0x010fe20008400000 */
[----:B------:R-:W-:Y:S02]  /*adb60*/  @!P0 IADD3.X R13, R29, R13, R16, P3, !PT ;  /* 0x0000000d1d0d8210 */ /* 0x000fe40001ffe410 */
[----:B------:R-:W-:Y:S02]  /*adb70*/  ISETP.LT.OR P3, PT, R30, 0x169, !P5 ;  /* 0x000001691e00780c */ /* 0x000fe40006f61670 */
[----:B------:R-:W-:Y:S01]  /*adb80*/  F2FP.SATFINITE.E4M3.F32.PACK_AB_MERGE_C R11, RZ, R11, RZ ;  /* 0x0000000bff0b723e */ /* 0x000fe200048070ff */
[----:B------:R2:W-:Y:S10]  /*adb90*/  @!P0 STG.E.U8 desc[UR34][R12.64+0x169], R19 ;  /* 0x000169130c008986 */ /* 0x0005f4000c101122 */
[----:B01----:R-:W-:Y:S05]  /*adba0*/  @P3 BRA `(.L_x_217) ;  /* 0x00000000002c3947 */ /* 0x003fea0003800000 */
[----:B--2---:R-:W-:Y:S01]  /*adbb0*/  IMAD.MOV.U32 R12, RZ, RZ, R26 ;  /* 0x000000ffff0c7224 */ /* 0x004fe200078e001a */
        /* <DEDUP_REMOVED lines=10> */
.L_x_217:
[----:B------:R-:W-:Y:S05]  /*adc60*/  BSYNC B1 ;  /* 0x0000000000017941 */ /* 0x000fea0003800000 */
.L_x_216:
[----:B0-----:R-:W3:Y:S01]  /*adc70*/  LDL.LU R11, [R1+0x1458] ;  /* 0x00145800010b7983 */ /* 0x001ee20000300800 */
[----:B------:R-:W-:Y:S01]  /*adc80*/  ISETP.LT.OR P0, PT, R30, 0x16a, !P5 ;  /* 0x0000016a1e00780c */ /* 0x000fe20006f01670 */
[----:B------:R-:W-:Y:S01]  /*adc90*/  BSSY B1, `(.L_x_218) ;  /* 0x000000f000017945 */ /* 0x000fe20003800000 */
[----:B---3--:R-:W-:-:S05]  /*adca0*/  FMUL R11, R11, UR27 ;  /* 0x0000001b0b0b7c20 */ /* 0x008fca0008400000 */
[----:B------:R-:W-:-:S06]  /*adcb0*/  F2FP.SATFINITE.E4M3.F32.PACK_AB_MERGE_C R11, RZ, R11, RZ ;  /* 0x0000000bff0b723e */ /* 0x000fcc00048070ff */
[----:B------:R-:W-:Y:S05]  /*adcc0*/  @P0 BRA `(.L_x_219) ;  /* 0x00000000002c0947 */ /* 0x000fea0003800000 */
        /* <DEDUP_REMOVED lines=11> */
.L_x_219:
[----:B------:R-:W-:Y:S05]  /*add80*/  BSYNC B1 ;  /* 0x0000000000017941 */ /* 0x000fea0003800000 */
.L_x_218:
[----:B0-----:R-:W3:Y:S04]  /*add90*/  LDL.LU R11, [R1+0x145c] ;  /* 0x00145c00010b7983 */ /* 0x001ee80000300800 */
[----:B--2---:R-:W2:Y:S04]  /*adda0*/  LDL.LU R19, [R1+0x1460] ;  /* 0x0014600001137983 */ /* 0x004ea80000300800 */
[----:B------:R-:W4:Y:S01]  /*addb0*/  LDL.LU R18, [R1+0x1464] ;  /* 0x0014640001127983 */ /* 0x000f220000300800 */
[--C-:B------:R-:W-:Y:S01]  /*addc0*/  @!P2 IMAD.MOV.U32 R12, RZ, RZ, R26.reuse ;  /* 0x000000ffff0ca224 */ /* 0x100fe200078e001a */
[C---:B------:R-:W-:Y:S01]  /*addd0*/  ISETP.LT.OR P0, PT, R30.reuse, 0x179, !P4 ;  /* 0x000001791e00780c */ /* 0x040fe20006701670 */
[----:B------:R-:W-:Y:S01]  /*adde0*/  @!P2 IMAD.MOV.U32 R13, RZ, RZ, R31 ;  /* 0x000000ffff0da224 */ /* 0x000fe200078e001f */
[----:B------:R-:W-:Y:S01]  /*addf0*/  ISETP.LT.OR P4, PT, R30, 0x17a, !P4 ;  /* 0x0000017a1e00780c */ /* 0x000fe20006781670 */
[----:B------:R-:W-:Y:S01]  /*ade00*/  @!P1 IMAD.MOV.U32 R14, RZ, RZ, R26 ;  /* 0x000000ffff0e9224 */ /* 0x000fe200078e001a */
[----:B------:R-:W-:Y:S01]  /*ade10*/  BSSY B1, `(.L_x_220) ;  /* 0x0000021000017945 */ /* 0x000fe20003800000 */
[----:B------:R-:W-:-:S04]  /*ade20*/  @!P2 IMAD.WIDE.U32 R12, R24, 0x180, R12 ;  /* 0x00000180180ca825 */ /* 0x000fc800078e000c */
[----:B------:R-:W-:Y:S01]  /*ade30*/  @!P1 IMAD.MOV.U32 R15, RZ, RZ, R31 ;  /* 0x000000ffff0f9224 */ /* 0x000fe200078e001f */
[----:B------:R-:W-:Y:S01]  /*ade40*/  @!P2 IADD3 R12, P3, R12, R20, RZ ;  /* 0x000000140c0ca210 */ /* 0x000fe20007f7e0ff */
[----:B------:R-:W-:Y:S02]  /*ade50*/  @!P2 IMAD R16, R25, 0x180, RZ ;  /* 0x000001801910a824 */ /* 0x000fe400078e02ff */
[----:B------:R-:W-:Y:S01]  /*ade60*/  @!P1 IMAD.WIDE.U32 R14, R24, 0x180, R14 ;  /* 0x00000180180e9825 */ /* 0x000fe200078e000e */
[----:B------:R-:W0:Y:S02]  /*ade70*/  @!P0 LDC.64 R28, c[0x0][0x5c0] ;  /* 0x00017000ff1c8b82 */ /* 0x000e240000000a00 */
[----:B------:R-:W-:Y:S01]  /*ade80*/  @!P2 IADD3.X R13, R21, R13, R16, P3, !PT ;  /* 0x0000000d150da210 */ /* 0x000fe20001ffe410 */
[----:B------:R-:W-:Y:S01]  /*ade90*/  @!P1 IMAD R16, R25, 0x180, RZ ;  /* 0x0000018019109824 */ /* 0x000fe200078e02ff */
[----:B------:R-:W-:-:S04]  /*adea0*/  @!P1 IADD3 R14, P3, R14, R22, RZ ;  /* 0x000000160e0e9210 */ /* 0x000fc80007f7e0ff */
[----:B------:R-:W-:Y:S01]  /*adeb0*/  @!P1 IADD3.X R15, R23, R15, R16, P3, !PT ;  /* 0x0000000f170f9210 */ /* 0x000fe20001ffe410 */
[----:B------:R-:W1:Y:S01]  /*adec0*/  @!P4 LDC.64 R32, c[0x0][0x5c0] ;  /* 0x00017000ff20cb82 */ /* 0x000e620000000a00 */
[----:B---3--:R-:W-:-:S05]  /*aded0*/  FMUL R11, R11, UR27 ;  /* 0x0000001b0b0b7c20 */ /* 0x008fca0008400000 */
[----:B------:R-:W-:Y:S01]  /*adee0*/  F2FP.SATFINITE.E4M3.F32.PACK_AB_MERGE_C R17, RZ, R11, RZ ;  /* 0x0000000bff11723e */ /* 0x000fe200048070ff */
[----:B--2---:R-:W-:-:S04]  /*adef0*/  FMUL R11, R19, UR27 ;  /* 0x0000001b130b7c20 */ /* 0x004fc80008400000 */
[----:B------:R2:W-:Y:S01]  /*adf00*/  @!P2 STG.E.U8 desc[UR34][R12.64+0x170], R17 ;  /* 0x000170110c00a986 */ /* 0x0005e2000c101122 */
[----:B------:R-:W-:Y:S01]  /*adf10*/  F2FP.SATFINITE.E4M3.F32.PACK_AB_MERGE_C R19, RZ, R11, RZ ;  /* 0x0000000bff13723e */ /* 0x000fe200048070ff */
[----:B----4-:R-:W-:Y:S01]  /*adf20*/  FMUL R11, R18, UR27 ;  /* 0x0000001b120b7c20 */ /* 0x010fe20008400000 */
[----:B------:R-:W-:-:S03]  /*adf30*/  ISETP.LT.OR P2, PT, R30, 0x171, !P5 ;  /* 0x000001711e00780c */ /* 0x000fc60006f41670 */
[----:B------:R2:W-:Y:S01]  /*adf40*/  @!P1 STG.E.U8 desc[UR34][R14.64+0x171], R19 ;  /* 0x000171130e009986 */ /* 0x0005e2000c101122 */
[----:B------:R-:W-:-:S09]  /*adf50*/  F2FP.SATFINITE.E4M3.F32.PACK_AB_MERGE_C R11, RZ, R11, RZ ;  /* 0x0000000bff0b723e */ /* 0x000fd200048070ff */
        /* <DEDUP_REMOVED lines=12> */
.L_x_221:
[----:B------:R-:W-:Y:S05]  /*ae020*/  BSYNC B1 ;  /* 0x0000000000017941 */ /* 0x000fea0003800000 */
.L_x_220:
[----:B0-2---:R-:W2:Y:S04]  /*ae030*/  LDL.LU R12, [R1+0x146c] ;  /* 0x00146c00010c7983 */ /* 0x005ea80000300800 */
[----:B------:R-:W3:Y:S04]  /*ae040*/  LDL.LU R20, [R1+0x1470] ;  /* 0x0014700001147983 */ /* 0x000ee80000300800 */
[----:B------:R-:W4:Y:S01]  /*ae050*/  LDL.LU R11, [R1+0x1468] ;  /* 0x00146800010b7983 */ /* 0x000f220000300800 */
[--C-:B------:R-:W-:Y:S01]  /*ae060*/  @!P0 IMAD.MOV.U32 R13, RZ, RZ, R31.reuse ;  /* 0x000000ffff0d8224 */ /* 0x100fe200078e001f */
[----:B------:R-:W-:Y:S01]  /*ae070*/  ISETP.LT.OR P1, PT, R30, 0x172, !P5 ;  /* 0x000001721e00780c */ /* 0x000fe20006f21670 */
[----:B------:R-:W-:Y:S01]  /*ae080*/  @!P4 IMAD.MOV.U32 R14, RZ, RZ, R26 ;  /* 0x000000ffff0ec224 */ /* 0x000fe200078e001a */
[----:B------:R-:W-:Y:S01]  /*ae090*/  BSSY B1, `(.L_x_222) ;  /* 0x000001d000017945 */ /* 0x000fe20003800000 */
[----:B------:R-:W-:-:S02]  /*ae0a0*/  @!P4 IMAD.MOV.U32 R15, RZ, RZ, R31 ;  /* 0x000000ffff0fc224 */ /* 0x000fc400078e001f */
[----:B------:R-:W-:Y:S02]  /*ae0b0*/  @!P4 IMAD R19, R25, 0x180, RZ ;  /* 0x000001801913c824 */ /* 0x000fe400078e02ff */
[----:B------:R-:W-:-:S04]  /*ae0c0*/  @!P4 IMAD.WIDE.U32 R16, R24, 0x180, R14 ;  /* 0x000001801810c825 */ /* 0x000fc800078e000e */
[----:B------:R-:W-:Y:S01]  /*ae0d0*/  @!P0 IMAD R15, R25, 0x180, RZ ;  /* 0x00000180190f8824 */ /* 0x000fe200078e02ff */
[----:B------:R-:W-:-:S04]  /*ae0e0*/  @!P4 IADD3 R16, P3, R16, R32, RZ ;  /* 0x000000201010c210 */ /* 0x000fc80007f7e0ff */
[----:B------:R-:W-:Y:S01]  /*ae0f0*/  @!P4 IADD3.X R17, R33, R17, R19, P3, !PT ;  /* 0x000000112111c210 */ /* 0x000fe20001ffe413 */
[----:B--2---:R-:W-:Y:S01]  /*ae100*/  FMUL R18, R12, UR27 ;  /* 0x0000001b0c127c20 */ /* 0x004fe20008400000 */
[----:B------:R-:W-:-:S04]  /*ae110*/  @!P0 IMAD.MOV.U32 R12, RZ, RZ, R26 ;  /* 0x000000ffff0c8224 */ /* 0x000fc800078e001a */
[----:B------:R-:W-:Y:S01]  /*ae120*/  @!P0 IMAD.WIDE.U32 R12, R24, 0x180, R12 ;  /* 0x00000180180c8825 */ /* 0x000fe200078e000c */
[----:B------:R-:W-:-:S03]  /*ae130*/  F2FP.SATFINITE.E4M3.F32.PACK_AB_MERGE_C R19, RZ, R18, RZ ;  /* 0x00000012ff13723e */ /* 0x000fc600048070ff */
[----:B----4-:R-:W-:Y:S01]  /*ae140*/  FMUL R11, R11, UR27 ;  /* 0x0000001b0b0b7c20 */ /* 0x010fe20008400000 */
[----:B------:R-:W-:Y:S01]  /*ae150*/  @!P0 IADD3 R14, P2, R12, R28, RZ ;  /* 0x0000001c0c0e8210 */ /* 0x000fe20007f5e0ff */
[----:B---3--:R-:W-:-:S03]  /*ae160*/  FMUL R12, R20, UR27 ;  /* 0x0000001b140c7c20 */ /* 0x008fc60008400000 */
[----:B------:R-:W-:Y:S02]  /*ae170*/  F2FP.SATFINITE.E4M3.F32.PACK_AB_MERGE_C R11, RZ, R11, RZ ;  /* 0x0000000bff0b723e */ /* 0x000fe400048070ff */
[----:B------:R-:W-:Y:S02]  /*ae180*/  @!P0 IADD3.X R15, R29, R13, R15, P2, !PT ;  /* 0x0000000d1d0f8210 */ /* 0x000fe400017fe40f */
        /* <DEDUP_REMOVED lines=13> */
.L_x_223:
[----:B------:R-:W-:Y:S05]  /*ae260*/  BSYNC B1 ;  /* 0x0000000000017941 */ /* 0x000fea0003800000 */
.L_x_222:
[----:B0-----:R-:W2:Y:S04]  /*ae270*/  LDL.LU R11, [R1+0x1474] ;  /* 0x00147400010b7983 */ /* 0x001ea80000300800 */
[----:B------:R-:W3:Y:S01]  /*ae280*/  LDL.LU R12, [R1+0x1478] ;  /* 0x00147800010c7983 */ /* 0x000ee20000300800 */
[----:B------:R-:W-:Y:S03]  /*ae290*/  BSSY B1, `(.L_x_224) ;  /* 0x0000013000017945 */ /* 0x000fe60003800000 */
[----:B------:R0:W-:Y:S01]  /*ae2a0*/  @!P0 STG.E.U8 desc[UR34][R14.64+0x178], R19 ;  /* 0x000178130e008986 */ /* 0x0001e2000c101122 */
[C---:B------:R-:W-:Y:S02]  /*ae2b0*/  ISETP.LT.OR P0, PT, R30.reuse, 0x179, !P5 ;  /* 0x000001791e00780c */ /* 0x040fe40006f01670 */
[----:B------:R-:W-:Y:S01]  /*ae2c0*/  ISETP.LT.OR P5, PT, R30, 0x17a, !P5 ;  /* 0x0000017a1e00780c */ /* 0x000fe20006fa1670 */
[----:B------:R0:W-:Y:S01]  /*ae2d0*/  @!P4 STG.E.U8 desc[UR34][R16.64+0x179], R21 ;  /* 0x000179151000c986 */ /* 0x0001e2000c101122 */
[----:B--2---:R-:W-:Y:S01]  /*ae2e0*/  FMUL R11, R11, UR27 ;  /* 0x0000001b0b0b7c20 */ /* 0x004fe20008400000 */
[----:B---3--:R-:W-:-:S04]  /*ae2f0*/  FMUL R18, R12, UR27 ;  /* 0x0000001b0c127c20 */ /* 0x008fc80008400000 */
[----:B------:R-:W-:-:S04]  /*ae300*/  F2FP.SATFINITE.E4M3.F32.PACK_AB_MERGE_C R11, RZ, R11, RZ ;  /* 0x0000000bff0b723e */ /* 0x000fc800048070ff */
[----:B0-----:R-:W-:Y:S05]  /*ae310*/  @P0 BRA `(.L_x_225) ;  /* 0x0000000000280947 */ /* 0x001fea0003800000 */
[----:B------:R-:W-:Y:S01]  /*ae320*/  IMAD.MOV.U32 R30, RZ, RZ, R26 ;  /* 0x000000ffff1e7224 */ /* 0x000fe200078e001a */
[----:B------:R-:W-:Y:S01]  /*ae330*/  ULDC.64 UR14, c[0x0][0x5c0] ;  /* 0x00017000000e7ab9 */ /* 0x000fe20000000a00 */
        /* <DEDUP_REMOVED lines=8> */
.L_x_225:
[----:B------:R-:W-:Y:S05]  /*ae3c0*/  BSYNC B1 ;  /* 0x0000000000017941 */ /* 0x000fea0003800000 */
.L_x_224:
[----:B0-----:R-:W-:Y:S01]  /*ae3d0*/  F2FP.SATFINITE.E4M3.F32.PACK_AB_MERGE_C R11, RZ, R18, RZ ;  /* 0x00000012ff0b723e */ /* 0x001fe200048070ff */
[----:B------:R-:W-:Y:S06]  /*ae3e0*/  @P5 BRA `(.L_x_35) ;  /* 0x0000000000285947 */ /* 0x000fec0003800000 */
        /* <DEDUP_REMOVED lines=10> */
.L_x_35:
[----:B------:R-:W-:Y:S05]  /*ae490*/  BSYNC B0 ;  /* 0x0000000000007941 */ /* 0x000fea0003800000 */
.L_x_31:
[----:B------:R-:W2:Y:S04]  /*ae4a0*/  LDL.LU R13, [R1+0x1484] ;  /* 0x00148400010d7983 */ /* 0x000ea80000300800 */
[----:B0-----:R-:W2:Y:S01]  /*ae4b0*/  LDL.LU R12, [R1+0x1488] ;  /* 0x00148800010c7983 */ /* 0x001ea20000300800 */
[----:B------:R-:W-:Y:S01]  /*ae4c0*/  ULDC UR14, c[0x0][0xc] ;  /* 0x00000300000e7ab9 */ /* 0x000fe20000000800 */
[----:B------:R-:W-:Y:S01]  /*ae4d0*/  ULDC UR15, c[0x0][0x10] ;  /* 0x00000400000f7ab9 */ /* 0x000fe20000000800 */
[----:B-1---5:R-:W2:Y:S01]  /*ae4e0*/  LDC R11, c[0x0][0x14] ;  /* 0x00000500ff0b7b82 */ /* 0x022ea20000000800 */
[----:B------:R-:W-:Y:S01]  /*ae4f0*/  UIMAD.WIDE.U32 UR14, UR14, UR15, URZ ;  /* 0x0000000f0e0e72a5 */ /* 0x000fe2000f8e003f */
[----:B------:R0:W5:Y:S01]  /*ae500*/  LDL R36, [R1+0x3c4] ;  /* 0x0003c40001247983 */ /* 0x0001620000100800 */
[----:B------:R-:W-:-:S04]  /*ae510*/  UMOV UR28, 0xffffffff ;  /* 0xffffffff001c7882 */ /* 0x000fc80000000000 */
[----:B--2---:R-:W-:-:S04]  /*ae520*/  IMAD.WIDE.U32 R12, R11, UR14, R12 ;  /* 0x0000000e0b0c7c25 */ /* 0x004fc8000f8e000c */
[----:B------:R-:W-:Y:S01]  /*ae530*/  IMAD R11, R11, UR15, RZ ;  /* 0x0000000f0b0b7c24 */ /* 0x000fe2000f8e02ff */
[----:B------:R-:W-:Y:S01]  /*ae540*/  ULDC.64 UR14, c[0x0][0x650] ;  /* 0x00019400000e7ab9 */ /* 0x000fe20000000a00 */
[----:B------:R-:W-:Y:S01]  /*ae550*/  IMAD.MOV.U32 R29, RZ, RZ, R12 ;  /* 0x000000ffff1d7224 */ /* 0x000fe200078e000c */
[----:B------:R-:W-:Y:S01]  /*ae560*/  ISETP.GE.U32.AND P0, PT, R12, UR14, PT ;  /* 0x0000000e0c007c0c */ /* 0x000fe2000bf06070 */
[--C-:B------:R-:W-:Y:S01]  /*ae570*/  IMAD.IADD R30, R13, 0x1, R11.reuse ;  /* 0x000000010d1e7824 */ /* 0x100fe200078e020b */
[----:B------:R-:W-:Y:S01]  /*ae580*/  PRMT R11, RZ, 0x7610, R11 ;  /* 0x00007610ff0b7816 */ /* 0x000fe2000000000b */
[----:B------:R-:W-:-:S03]  /*ae590*/  IMAD.MOV.U32 R12, RZ, RZ, -0x1 ;  /* 0xffffffffff0c7424 */ /* 0x000fc600078e00ff */
[----:B------:R0:W-:Y:S01]  /*ae5a0*/  STL [R1+0x1484], R30 ;  /* 0x0014841e01007387 */ /* 0x0001e20000100800 */
[----:B------:R-:W-:-:S03]  /*ae5b0*/  ISETP.GE.U32.AND.EX P0, PT, R30, UR15, PT, P0 ;  /* 0x0000000f1e007c0c */ /* 0x000fc6000bf06100 */
[----:B------:R0:W-:Y:S04]  /*ae5c0*/  STL [R1+0x1488], R29 ;  /* 0x0014881d01007387 */ /* 0x0001e80000100800 */
[----:B------:R0:W-:Y:S06]  /*ae5d0*/  STL [R1+0x1480], R12 ;  /* 0x0014800c01007387 */ /* 0x0001ec0000100800 */
[----:B------:R-:W-:Y:S05]  /*ae5e0*/  @P0 BRA `(.L_x_226) ;  /* 0x00000004007c0947 */ /* 0x000fea0003800000 */
[----:B------:R-:W1:Y:S01]  /*ae5f0*/  S2R R24, SR_CTAID.X ;  /* 0x0000000000187919 */ /* 0x000e620000002500 */
[----:B------:R-:W2:Y:S01]  /*ae600*/  LDC.64 R18, c[0x0][0x628] ;  /* 0x00018a00ff127b82 */ /* 0x000ea20000000a00 */
[----:B------:R-:W-:Y:S01]  /*ae610*/  ULDC UR6, c[0x0][0x150] ;  /* 0x0000540000067ab9 */ /* 0x000fe20000000800 */
[----:B------:R-:W-:Y:S01]  /*ae620*/  IMAD.MOV.U32 R16, RZ, RZ, R29 ;  /* 0x000000ffff107224 */ /* 0x000fe200078e001d */
[----:B------:R-:W3:Y:S01]  /*ae630*/  S2R R26, SR_CTAID.Y ;  /* 0x00000000001a7919 */ /* 0x000ee20000002600 */
[----:B------:R-:W-:-:S04]  /*ae640*/  IMAD.MOV.U32 R17, RZ, RZ, R30 ;  /* 0x000000ffff117224 */ /* 0x000fc800078e001e */
[----:B------:R-:W4:Y:S08]  /*ae650*/  LDC R27, c[0x0][0x144] ;  /* 0x00005100ff1b7b82 */ /* 0x000f300000000800 */
[----:B------:R-:W0:Y:S08]  /*ae660*/  LDC R20, c[0x0][0x630] ;  /* 0x00018c00ff147b82 */ /* 0x000e300000000800 */
[----:B------:R-:W0:Y:S01]  /*ae670*/  LDC.64 R22, c[0x0][0x620] ;  /* 0x00018800ff167b82 */ /* 0x000e220000000a00 */
[----:B--2---:R-:W-:-:S04]  /*ae680*/  ISETP.NE.U32.AND P0, PT, R18, RZ, PT ;  /* 0x000000ff1200720c */ /* 0x004fc80003f05070 */
[----:B------:R-:W-:Y:S02]  /*ae690*/  ISETP.NE.AND.EX P0, PT, R19, RZ, PT, P0 ;  /* 0x000000ff1300720c */ /* 0x000fe40003f05300 */
[----:B-1----:R-:W-:-:S05]  /*ae6a0*/  I2FP.F32.U32 R11, R24 ;  /* 0x00000018000b7245 */ /* 0x002fca0000201000 */
[----:B------:R-:W-:-:S04]  /*ae6b0*/  FMUL R11, R11, UR6 ;  /* 0x000000060b0b7c20 */ /* 0x000fc80008400000 */
[----:B------:R1:W2:Y:S02]  /*ae6c0*/  F2I.U32.TRUNC.NTZ R25, R11 ;  /* 0x0000000b00197305 */ /* 0x0002a4000020f000 */
[----:B---34-:R-:W-:Y:S05]  /*ae6d0*/  @!P0 BRA `(.L_x_227) ;  /* 0x0000000000288947 */ /* 0x018fea0003800000 */
[----:B-1----:R-:W1:Y:S02]  /*ae6e0*/  LDC R11, c[0x0][0x634] ;  /* 0x00018d00ff0b7b82 */ /* 0x002e640000000800 */
[----:B-1----:R-:W-:-:S05]  /*ae6f0*/  IADD3 R11, P0, R29, R11, RZ ;  /* 0x0000000b1d0b7210 */ /* 0x002fca0007f1e0ff */
[----:B------:R-:W-:-:S04]  /*ae700*/  IMAD.X R21, RZ, RZ, R30, P0 ;  /* 0x000000ffff157224 */ /* 0x000fc800000e061e */
[----:B0-----:R-:W-:-:S04]  /*ae710*/  IMAD.WIDE.U32 R12, R21, R18, RZ ;  /* 0x00000012150c7225 */ /* 0x001fc800078e00ff */
[----:B------:R-:W-:-:S04]  /*ae720*/  IMAD.WIDE.U32 R14, P0, R11, R19, R12 ;  /* 0x000000130b0e7225 */ /* 0x000fc8000780000c */
[----:B------:R-:W-:-:S04]  /*ae730*/  IMAD.WIDE.U32 R12, R11, R18, RZ ;  /* 0x000000120b0c7225 */ /* 0x000fc800078e00ff */
[----:B------:R-:W-:Y:S01]  /*ae740*/  IMAD.X R17, RZ, RZ, RZ, P0 ;  /* 0x000000ffff117224 */ /* 0x000fe200000e06ff */
[----:B------:R-:W-:Y:S01]  /*ae750*/  IADD3 RZ, P0, R13, R14, RZ ;  /* 0x0000000e0dff7210 */ /* 0x000fe20007f1e0ff */
[----:B------:R-:W-:-:S04]  /*ae760*/  IMAD.MOV.U32 R16, RZ, RZ, R15 ;  /* 0x000000ffff107224 */ /* 0x000fc800078e000f */
[----:B------:R-:W-:-:S08]  /*ae770*/  IMAD.WIDE.U32.X R16, R21, R19, R16, P0 ;  /* 0x0000001315107225 */ /* 0x000fd000000e0410 */
.L_x_227:
[-CC-:B0-----:R-:W-:Y:S01]  /*ae780*/  SHF.R.U64 R33, R16, R20.reuse, R17.reuse ;  /* 0x0000001410217219 */ /* 0x181fe20000001211 */
[----:B------:R-:W0:Y:S01]  /*ae790*/  LDC.64 R34, c[0x0][0x640] ;  /* 0x00019000ff227b82 */ /* 0x000e220000000a00 */
[----:B-1----:R-:W-:Y:S01]  /*ae7a0*/  SHF.R.U32.HI R11, RZ, R20, R17 ;  /* 0x00000014ff0b7219 */ /* 0x002fe20000011611 */
[----:B------:R-:W-:Y:S01]  /*ae7b0*/  IMAD.MOV.U32 R12, RZ, RZ, R29 ;  /* 0x000000ffff0c7224 */ /* 0x000fe200078e001d */
[----:B------:R-:W-:Y:S01]  /*ae7c0*/  IADD3 R15, P0, RZ, -R33, RZ ;  /* 0x80000021ff0f7210 */ /* 0x000fe20007f1e0ff */
[----:B------:R-:W-:Y:S01]  /*ae7d0*/  IMAD.MOV.U32 R13, RZ, RZ, R30 ;  /* 0x000000ffff0d7224 */ /* 0x000fe200078e001e */
[----:B------:R-:W-:Y:S01]  /*ae7e0*/  ULDC UR6, c[0x0][0x154] ;  /* 0x0000550000067ab9 */ /* 0x000fe20000000800 */
[----:B--2---:R-:W-:Y:S02]  /*ae7f0*/  IMAD.MOV R25, RZ, RZ, -R25 ;  /* 0x000000ffff197224 */ /* 0x004fe400078e0a19 */
[----:B------:R-:W1:Y:S01]  /*ae800*/  LDC R16, c[0x0][0x618] ;  /* 0x00018600ff107b82 */ /* 0x000e620000000800 */
[----:B------:R-:W-:-:S02]  /*ae810*/  IMAD.X R11, RZ, RZ, ~R11, P0 ;  /* 0x000000ffff0b7224 */ /* 0x000fc400000e0e0b */
[----:B------:R-:W-:-:S04]  /*ae820*/  IMAD.WIDE.U32 R12, R15, R22, R12 ;  /* 0x000000160f0c7225 */ /* 0x000fc800078e000c */
[----:B------:R-:W-:Y:S01]  /*ae830*/  IMAD R14, R11, R22, RZ ;  /* 0x000000160b0e7224 */ /* 0x000fe200078e02ff */
[----:B------:R-:W2:Y:S01]  /*ae840*/  LDC R28, c[0x0][0x608] ;  /* 0x00018200ff1c7b82 */ /* 0x000ea20000000800 */
[----:B------:R-:W-:Y:S02]  /*ae850*/  IMAD R30, R27, R25, R24 ;  /* 0x000000191b1e7224 */ /* 0x000fe400078e0218 */
[----:B------:R-:W-:Y:S02]  /*ae860*/  IMAD R11, R15, R23, R14 ;  /* 0x000000170f0b7224 */ /* 0x000fe400078e020e */
[----:B------:R-:W-:Y:S02]  /*ae870*/  IMAD.MOV.U32 R15, RZ, RZ, 0x1 ;  /* 0x00000001ff0f7424 */ /* 0x000fe400078e00ff */
[----:B------:R-:W-:Y:S01]  /*ae880*/  IMAD.IADD R11, R13, 0x1, R11 ;  /* 0x000000010d0b7824 */ /* 0x000fe200078e020b */
[----:B------:R-:W3:Y:S01]  /*ae890*/  LDC R32, c[0x0][0x658] ;  /* 0x00019600ff207b82 */ /* 0x000ee20000000800 */
[----:B------:R-:W-:-:S02]  /*ae8a0*/  I2FP.F32.U32 R13, R26 ;  /* 0x0000001a000d7245 */ /* 0x000fc40000201000 */
[----:B0-----:R-:W-:-:S03]  /*ae8b0*/  ISETP.NE.U32.AND P0, PT, R34, RZ, PT ;  /* 0x000000ff2200720c */ /* 0x001fc60003f05070 */
[----:B------:R-:W-:Y:S01]  /*ae8c0*/  FMUL R14, R13, UR6 ;  /* 0x000000060d0e7c20 */ /* 0x000fe20008400000 */
[----:B------:R-:W-:Y:S01]  /*ae8d0*/  ISETP.NE.AND.EX P0, PT, R35, RZ, PT, P0 ;  /* 0x000000ff2300720c */ /* 0x000fe20003f05300 */
[----:B------:R-:W0:Y:S01]  /*ae8e0*/  LDC R23, c[0x0][0x148] ;  /* 0x00005200ff177b82 */ /* 0x000e220000000800 */
[-CC-:B-1----:R-:W-:Y:S01]  /*ae8f0*/  SHF.R.U64 R20, R12, R16.reuse, R11.reuse ;  /* 0x000000100c147219 */ /* 0x182fe2000000120b */
[----:B------:R1:W4:Y:S01]  /*ae900*/  F2I.U32.TRUNC.NTZ R22, R14 ;  /* 0x0000000e00167305 */ /* 0x000322000020f000 */
[----:B------:R-:W-:Y:S01]  /*ae910*/  SHF.R.U32.HI R11, RZ, R16, R11 ;  /* 0x00000010ff0b7219 */ /* 0x000fe2000001160b */
[----:B------:R-:W-:-:S04]  /*ae920*/  IMAD.MOV.U32 R13, RZ, RZ, -0x1 ;  /* 0xffffffffff0d7424 */ /* 0x000fc800078e00ff */
[----:B------:R-:W0:Y:S01]  /*ae930*/  LDC R24, c[0x0][0x600] ;  /* 0x00018000ff187b82 */ /* 0x000e220000000800 */
[-CC-:B--2---:R-:W-:Y:S02]  /*ae940*/  SHF.R.U64 R18, R20, R28.reuse, R11.reuse ;  /* 0x0000001c14127219 */ /* 0x184fe4000000120b */
[----:B------:R-:W-:-:S05]  /*ae950*/  SHF.R.U32.HI R11, RZ, R28, R11 ;  /* 0x0000001cff0b7219 */ /* 0x000fca000001160b */
[----:B------:R-:W2:Y:S01]  /*ae960*/  LDC R27, c[0x0][0x648] ;  /* 0x00019200ff1b7b82 */ /* 0x000ea20000000800 */
[-C--:B---3--:R-:W-:Y:S02]  /*ae970*/  SHF.L.U32 R12, R13, R32.reuse, RZ ;  /* 0x000000200d0c7219 */ /* 0x088fe400000006ff */
[-CC-:B------:R-:W-:Y:S02]  /*ae980*/  SHF.R.U64 R21, R18, R32.reuse, R11.reuse ;  /* 0x0000002012157219 */ /* 0x180fe4000000120b */
[----:B------:R-:W-:Y:S02]  /*ae990*/  SHF.R.U32.HI R13, RZ, R32, R11 ;  /* 0x00000020ff0d7219 */ /* 0x000fe4000001160b */
[----:B------:R-:W-:Y:S01]  /*ae9a0*/  LOP3.LUT R25, RZ, R12, RZ, 0x33, !PT ;  /* 0x0000000cff197212 */ /* 0x000fe200078e33ff */
[----:B------:R-:W3:Y:S01]  /*ae9b0*/  LDC R29, c[0x0][0x638] ;  /* 0x00018e00ff1d7b82 */ /* 0x000ee20000000800 */
[----:B------:R-:W-:Y:S01]  /*ae9c0*/  SHF.L.U32 R32, R15, R32, RZ ;  /* 0x000000200f207219 */ /* 0x000fe200000006ff */
[----:B------:R-:W-:-:S06]  /*ae9d0*/  IMAD.MOV.U32 R12, RZ, RZ, R21 ;  /* 0x000000ffff0c7224 */ /* 0x000fcc00078e0015 */
[----:B------:R-:W0:Y:S01]  /*ae9e0*/  LDC R31, c[0x0][0x610] ;  /* 0x00018400ff1f7b82 */ /* 0x000e220000000800 */
[----:B-1--4-:R-:W-:Y:S05]  /*ae9f0*/  @!P0 BRA `(.L_x_228) ;  /* 0x0000000000288947 */ /* 0x012fea0003800000 */
[----:B------:R-:W1:Y:S02]  /*aea00*/  LDC R12, c[0x0][0x64c] ;  /* 0x00019300ff0c7b82 */ /* 0x000e640000000800 */
[----:B-1----:R-:W-:-:S05]  /*aea10*/  IADD3 R11, P0, R21, R12, RZ ;  /* 0x0000000c150b7210 */ /* 0x002fca0007f1e0ff */
        /* <DEDUP_REMOVED lines=8> */
.L_x_228:
[----:B------:R-:W1:Y:S01]  /*aeaa0*/  LDC R14, c[0x0][0x65c] ;  /* 0x00019700ff0e7b82 */ /* 0x000e620000000800 */
[----:B--2---:R-:W-:Y:S01]  /*aeab0*/  SHF.R.U64 R11, R12, R27, R13 ;  /* 0x0000001b0c0b7219 */ /* 0x004fe2000000120d */
[----:B0-----:R-:W-:Y:S01]  /*aeac0*/  VIADD R13, R24, 0xffffffff ;  /* 0xffffffff180d7836 */ /* 0x001fe20000000000 */
[----:B------:R-:W-:Y:S01]  /*aead0*/  LOP3.LUT R18, R18, R25, RZ, 0xc0, !PT ;  /* 0x0000001912127212 */ /* 0x000fe200078ec0ff */
[----:B------:R-:W-:Y:S01]  /*aeae0*/  IMAD.MOV R22, RZ, RZ, -R22 ;  /* 0x000000ffff167224 */ /* 0x000fe200078e0a16 */
[----:B------:R-:W-:Y:S01]  /*aeaf0*/  R2UR UR28, R33 ;  /* 0x00000000211c72ca */ /* 0x000fe200000e0000 */
[----:B------:R-:W-:Y:S01]  /*aeb00*/  IMAD.MOV R12, RZ, RZ, -R11 ;  /* 0x000000ffff0c7224 */ /* 0x000fe200078e0a0b */
[----:B------:R-:W-:Y:S01]  /*aeb10*/  LOP3.LUT R13, R20, R13, RZ, 0xc0, !PT ;  /* 0x0000000d140d7212 */ /* 0x000fe200078ec0ff */
[----:B------:R-:W-:Y:S02]  /*aeb20*/  IMAD R11, R32, R11, R18 ;  /* 0x0000000b200b7224 */ /* 0x000fe400078e0212 */
[----:B---3--:R-:W-:-:S04]  /*aeb30*/  IMAD R12, R12, R29, R21 ;  /* 0x0000001d0c0c7224 */ /* 0x008fc800078e0215 */
[----:B------:R-:W-:Y:S02]  /*aeb40*/  IMAD R12, R12, R24, R13 ;  /* 0x000000180c0c7224 */ /* 0x000fe400078e020d */
[----:B------:R-:W-:Y:S01]  /*aeb50*/  IMAD.MOV.U32 R13, RZ, RZ, 0x1 ;  /* 0x00000001ff0d7424 */ /* 0x000fe200078e00ff */
[----:B-1----:R-:W-:-:S13]  /*aeb60*/  ISETP.NE.AND P0, PT, R14, 0x1, PT ;  /* 0x000000010e00780c */ /* 0x002fda0003f05270 */
[----:B------:R-:W-:-:S04]  /*aeb70*/  @P0 IMAD R30, R23, R22, R26 ;  /* 0x00000016171e0224 */ /* 0x000fc800078e021a */
[----:B------:R-:W-:-:S05]  /*aeb80*/  IMAD R11, R11, R31, R30 ;  /* 0x0000001f0b0b7224 */ /* 0x000fca00078e021e */
[----:B------:R-:W-:Y:S02]  /*aeb90*/  SEL R14, R12, R11, !P0 ;  /* 0x0000000b0c0e7207 */ /* 0x000fe40004000000 */
[----:B-----5:R-:W-:Y:S02]  /*aeba0*/  SEL R36, R11, R12, !P0 ;  /* 0x0000000c0b247207 */ /* 0x020fe40004000000 */
[----:B------:R-:W-:Y:S01]  /*aebb0*/  PRMT R11, R13, 0x7610, R11 ;  /* 0x000076100d0b7816 */ /* 0x000fe2000000000b */
[----:B------:R1:W-:Y:S04]  /*aebc0*/  STL [R1+0x1480], R14 ;  /* 0x0014800e01007387 */ /* 0x0003e80000100800 */
[----:B------:R1:W-:Y:S02]  /*aebd0*/  STL [R1+0x3c4], R36 ;  /* 0x0003c42401007387 */ /* 0x0003e40000100800 */
.L_x_226:
[----:B------:R-:W-:Y:S01]  /*aebe0*/  UIADD3 UR5, UR25, UR5, URZ ;  /* 0x0000000519057290 */ /* 0x000fe2000fffe03f */
[----:B------:R-:W-:Y:S01]  /*aebf0*/  LOP3.LUT P0, RZ, R11, 0xff, RZ, 0xc0, !PT ;  /* 0x000000ff0bff7812 */ /* 0x000fe2000780c0ff */
[----:B-----5:R-:W-:Y:S02]  /*aec00*/  IMAD.MOV.U32 R11, RZ, RZ, R36 ;  /* 0x000000ffff0b7224 */ /* 0x020fe400078e0024 */
[----:B------:R-:W-:Y:S02]  /*aec10*/  USHF.R.U32.HI UR6, URZ, 0x1, UR5 ;  /* 0x000000013f067899 */ /* 0x000fe40008011605 */
[----:B------:R-:W-:Y:S01]  /*aec20*/  UISETP.GT.U32.AND UP0, UPT, UR5, 0x1, UPT ;  /* 0x000000010500788c */ /* 0x000fe2000bf04070 */
[----:B------:R2:W-:Y:S01]  /*aec30*/  STL [R1+0x147c], R11 ;  /* 0x00147c0b01007387 */ /* 0x0005e20000100800 */
[----:B------:R-:W-:Y:S02]  /*aec40*/  ULOP3.LUT UR6, UR6, 0x1, URZ, 0xc0, !UPT ;  /* 0x0000000106067892 */ /* 0x000fe4000f8ec03f */
[----:B------:R-:W-:-:S02]  /*aec50*/  UISETP.LT.U32.AND UP0, UPT, UR25, 0x2, UP0 ;  /* 0x000000021900788c */ /* 0x000fc40008701070 */
[----:B------:R-:W-:Y:S02]  /*aec60*/  UISETP.NE.U32.AND UP1, UPT, UR6, 0x1, UPT ;  /* 0x000000010600788c */ /* 0x000fe4000bf25070 */
[----:B------:R-:W-:Y:S02]  /*aec70*/  USEL UR14, URZ, 0x1, !UP0 ;  /* 0x000000013f0e7887 */ /* 0x000fe4000c000000 */
[----:B------:R-:W-:Y:S02]  /*aec80*/  UISETP.GT.U32.AND UP1, UPT, UR25, 0x1, !UP1 ;  /* 0x000000011900788c */ /* 0x000fe4000cf24070 */
[----:B------:R-:W-:Y:S02]  /*aec90*/  ULOP3.LUT UR5, UR5, 0x1, URZ, 0xc0, !UPT ;  /* 0x0000000105057892 */ /* 0x000fe4000f8ec03f */
[----:B------:R-:W-:-:S04]  /*aeca0*/  USEL UR6, URZ, 0x1, !UP1 ;  /* 0x000000013f067887 */ /* 0x000fc8000c800000 */
[----:B------:R-:W-:Y:S01]  /*aecb0*/  ULOP3.LUT UR4, UR6, UR4, UR14, 0x96, !UPT ;  /* 0x0000000406047292 */ /* 0x000fe2000f8e960e */
[----:B--2---:R-:W-:Y:S11]  /*aecc0*/  @P0 BRA `(.L_x_229) ;  /* 0xfffff52000e80947 */ /* 0x004ff6000383ffff */
[----:B------:R-:W-:Y:S05]  /*aecd0*/  EXIT ;  /* 0x000000000000794d */ /* 0x000fea0003800000 */
.L_x_3:
[----:B------:R-:W2:Y:S01]  /*aece0*/  LDL R17, [R1+0x1488] ;  /* 0x0014880001117983 */ /* 0x000ea20000100800 */
[----:B------:R-:W-:-:S03]  /*aecf0*/  ULDC.64 UR4, c[0x0][0x650] ;  /* 0x0001940000047ab9 */ /* 0x000fc60000000a00 */
[----:B------:R-:W3:Y:S01]  /*aed00*/  LDL R18, [R1+0x1484] ;  /* 0x0014840001127983 */ /* 0x000ee20000100800 */
[----:B------:R-:W-:Y:S01]  /*aed10*/  PRMT R6, RZ, 0x7610, R6 ;  /* 0x00007610ff067816 */ /* 0x000fe20000000006 */
[----:B------:R-:W-:Y:S02]  /*aed20*/  IMAD.MOV.U32 R5, RZ, RZ, -0x1 ;  /* 0xffffffffff057424 */ /* 0x000fe400078e00ff */
[----:B------:R-:W-:Y:S02]  /*aed30*/  IMAD.MOV.U32 R4, RZ, RZ, -0x1 ;  /* 0xffffffffff047424 */ /* 0x000fe400078e00ff */
[----:B------:R-:W-:Y:S01]  /*aed40*/  IMAD.MOV.U32 R10, RZ, RZ, -0x1 ;  /* 0xffffffffff0a7424 */ /* 0x000fe200078e00ff */
[----:B--2---:R-:W-:-:S04]  /*aed50*/  ISETP.GE.U32.AND P0, PT, R17, UR4, PT ;  /* 0x0000000411007c0c */ /* 0x004fc8000bf06070 */
[----:B---3--:R-:W-:-:S13]  /*aed60*/  ISETP.GE.U32.AND.EX P0, PT, R18, UR5, PT, P0 ;  /* 0x0000000512007c0c */ /* 0x008fda000bf06100 */
[----:B------:R-:W-:Y:S05]  /*aed70*/  @P0 BRA `(.L_x_230) ;  /* 0x0000000400640947 */ /* 0x000fea0003800000 */
        /* <DEDUP_REMOVED lines=18> */
.L_x_231:
[--C-:B------:R-:W-:Y:S01]  /*aeea0*/  SHF.R.U64 R10, R8, R12, R9.reuse ;  /* 0x0000000c080a7219 */ /* 0x100fe20000001209 */
[----:B------:R-:W-:Y:S01]  /*aeeb0*/  IMAD.MOV.U32 R5, RZ, RZ, R18 ;  /* 0x000000ffff057224 */ /* 0x000fe200078e0012 */
[----:B------:R-:W-:Y:S01]  /*aeec0*/  I2FP.F32.U32 R6, R2 ;  /* 0x0000000200067245 */ /* 0x000fe20000201000 */
[----:B------:R-:W0:Y:S01]  /*aeed0*/  LDC R16, c[0x0][0x618] ;  /* 0x00018600ff107b82 */ /* 0x000e220000000800 */
[----:B------:R-:W-:Y:S01]  /*aeee0*/  SHF.R.U32.HI R3, RZ, R12, R9 ;  /* 0x0000000cff037219 */ /* 0x000fe20000011609 */
[----:B------:R-:W-:Y:S01]  /*aeef0*/  ULDC UR4, c[0x0][0x150] ;  /* 0x0000540000047ab9 */ /* 0x000fe20000000800 */
[----:B------:R-:W-:Y:S01]  /*aef00*/  IADD3 R7, P0, RZ, -R10, RZ ;  /* 0x8000000aff077210 */ /* 0x000fe20007f1e0ff */
[----:B------:R-:W-:Y:S01]  /*aef10*/  FMUL R9, R6, UR4 ;  /* 0x0000000406097c20 */ /* 0x000fe20008400000 */
[----:B------:R-:W-:Y:S01]  /*aef20*/  IMAD.MOV.U32 R4, RZ, RZ, R17 ;  /* 0x000000ffff047224 */ /* 0x000fe200078e0011 */
[----:B------:R-:W-:Y:S02]  /*aef30*/  ULDC UR4, c[0x0][0x154] ;  /* 0x0000550000047ab9 */ /* 0x000fe40000000800 */
[----:B------:R-:W1:Y:S01]  /*aef40*/  LDC.64 R18, c[0x0][0x640] ;  /* 0x00019000ff127b82 */ /* 0x000e620000000a00 */
[----:B------:R-:W-:Y:S01]  /*aef50*/  IMAD.X R3, RZ, RZ, ~R3, P0 ;  /* 0x000000ffff037224 */ /* 0x000fe200000e0e03 */
[----:B------:R-:W2:Y:S01]  /*aef60*/  F2I.U32.TRUNC.NTZ R9, R9 ;  /* 0x0000000900097305 */ /* 0x000ea2000020f000 */
[----:B------:R-:W-:-:S04]  /*aef70*/  IMAD.WIDE.U32 R4, R7, R14, R4 ;  /* 0x0000000e07047225 */ /* 0x000fc800078e0004 */
[----:B------:R-:W-:Y:S01]  /*aef80*/  IMAD R6, R3, R14, RZ ;  /* 0x0000000e03067224 */ /* 0x000fe200078e02ff */
[----:B------:R-:W3:Y:S03]  /*aef90*/  LDC R11, c[0x0][0x144] ;  /* 0x00005100ff0b7b82 */ /* 0x000ee60000000800 */
[----:B------:R-:W-:Y:S02]  /*aefa0*/  IMAD R3, R7, R15, R6 ;  /* 0x0000000f07037224 */ /* 0x000fe400078e0206 */
[----:B------:R-:W-:Y:S02]  /*aefb0*/  IMAD.MOV.U32 R6, RZ, RZ, -0x1 ;  /* 0xffffffffff067424 */ /* 0x000fe400078e00ff */
[----:B------:R-:W-:Y:S01]  /*aefc0*/  IMAD.IADD R3, R5, 0x1, R3 ;  /* 0x0000000105037824 */ /* 0x000fe200078e0203 */
[----:B------:R-:W4:Y:S01]  /*aefd0*/  LDC R12, c[0x0][0x608] ;  /* 0x00018200ff0c7b82 */ /* 0x000f220000000800 */
[----:B------:R-:W-:-:S03]  /*aefe0*/  I2FP.F32.U32 R5, R0 ;  /* 0x0000000000057245 */ /* 0x000fc60000201000 */
[-C--:B0-----:R-:W-:Y:S01]  /*aeff0*/  SHF.R.U64 R8, R4, R16.reuse, R3 ;  /* 0x0000001004087219 */ /* 0x081fe20000001203 */
[----:B--2---:R-:W-:Y:S01]  /*af000*/  IMAD.MOV R4, RZ, RZ, -R9 ;  /* 0x000000ffff047224 */ /* 0x004fe200078e0a09 */
[----:B------:R-:W-:Y:S01]  /*af010*/  SHF.R.U32.HI R3, RZ, R16, R3 ;  /* 0x00000010ff037219 */ /* 0x000fe20000011603 */
[----:B------:R-:W-:Y:S01]  /*af020*/  FMUL R5, R5, UR4 ;  /* 0x0000000405057c20 */ /* 0x000fe20008400000 */
[----:B------:R-:W0:Y:S01]  /*af030*/  LDC R7, c[0x0][0x658] ;  /* 0x00019600ff077b82 */ /* 0x000e220000000800 */
[----:B-1----:R-:W-:-:S04]  /*af040*/  ISETP.NE.U32.AND P0, PT, R18, RZ, PT ;  /* 0x000000ff1200720c */ /* 0x002fc80003f05070 */
[----:B------:R-:W-:-:S03]  /*af050*/  ISETP.NE.AND.EX P0, PT, R19, RZ, PT, P0 ;  /* 0x000000ff1300720c */ /* 0x000fc60003f05300 */
[----:B------:R-:W1:Y:S01]  /*af060*/  LDC R15, c[0x0][0x148] ;  /* 0x00005200ff0f7b82 */ /* 0x000e620000000800 */
[----:B---3--:R-:W-:Y:S02]  /*af070*/  IMAD R17, R11, R4, R2 ;  /* 0x000000040b117224 */ /* 0x008fe400078e0202 */
[----:B------:R-:W-:-:S05]  /*af080*/  IMAD.MOV.U32 R4, RZ, RZ, 0x1 ;  /* 0x00000001ff047424 */ /* 0x000fca00078e00ff */
[----:B------:R-:W2:Y:S01]  /*af090*/  LDC R14, c[0x0][0x600] ;  /* 0x00018000ff0e7b82 */ /* 0x000ea20000000800 */
[-CC-:B----4-:R-:W-:Y:S02]  /*af0a0*/  SHF.R.U64 R11, R8, R12.reuse, R3.reuse ;  /* 0x0000000c080b7219 */ /* 0x190fe40000001203 */
[----:B------:R-:W-:Y:S02]  /*af0b0*/  SHF.R.U32.HI R2, RZ, R12, R3 ;  /* 0x0000000cff027219 */ /* 0x000fe40000011603 */
[----:B------:R3:W4:Y:S03]  /*af0c0*/  F2I.U32.TRUNC.NTZ R12, R5 ;  /* 0x00000005000c7305 */ /* 0x000726000020f000 */
[----:B------:R-:W1:Y:S01]  /*af0d0*/  LDC R20, c[0x0][0x648] ;  /* 0x00019200ff147b82 */ /* 0x000e620000000800 */
[-C--:B0-----:R-:W-:Y:S02]  /*af0e0*/  SHF.R.U64 R13, R11, R7.reuse, R2 ;  /* 0x000000070b0d7219 */ /* 0x081fe40000001202 */
[----:B------:R-:W-:-:S02]  /*af0f0*/  SHF.L.U32 R6, R6, R7, RZ ;  /* 0x0000000706067219 */ /* 0x000fc400000006ff */
[-C--:B------:R-:W-:Y:S01]  /*af100*/  SHF.R.U32.HI R3, RZ, R7.reuse, R2 ;  /* 0x00000007ff037219 */ /* 0x080fe20000011602 */
[----:B------:R-:W-:Y:S01]  /*af110*/  IMAD.MOV.U32 R2, RZ, RZ, R13 ;  /* 0x000000ffff027224 */ /* 0x000fe200078e000d */
[----:B------:R-:W-:Y:S01]  /*af120*/  SHF.L.U32 R16, R4, R7, RZ ;  /* 0x0000000704107219 */ /* 0x000fe200000006ff */
[----:B------:R-:W0:Y:S01]  /*af130*/  LDC R21, c[0x0][0x638] ;  /* 0x00018e00ff157b82 */ /* 0x000e220000000800 */
[----:B------:R-:W-:-:S07]  /*af140*/  LOP3.LUT R22, RZ, R6, RZ, 0x33, !PT ;  /* 0x00000006ff167212 */ /* 0x000fce00078e33ff */
[----:B------:R-:W0:Y:S01]  /*af150*/  LDC R23, c[0x0][0x610] ;  /* 0x00018400ff177b82 */ /* 0x000e220000000800 */
[----:B---34-:R-:W-:Y:S05]  /*af160*/  @!P0 BRA `(.L_x_232) ;  /* 0x0000000000288947 */ /* 0x018fea0003800000 */
[----:B------:R-:W3:Y:S02]  /*af170*/  LDC R2, c[0x0][0x64c] ;  /* 0x00019300ff027b82 */ /* 0x000ee40000000800 */
[----:B---3--:R-:W-:-:S05]  /*af180*/  IADD3 R7, P0, R13, R2, RZ ;  /* 0x000000020d077210 */ /* 0x008fca0007f1e0ff */
        /* <DEDUP_REMOVED lines=8> */
.L_x_232:
[----:B------:R-:W3:Y:S01]  /*af210*/  LDC R4, c[0x0][0x65c] ;  /* 0x00019700ff047b82 */ /* 0x000ee20000000800 */
[----:B-1----:R-:W-:Y:S01]  /*af220*/  SHF.R.U64 R3, R2, R20, R3 ;  /* 0x0000001402037219 */ /* 0x002fe20000001203 */
[----:B--2---:R-:W-:Y:S01]  /*af230*/  VIADD R5, R14, 0xffffffff ;  /* 0xffffffff0e057836 */ /* 0x004fe20000000000 */
[----:B------:R-:W-:Y:S01]  /*af240*/  LOP3.LUT R2, R11, R22, RZ, 0xc0, !PT ;  /* 0x000000160b027212 */ /* 0x000fe200078ec0ff */
[----:B------:R-:W-:Y:S02]  /*af250*/  IMAD.MOV R12, RZ, RZ, -R12 ;  /* 0x000000ffff0c7224 */ /* 0x000fe400078e0a0c */
[----:B------:R-:W-:Y:S02]  /*af260*/  IMAD.MOV.U32 R6, RZ, RZ, 0x1 ;  /* 0x00000001ff067424 */ /* 0x000fe400078e00ff */
[----:B------:R-:W-:Y:S01]  /*af270*/  IMAD R2, R16, R3, R2 ;  /* 0x0000000310027224 */ /* 0x000fe200078e0202 */
[----:B---3--:R-:W-:Y:S01]  /*af280*/  ISETP.NE.AND P0, PT, R4, 0x1, PT ;  /* 0x000000010400780c */ /* 0x008fe20003f05270 */
[----:B------:R-:W-:Y:S01]  /*af290*/  IMAD.MOV R4, RZ, RZ, -R3 ;  /* 0x000000ffff047224 */ /* 0x000fe200078e0a03 */
[----:B------:R-:W-:-:S11]  /*af2a0*/  LOP3.LUT R3, R8, R5, RZ, 0xc0, !PT ;  /* 0x0000000508037212 */ /* 0x000fd600078ec0ff */
[----:B------:R-:W-:Y:S02]  /*af2b0*/  @P0 IMAD R17, R15, R12, R0 ;  /* 0x0000000c0f110224 */ /* 0x000fe400078e0200 */
[----:B0-----:R-:W-:Y:S02]  /*af2c0*/  IMAD R0, R4, R21, R13 ;  /* 0x0000001504007224 */ /* 0x001fe400078e020d */
[----:B------:R-:W-:Y:S02]  /*af2d0*/  IMAD R5, R2, R23, R17 ;  /* 0x0000001702057224 */ /* 0x000fe400078e0211 */
[----:B------:R-:W-:-:S05]  /*af2e0*/  IMAD R0, R0, R14, R3 ;  /* 0x0000000e00007224 */ /* 0x000fca00078e0203 */
[----:B------:R-:W-:Y:S02]  /*af2f0*/  SEL R4, R0, R5, !P0 ;  /* 0x0000000500047207 */ /* 0x000fe40004000000 */
[----:B------:R-:W-:-:S07]  /*af300*/  SEL R5, R5, R0, !P0 ;  /* 0x0000000005057207 */ /* 0x000fce0004000000 */
.L_x_230:
[----:B------:R-:W-:-:S08]  /*af310*/  NOP ;  /* 0x0000000000007918 */ /* 0x000fd00000000000 */
[----:B------:R-:W0:-:S00]  /*af320*/  USETMAXREG.DEALLOC.CTAPOOL 0x18 ;  /* 0x00000018000079c8 */ /* 0x000e0000080e0500 */
[----:B------:R-:W-:-:S13]  /*af330*/  ISETP.NE.AND P0, PT, RZ, UR6, PT ;  /* 0x00000006ff007c0c */ /* 0x000fda000bf05270 */
[----:B------:R-:W-:Y:S05]  /*af340*/  @P0 EXIT ;  /* 0x000000000000094d */ /* 0x000fea0003800000 */
[----:B0-----:R-:W-:Y:S01]  /*af350*/  LOP3.LUT P0, RZ, R6, 0xff, RZ, 0xc0, !PT ;  /* 0x000000ff06ff7812 */ /* 0x001fe2000780c0ff */
[----:B------:R-:W-:Y:S02]  /*af360*/  IMAD.MOV.U32 R0, RZ, RZ, 0x1 ;  /* 0x00000001ff007424 */ /* 0x000fe400078e00ff */
[----:B------:R-:W-:-:S10]  /*af370*/  IMAD.MOV.U32 R6, RZ, RZ, RZ ;  /* 0x000000ffff067224 */ /* 0x000fd400078e00ff */
[----:B------:R-:W-:Y:S05]  /*af380*/  @!P0 BRA `(.L_x_233) ;  /* 0x0000000c00548947 */ /* 0x000fea0003800000 */
[----:B------:R-:W0:Y:S01]  /*af390*/  LDC R0, c[0x0][0x28c] ;  /* 0x0000a300ff007b82 */ /* 0x000e220000000800 */
[----:B------:R-:W1:Y:S01]  /*af3a0*/  S2R R2, SR_TID.X ;  /* 0x0000000000027919 */ /* 0x000e620000002100 */
[----:B------:R-:W-:Y:S01]  /*af3b0*/  ULDC UR8, c[0x0][0xc] ;  /* 0x0000030000087ab9 */ /* 0x000fe20000000800 */
[----:B------:R-:W-:Y:S01]  /*af3c0*/  ULDC UR9, c[0x0][0x10] ;  /* 0x0000040000097ab9 */ /* 0x000fe20000000800 */
[----:B------:R-:W-:Y:S01]  /*af3d0*/  ULDC UR5, c[0x0][0x658] ;  /* 0x0001960000057ab9 */ /* 0x000fe20000000800 */
[----:B------:R-:W-:Y:S01]  /*af3e0*/  UMOV UR6, 0xffffffff ;  /* 0xffffffff00067882 */ /* 0x000fe20000000000 */
[----:B------:R-:W-:Y:S01]  /*af3f0*/  UMOV UR10, 0x1 ;  /* 0x00000001000a7882 */ /* 0x000fe20000000000 */
[----:B------:R-:W-:Y:S01]  /*af400*/  UIMAD.WIDE.U32 UR8, UR8, UR9, URZ ;  /* 0x00000009080872a5 */ /* 0x000fe2000f8e003f */
[----:B------:R-:W-:Y:S01]  /*af410*/  BSSY B0, `(.L_x_233) ;  /* 0x00000cc000007945 */ /* 0x000fe20003800000 */
[----:B------:R-:W-:Y:S01]  /*af420*/  USHF.L.U32 UR6, UR6, UR5, URZ ;  /* 0x0000000506067299 */ /* 0x000fe2000800063f */
[----:B------:R-:W-:Y:S01]  /*af430*/  IMAD.MOV.U32 R9, RZ, RZ, 0x1 ;  /* 0x00000001ff097424 */ /* 0x000fe200078e00ff */
[----:B------:R-:W-:Y:S01]  /*af440*/  USHF.L.U32 UR19, UR10, UR5, URZ ;  /* 0x000000050a137299 */ /* 0x000fe2000800063f */
[----:B------:R-:W-:Y:S01]  /*af450*/  IMAD.MOV.U32 R6, RZ, RZ, RZ ;  /* 0x000000ffff067224 */ /* 0x000fe200078e00ff */
[----:B------:R-:W-:Y:S01]  /*af460*/  ULDC UR4, c[0x0][0x600] ;  /* 0x0001800000047ab9 */ /* 0x000fe20000000800 */
[----:B------:R-:W-:Y:S01]  /*af470*/  ULDC UR5, c[0x0][0x14] ;  /* 0x0000050000057ab9 */ /* 0x000fe20000000800 */
[----:B------:R-:W-:-:S02]  /*af480*/  ULOP3.LUT UR21, UR7, 0x2, URZ, 0xfc, !UPT ;  /* 0x0000000207157892 */ /* 0x000fc4000f8efc3f */
[----:B------:R-:W-:Y:S02]  /*af490*/  UIMAD.WIDE.U32 UR22, UR8, UR5, URZ ;  /* 0x00000005081672a5 */ /* 0x000fe4000f8e003f */
[----:B------:R-:W-:Y:S02]  /*af4a0*/  UIMAD UR13, UR9, UR5, URZ ;  /* 0x00000005090d72a4 */ /* 0x000fe4000f8e023f */
[----:B------:R-:W-:Y:S02]  /*af4b0*/  UIADD3 UR4, UR4, -0x1, URZ ;  /* 0xffffffff04047890 */ /* 0x000fe4000fffe03f */
[----:B------:R-:W-:Y:S01]  /*af4c0*/  ULOP3.LUT UR18, URZ, UR6, URZ, 0x33, !UPT ;  /* 0x000000063f127292 */ /* 0x000fe2000f8e333f */
[----:B0-----:R-:W-:Y:S01]  /*af4d0*/  VIADD R0, R0, 0x7f ;  /* 0x0000007f00007836 */ /* 0x001fe20000000000 */
[----:B------:R-:W-:Y:S01]  /*af4e0*/  UIADD3 UR13, UR23, UR13, URZ ;  /* 0x0000000d170d7290 */ /* 0x000fe2000fffe03f */
[----:B------:R-:W-:-:S03]  /*af4f0*/  ULDC.64 UR24, c[0x0][0x198] ;  /* 0x0000660000187ab9 */ /* 0x000fc60000000a00 */
[----:B------:R-:W-:-:S04]  /*af500*/  SHF.R.S32.HI R3, RZ, 0x1f, R0 ;  /* 0x0000001fff037819 */ /* 0x000fc80000011400 */
[----:B------:R-:W-:Y:S01]  /*af510*/  LEA.HI R3, R3, R0, RZ, 0x7 ;  /* 0x0000000003037211 */ /* 0x000fe200078f38ff */
[----:B------:R-:W-:Y:S01]  /*af520*/  IMAD.MOV.U32 R0, RZ, RZ, 0x1 ;  /* 0x00000001ff007424 */ /* 0x000fe200078e00ff */
[C---:B-1----:R-:W-:Y:S02]  /*af530*/  LOP3.LUT P3, RZ, R2.reuse, 0x7f, RZ, 0xc0, !PT ;  /* 0x0000007f02ff7812 */ /* 0x042fe4000786c0ff */
[----:B------:R-:W-:Y:S02]  /*af540*/  SHF.R.S32.HI R7, RZ, 0x7, R3 ;  /* 0x00000007ff077819 */ /* 0x000fe40000011403 */
[----:B------:R-:W-:-:S03]  /*af550*/  LOP3.LUT P0, RZ, R2, 0x1f, RZ, 0xc0, !PT ;  /* 0x0000001f02ff7812 */ /* 0x000fc6000780c0ff */
[----:B------:R-:W-:Y:S01]  /*af560*/  VIADD R14, R7, 0x1 ;  /* 0x00000001070e7836 */ /* 0x000fe20000000000 */
[----:B------:R-:W-:-:S13]  /*af570*/  PLOP3.LUT P0, PT, P0, P3, PT, 0x8a, 0x0 ;  /* 0x000000000000781c */ /* 0x000fda0000707172 */
.L_x_245:
[----:B------:R-:W-:-:S03]  /*af580*/  UMOV UR5, 0xffffffff ;  /* 0xffffffff00057882 */ /* 0x000fc60000000000 */
[----:B------:R-:W-:Y:S05]  /*af590*/  BRA.DIV UR5, `(.L_x_234) ;  /* 0x0000000e05847947 */ /* 0x000fea000b800000 */
[----:B------:R-:W-:-:S13]  /*af5a0*/  ELECT P1, URZ, PT ;  /* 0x00000000003f782f */ /* 0x000fda0003820000 */
.L_x_254:
[----:B------:R-:W0:Y:S01]  /*af5b0*/  LDC R2, c[0x0][0x28c] ;  /* 0x0000a300ff027b82 */ /* 0x000e220000000800 */
[----:B------:R-:W-:Y:S01]  /*af5c0*/  BSSY B1, `(.L_x_235) ;  /* 0x0000037000017945 */ /* 0x000fe20003800000 */
[----:B0-----:R-:W-:-:S13]  /*af5d0*/  ISETP.LT.OR P1, PT, R2, 0x1, !P1 ;  /* 0x000000010200780c */ /* 0x001fda0004f21670 */
[----:B------:R-:W-:Y:S05]  /*af5e0*/  @P1 BRA `(.L_x_236) ;  /* 0x0000000000d01947 */ /* 0x000fea0003800000 */
[----:B------:R-:W-:Y:S02]  /*af5f0*/  IMAD R4, R4, 0x180, RZ ;  /* 0x0000018004047824 */ /* 0x000fe400078e02ff */
[----:B------:R-:W-:Y:S02]  /*af600*/  IMAD.SHL.U32 R5, R5, 0x200, RZ ;  /* 0x0000020005057824 */ /* 0x000fe400078e00ff */
[----:B------:R-:W-:Y:S02]  /*af610*/  IMAD.MOV.U32 R13, RZ, RZ, RZ ;  /* 0x000000ffff0d7224 */ /* 0x000fe400078e00ff */
[----:B------:R-:W-:Y:S02]  /*af620*/  IMAD.MOV.U32 R2, RZ, RZ, R14 ;  /* 0x000000ffff027224 */ /* 0x000fe400078e000e */
[----:B------:R-:W-:Y:S02]  /*af630*/  IMAD.MOV.U32 R3, RZ, RZ, R0 ;  /* 0x000000ffff037224 */ /* 0x000fe400078e0000 */
[----:B------:R-:W-:-:S07]  /*af640*/  IMAD.MOV.U32 R8, RZ, RZ, R6 ;  /* 0x000000ffff087224 */ /* 0x000fce00078e0006 */
.L_x_240:
[----:B------:R-:W0:Y:S01]  /*af650*/  S2R R12, SR_CgaCtaId ;  /* 0x00000000000c7919 */ /* 0x000e220000008800 */
[----:B------:R-:W-:-:S04]  /*af660*/  MOV R11, 0x400 ;  /* 0x00000400000b7802 */ /* 0x000fc80000000f00 */
[----:B0-----:R-:W-:Y:S02]  /*af670*/  LEA R15, R12, R11, 0x18 ;  /* 0x0000000b0c0f7211 */ /* 0x001fe400078ec0ff */
[----:B------:R-:W-:Y:S01]  /*af680*/  SHF.L.U32 R11, R3, 0x1f, RZ ;  /* 0x0000001f030b7819 */ /* 0x000fe200000006ff */
[----:B------:R-:W0:Y:S02]  /*af690*/  @!P3 LDC R12, c[0x0][0x500] ;  /* 0x00014000ff0cbb82 */ /* 0x000e240000000800 */
[----:B------:R-:W-:-:S04]  /*af6a0*/  IMAD R16, R8, 0x8, R15 ;  /* 0x0000000808107824 */ /* 0x000fc800078e020f */
[----:B------:R-:W1:Y:S02]  /*af6b0*/  SYNCS.PHASECHK.TRANS64.TRYWAIT P1, [R16+URZ+0x10], R11 ;  /* 0x0000100b100075a7 */ /* 0x000e64000802017f */
[----:B-1----:R-:W-:Y:S05]  /*af6c0*/  @!P1 BRA `(.L_x_237) ;  /* 0x0000000c00589947 */ /* 0x002fea0003800000 */
.L_x_255:
[----:B------:R-:W-:Y:S01]  /*af6d0*/  UPRMT UR5, UR21, 0x9910, URZ ;  /* 0x0000991015057896 */ /* 0x000fe2000800003f */
[----:B0-----:R0:W-:Y:S03]  /*af6e0*/  @!P3 SYNCS.ARRIVE.TRANS64 RZ, [R16+URZ], R12 ;  /* 0x0000000c10ffb9a7 */ /* 0x0011e6000800003f */
[----:B------:R-:W-:-:S06]  /*af6f0*/  UISETP.NE.AND UP0, UPT, UR5, 0x2, UPT ;  /* 0x000000020500788c */ /* 0x000fcc000bf05270 */
[----:B------:R-:W-:-:S13]  /*af700*/  PLOP3.LUT P1, PT, PT, PT, UP0, 0x80, 0x0 ;  /* 0x000000000000781c */ /* 0x000fda0003f2f008 */
[----:B0-----:R-:W-:Y:S05]  /*af710*/  @P1 BRA `(.L_x_238) ;  /* 0x0000000000041947 */ /* 0x001fea0003800000 */
[----:B------:R-:W-:Y:S01]  /*af720*/  BPT.TRAP 0x1 ;  /* 0x000000040000795c */ /* 0x000fe20000300000 */
.L_x_238:
[----:B------:R-:W-:Y:S05]  /*af730*/  @P0 BRA `(.L_x_239) ;  /* 0x0000000000040947 */ /* 0x000fea0003800000 */
[----:B------:R-:W-:Y:S01]  /*af740*/  BPT.TRAP 0x1 ;  /* 0x000000040000795c */ /* 0x000fe20000300000 */
.L_x_239:
[--C-:B-1----:R-:W-:Y:S01]  /*af750*/  IMAD R11, R8, 0x10000, R15.reuse ;  /* 0x00010000080b7824 */ /* 0x102fe200078e020f */
[----:B------:R-:W-:Y:S01]  /*af760*/  R2UR UR9, R16 ;  /* 0x00000000100972ca */ /* 0x000fe200000e0000 */
[----:B------:R-:W-:Y:S01]  /*af770*/  IMAD R15, R8, 0xc000, R15 ;  /* 0x0000c000080f7824 */ /* 0x000fe200078e020f */
[----:B------:R-:W-:Y:S01]  /*af780*/  UIADD3 UR14, UP0, UR24, 0xf0, URZ ;  /* 0x000000f0180e7890 */ /* 0x000fe2000ff1e03f */
[----:B------:R-:W-:Y:S01]  /*af790*/  VIADD R2, R2, 0xffffffff ;  /* 0xffffffff02027836 */ /* 0x000fe20000000000 */
[----:B------:R-:W-:Y:S01]  /*af7a0*/  R2UR UR5, R11 ;  /* 0x000000000b0572ca */ /* 0x000fe200000e0000 */
[----:B------:R-:W-:Y:S01]  /*af7b0*/  UIADD3 UR26, UP1, UR24, 0x1f0, URZ ;  /* 0x000001f0181a7890 */ /* 0x000fe2000ff3e03f */
[----:B------:R-:W-:Y:S01]  /*af7c0*/  R2UR UR6, R15 ;  /* 0x000000000f0672ca */ /* 0x000fe200000e0000 */
[----:B------:R-:W-:Y:S01]  /*af7d0*/  UIADD3.X UR15, URZ, UR25, URZ, UP0, !UPT ;  /* 0x000000193f0f7290 */ /* 0x000fe200087fe43f */
[----:B------:R-:W-:Y:S01]  /*af7e0*/  R2UR UR11, R5 ;  /* 0x00000000050b72ca */ /* 0x000fe200000e0000 */
[----:B------:R-:W-:Y:S01]  /*af7f0*/  VIADD R8, R8, 0x1 ;  /* 0x0000000108087836 */ /* 0x000fe20000000000 */
[C---:B------:R-:W-:Y:S01]  /*af800*/  R2UR UR10, R13.reuse ;  /* 0x000000000d0a72ca */ /* 0x040fe200000e0000 */
[----:B------:R-:W-:Y:S01]  /*af810*/  UIADD3.X UR27, URZ, UR25, URZ, UP1, !UPT ;  /* 0x000000193f1b7290 */ /* 0x000fe20008ffe43f */
[----:B------:R-:W-:Y:S01]  /*af820*/  R2UR UR12, R10 ;  /* 0x000000000a0c72ca */ /* 0x000fe200000e0000 */
[----:B------:R-:W-:Y:S01]  /*af830*/  UMOV UR16, 0x0 ;  /* 0x0000000000107882 */ /* 0x000fe20000000000 */
[----:B------:R-:W-:Y:S01]  /*af840*/  R2UR UR20, R4 ;  /* 0x00000000041472ca */ /* 0x000fe200000e0000 */
[----:B------:R-:W-:Y:S01]  /*af850*/  UMOV UR17, 0x10000000 ;  /* 0x1000000000117882 */ /* 0x000fe20000000000 */
[----:B------:R-:W-:Y:S01]  /*af860*/  ISETP.GT.AND P2, PT, R2, 0x1, PT ;  /* 0x000000010200780c */ /* 0x000fe20003f44270 */
[----:B------:R-:W-:Y:S01]  /*af870*/  UIADD3 UR8, UR5, 0x100, URZ ;  /* 0x0000010005087890 */ /* 0x000fe2000fffe03f */
[----:B------:R-:W-:Y:S01]  /*af880*/  ISETP.NE.AND P1, PT, R8, 0x2, PT ;  /* 0x000000020800780c */ /* 0x000fe20003f25270 */
[----:B------:R-:W-:Y:S01]  /*af890*/  UIADD3 UR6, UR6, 0x20100, URZ ;  /* 0x0002010006067890 */ /* 0x000fe2000fffe03f */
[----:B------:R-:W-:-:S02]  /*af8a0*/  VIADD R13, R13, 0x80 ;  /* 0x000000800d0d7836 */ /* 0x000fc40000000000 */
[----:B------:R-:W-:Y:S02]  /*af8b0*/  SEL R12, RZ, 0x1, P1 ;  /* 0x00000001ff0c7807 */ /* 0x000fe40000800000 */
[----:B------:R-:W-:Y:S02]  /*af8c0*/  SEL R8, R8, RZ, P1 ;  /* 0x000000ff08087207 */ /* 0x000fe40000800000 */
[----:B------:R0:W-:Y:S01]  /*af8d0*/  UTMALDG.3D [UR8], [UR14], desc[UR16] ;  /* 0x000010080e0075b4 */ /* 0x0001e20008011000 */
[----:B------:R-:W-:Y:S01]  /*af8e0*/  LOP3.LUT R3, R3, R12, RZ, 0x3c, !PT ;  /* 0x0000000c03037212 */ /* 0x000fe200078e3cff */
[----:B0-----:R-:W-:Y:S01]  /*af8f0*/  UMOV UR8, UR6 ;  /* 0x0000000600087c82 */ /* 0x001fe20008000000 */
[----:B------:R-:W-:Y:S02]  /*af900*/  UMOV UR11, UR20 ;  /* 0x00000014000b7c82 */ /* 0x000fe40008000000 */
[----:B------:R0:W-:Y:S02]  /*af910*/  UTMALDG.3D [UR8], [UR26], desc[UR16] ;  /* 0x000010081a0075b4 */ /* 0x0001e40008011000 */
[----:B0-----:R-:W-:Y:S05]  /*af920*/  @P2 BRA `(.L_x_240) ;  /* 0xfffffffc00482947 */ /* 0x001fea000383ffff */
.L_x_236:
[----:B------:R-:W-:Y:S05]  /*af930*/  BSYNC B1 ;  /* 0x0000000000017941 */ /* 0x000fea0003800000 */
.L_x_235:
[----:B------:R-:W2:Y:S01]  /*af940*/  LDL.LU R16, [R1+0x1484] ;  /* 0x0014840001107983 */ /* 0x000ea20000300800 */
[----:B------:R-:W-:Y:S01]  /*af950*/  LOP3.LUT P4, RZ, R9, 0xff, RZ, 0xc0, !PT ;  /* 0x000000ff09ff7812 */ /* 0x000fe2000788c0ff */
[----:B------:R-:W-:Y:S01]  /*af960*/  IMAD.IADD R6, R7, 0x1, R6 ;  /* 0x0000000107067824 */ /* 0x000fe200078e0206 */
[----:B------:R-:W-:Y:S01]  /*af970*/  ULDC.64 UR8, c[0x0][0x650] ;  /* 0x0001940000087ab9 */ /* 0x000fe20000000a00 */
[----:B------:R-:W3:Y:S01]  /*af980*/  LDL.LU R15, [R1+0x1488] ;  /* 0x00148800010f7983 */ /* 0x000ee20000300800 */
[----:B------:R-:W-:Y:S01]  /*af990*/  BSSY B1, `(.L_x_241) ;  /* 0x0000071000017945 */ /* 0x000fe20003800000 */
[----:B------:R-:W-:Y:S01]  /*af9a0*/  IMAD.MOV.U32 R5, RZ, RZ, -0x1 ;  /* 0xffffffffff057424 */ /* 0x000fe200078e00ff */
[----:B------:R-:W-:Y:S01]  /*af9b0*/  SHF.R.U32.HI R2, RZ, 0x1, R6 ;  /* 0x00000001ff027819 */ /* 0x000fe20000011606 */
[----:B------:R-:W-:Y:S01]  /*af9c0*/  IMAD.MOV.U32 R4, RZ, RZ, -0x1 ;  /* 0xffffffffff047424 */ /* 0x000fe200078e00ff */
[----:B------:R-:W-:Y:S01]  /*af9d0*/  ISETP.GT.U32.AND P1, PT, R6, 0x1, PT ;  /* 0x000000010600780c */ /* 0x000fe20003f24070 */
[----:B------:R-:W-:Y:S01]  /*af9e0*/  IMAD.MOV.U32 R10, RZ, RZ, -0x1 ;  /* 0xffffffffff0a7424 */ /* 0x000fe200078e00ff */
[----:B------:R-:W-:-:S02]  /*af9f0*/  LOP3.LUT R2, R2, 0x1, RZ, 0xc0, !PT ;  /* 0x0000000102027812 */ /* 0x000fc400078ec0ff */
[C---:B------:R-:W-:Y:S01]  /*afa00*/  ISETP.LT.U32.AND P1, PT, R7.reuse, 0x2, P1 ;  /* 0x000000020700780c */ /* 0x040fe20000f21070 */
[----:B------:R-:W0:Y:S01]  /*afa10*/  @P4 S2R R3, SR_CgaCtaId ;  /* 0x0000000000034919 */ /* 0x000e220000008800 */
[----:B------:R-:W-:Y:S02]  /*afa20*/  ISETP.NE.U32.AND P2, PT, R2, 0x1, PT ;  /* 0x000000010200780c */ /* 0x000fe40003f45070 */
[----:B------:R-:W-:Y:S02]  /*afa30*/  @P4 MOV R2, 0x400 ;  /* 0x0000040000024802 */ /* 0x000fe40000000f00 */
[----:B------:R-:W-:Y:S02]  /*afa40*/  ISETP.GT.U32.AND P2, PT, R7, 0x1, !P2 ;  /* 0x000000010700780c */ /* 0x000fe40005744070 */
[----:B------:R-:W-:Y:S02]  /*afa50*/  LOP3.LUT R6, R6, 0x1, RZ, 0xc0, !PT ;  /* 0x0000000106067812 */ /* 0x000fe400078ec0ff */
[----:B------:R-:W-:-:S02]  /*afa60*/  PRMT R9, RZ, 0x7610, R9 ;  /* 0x00007610ff097816 */ /* 0x000fc40000000009 */
[----:B0-----:R-:W-:Y:S02]  /*afa70*/  @P4 LEA R2, R3, R2, 0x18 ;  /* 0x0000000203024211 */ /* 0x001fe400078ec0ff */
[----:B------:R-:W-:Y:S02]  /*afa80*/  SEL R3, RZ, 0x1, !P1 ;  /* 0x00000001ff037807 */ /* 0x000fe40004800000 */
[----:B------:R0:W-:Y:S02]  /*afa90*/  @P4 SYNCS.ARRIVE.TRANS64.A1T0 RZ, [R2+URZ+0x38], RZ ;  /* 0x000038ff02ff49a7 */ /* 0x0001e4000810003f */
[----:B0-----:R-:W-:-:S04]  /*afaa0*/  SEL R2, RZ, 0x1, !P2 ;  /* 0x00000001ff027807 */ /* 0x001fc80005000000 */
[----:B------:R-:W-:Y:S02]  /*afab0*/  LOP3.LUT R0, R2, R0, R3, 0x96, !PT ;  /* 0x0000000002007212 */ /* 0x000fe400078e9603 */
[----:B------:R-:W-:Y:S02]  /*afac0*/  PRMT R2, RZ, 0x7610, R2 ;  /* 0x00007610ff027816 */ /* 0x000fe40000000002 */
[----:B---3--:R-:W-:-:S04]  /*afad0*/  IADD3 R15, P1, R15, UR22, RZ ;  /* 0x000000160f0f7c10 */ /* 0x008fc8000ff3e0ff */
[----:B--2---:R-:W-:Y:S01]  /*afae0*/  IADD3.X R16, R16, UR13, RZ, P1, !PT ;  /* 0x0000000d10107c10 */ /* 0x004fe20008ffe4ff */
[----:B------:R0:W-:Y:S01]  /*afaf0*/  STL [R1+0x1488], R15 ;  /* 0x0014880f01007387 */ /* 0x0001e20000100800 */
[----:B------:R-:W-:-:S03]  /*afb00*/  ISETP.GE.U32.AND P1, PT, R15, UR8, PT ;  /* 0x000000080f007c0c */ /* 0x000fc6000bf26070 */
[----:B------:R0:W-:Y:S01]  /*afb10*/  STL [R1+0x1484], R16 ;  /* 0x0014841001007387 */ /* 0x0001e20000100800 */
[----:B------:R-:W-:-:S13]  /*afb20*/  ISETP.GE.U32.AND.EX P1, PT, R16, UR9, PT, P1 ;  /* 0x0000000910007c0c */ /* 0x000fda000bf26110 */
[----:B0-----:R-:W-:Y:S05]  /*afb30*/  @P1 BRA `(.L_x_242) ;  /* 0x0000000400581947 */ /* 0x001fea0003800000 */
[----:B------:R-:W0:Y:S01]  /*afb40*/  S2R R8, SR_CTAID.X ;  /* 0x0000000000087919 */ /* 0x000e220000002500 */
[----:B------:R-:W1:Y:S01]  /*afb50*/  LDC R11, c[0x0][0x65c] ;  /* 0x00019700ff0b7b82 */ /* 0x000e620000000800 */
[----:B------:R-:W-:Y:S01]  /*afb60*/  ULDC UR5, c[0x0][0x150] ;  /* 0x0000540000057ab9 */ /* 0x000fe20000000800 */
[----:B------:R-:W-:Y:S01]  /*afb70*/  ULDC.64 UR8, c[0x0][0x628] ;  /* 0x00018a0000087ab9 */ /* 0x000fe20000000a00 */
[----:B------:R-:W2:Y:S01]  /*afb80*/  S2R R5, SR_CTAID.Y ;  /* 0x0000000000057919 */ /* 0x000ea20000002600 */
[----:B------:R-:W-:Y:S01]  /*afb90*/  ISETP.NE.U32.AND P1, PT, RZ, UR8, PT ;  /* 0x00000008ff007c0c */ /* 0x000fe2000bf25070 */
[----:B------:R-:W-:-:S03]  /*afba0*/  ULDC UR6, c[0x0][0x630] ;  /* 0x00018c0000067ab9 */ /* 0x000fc60000000800 */
[----:B------:R-:W3:Y:S01]  /*afbb0*/  LDC R3, c[0x0][0x144] ;  /* 0x00005100ff037b82 */ /* 0x000ee20000000800 */
[----:B------:R-:W-:-:S07]  /*afbc0*/  ISETP.NE.AND.EX P1, PT, RZ, UR9, PT, P1 ;  /* 0x00000009ff007c0c */ /* 0x000fce000bf25310 */
[----:B------:R-:W4:Y:S01]  /*afbd0*/  LDC R12, c[0x0][0x148] ;  /* 0x00005200ff0c7b82 */ /* 0x000f220000000800 */
[----:B-1----:R-:W-:Y:S02]  /*afbe0*/  ISETP.NE.AND P5, PT, R11, 0x1, PT ;  /* 0x000000010b00780c */ /* 0x002fe40003fa5270 */
[----:B0-----:R-:W-:Y:S02]  /*afbf0*/  I2FP.F32.U32 R2, R8 ;  /* 0x0000000800027245 */ /* 0x001fe40000201000 */
[----:B--2---:R-:W-:-:S03]  /*afc00*/  I2FP.F32.U32 R4, R5 ;  /* 0x0000000500047245 */ /* 0x004fc60000201000 */
[----:B------:R-:W-:Y:S01]  /*afc10*/  FMUL R2, R2, UR5 ;  /* 0x0000000502027c20 */ /* 0x000fe20008400000 */
[----:B------:R-:W-:Y:S02]  /*afc20*/  ULDC UR5, c[0x0][0x154] ;  /* 0x0000550000057ab9 */ /* 0x000fe40000000800 */
[----:B------:R-:W-:-:S03]  /*afc30*/  FMUL R10, R4, UR5 ;  /* 0x00000005040a7c20 */ /* 0x000fc60008400000 */
[----:B------:R-:W0:Y:S08]  /*afc40*/  F2I.U32.TRUNC.NTZ R2, R2 ;  /* 0x0000000200027305 */ /* 0x000e30000020f000 */
[----:B------:R-:W1:Y:S01]  /*afc50*/  F2I.U32.TRUNC.NTZ R10, R10 ;  /* 0x0000000a000a7305 */ /* 0x000e62000020f000 */
[----:B0-----:R-:W-:Y:S02]  /*afc60*/  IMAD.MOV R4, RZ, RZ, -R2 ;  /* 0x000000ffff047224 */ /* 0x001fe400078e0a02 */
[----:B------:R-:W-:-:S02]  /*afc70*/  IMAD.MOV.U32 R2, RZ, RZ, R15 ;  /* 0x000000ffff027224 */ /* 0x000fc400078e000f */
[----:B---3--:R-:W-:Y:S02]  /*afc80*/  IMAD R8, R3, R4, R8 ;  /* 0x0000000403087224 */ /* 0x008fe400078e0208 */
[----:B-1----:R-:W-:-:S04]  /*afc90*/  IMAD.MOV R3, RZ, RZ, -R10 ;  /* 0x000000ffff037224 */ /* 0x002fc800078e0a0a */
[----:B----4-:R-:W-:Y:S02]  /*afca0*/  @P5 IMAD R8, R12, R3, R5 ;  /* 0x000000030c085224 */ /* 0x010fe400078e0205 */
[----:B------:R-:W-:Y:S01]  /*afcb0*/  IMAD.MOV.U32 R3, RZ, RZ, R16 ;  /* 0x000000ffff037224 */ /* 0x000fe200078e0010 */
[----:B------:R-:W-:Y:S06]  /*afcc0*/  @!P1 BRA `(.L_x_243) ;  /* 0x0000000000289947 */ /* 0x000fec0003800000 */
[----:B------:R-:W-:Y:S02]  /*afcd0*/  ULDC UR5, c[0x0][0x634] ;  /* 0x00018d0000057ab9 */ /* 0x000fe40000000800 */
[----:B------:R-:W-:-:S05]  /*afce0*/  IADD3 R3, P1, R15, UR5, RZ ;  /* 0x000000050f037c10 */ /* 0x000fca000ff3e0ff */
[----:B------:R-:W-:-:S04]  /*afcf0*/  IMAD.X R11, RZ, RZ, R16, P1 ;  /* 0x000000ffff0b7224 */ /* 0x000fc800008e0610 */
[----:B------:R-:W-:-:S04]  /*afd00*/  IMAD.WIDE.U32 R4, R11, UR8, RZ ;  /* 0x000000080b047c25 */ /* 0x000fc8000f8e00ff */
[----:B------:R-:W-:-:S04]  /*afd10*/  IMAD.WIDE.U32 R4, P1, R3, UR9, R4 ;  /* 0x0000000903047c25 */ /* 0x000fc8000f820004 */
[----:B------:R-:W-:-:S04]  /*afd20*/  IMAD.WIDE.U32 R2, R3, UR8, RZ ;  /* 0x0000000803027c25 */ /* 0x000fc8000f8e00ff */
[----:B------:R-:W-:Y:S01]  /*afd30*/  IMAD.MOV.U32 R2, RZ, RZ, R5 ;  /* 0x000000ffff027224 */ /* 0x000fe200078e0005 */
[----:B------:R-:W-:Y:S01]  /*afd40*/  IADD3 RZ, P2, R3, R4, RZ ;  /* 0x0000000403ff7210 */ /* 0x000fe20007f5e0ff */
[----:B------:R-:W-:-:S04]  /*afd50*/  IMAD.X R3, RZ, RZ, RZ, P1 ;  /* 0x000000ffff037224 */ /* 0x000fc800008e06ff */
[----:B------:R-:W-:-:S08]  /*afd60*/  IMAD.WIDE.U32.X R2, R11, UR9, R2, P2 ;  /* 0x000000090b027c25 */ /* 0x000fd000090e0402 */
.L_x_243:
[--C-:B------:R-:W-:Y:S01]  /*afd70*/  SHF.R.U64 R10, R2, UR6, R3.reuse ;  /* 0x00000006020a7c19 */ /* 0x100fe20008001203 */
[----:B------:R-:W-:Y:S01]  /*afd80*/  ULDC.64 UR8, c[0x0][0x620] ;  /* 0x0001880000087ab9 */ /* 0x000fe20000000a00 */
[----:B------:R-:W-:Y:S01]  /*afd90*/  SHF.R.U32.HI R2, RZ, UR6, R3 ;  /* 0x00000006ff027c19 */ /* 0x000fe20008011603 */
[----:B------:R-:W-:Y:S01]  /*afda0*/  IMAD.MOV.U32 R3, RZ, RZ, R16 ;  /* 0x000000ffff037224 */ /* 0x000fe200078e0010 */
[----:B------:R-:W-:Y:S01]  /*afdb0*/  IADD3 R11, P1, RZ, -R10, RZ ;  /* 0x8000000aff0b7210 */ /* 0x000fe20007f3e0ff */
[----:B------:R-:W-:-:S04]  /*afdc0*/  ULDC UR5, c[0x0][0x618] ;  /* 0x0001860000057ab9 */ /* 0x000fc80000000800 */
[----:B------:R-:W-:-:S04]  /*afdd0*/  IMAD.X R2, RZ, RZ, ~R2, P1 ;  /* 0x000000ffff027224 */ /* 0x000fc800008e0e02 */
[----:B------:R-:W-:-:S04]  /*afde0*/  IMAD R2, R2, UR8, RZ ;  /* 0x0000000802027c24 */ /* 0x000fc8000f8e02ff */
[----:B------:R-:W-:Y:S02]  /*afdf0*/  IMAD R5, R11, UR9, R2 ;  /* 0x000000090b057c24 */ /* 0x000fe4000f8e0202 */
[----:B------:R-:W-:-:S04]  /*afe00*/  IMAD.MOV.U32 R2, RZ, RZ, R15 ;  /* 0x000000ffff027224 */ /* 0x000fc800078e000f */
[----:B------:R-:W-:Y:S01]  /*afe10*/  IMAD.WIDE.U32 R2, R11, UR8, R2 ;  /* 0x000000080b027c25 */ /* 0x000fe2000f8e0002 */
[----:B------:R-:W-:Y:S02]  /*afe20*/  ULDC.64 UR8, c[0x0][0x640] ;  /* 0x0001900000087ab9 */ /* 0x000fe40000000a00 */
[----:B------:R-:W-:Y:S01]  /*afe30*/  ISETP.NE.U32.AND P1, PT, RZ, UR8, PT ;  /* 0x00000008ff007c0c */ /* 0x000fe2000bf25070 */
[----:B------:R-:W-:-:S03]  /*afe40*/  IMAD.IADD R3, R3, 0x1, R5 ;  /* 0x0000000103037824 */ /* 0x000fc600078e0205 */
[----:B------:R-:W-:Y:S02]  /*afe50*/  ISETP.NE.AND.EX P1, PT, RZ, UR9, PT, P1 ;  /* 0x00000009ff007c0c */ /* 0x000fe4000bf25310 */
[--C-:B------:R-:W-:Y:S02]  /*afe60*/  SHF.R.U64 R11, R2, UR5, R3.reuse ;  /* 0x00000005020b7c19 */ /* 0x100fe40008001203 */
[----:B------:R-:W-:Y:S01]  /*afe70*/  SHF.R.U32.HI R2, RZ, UR5, R3 ;  /* 0x00000005ff027c19 */ /* 0x000fe20008011603 */
[----:B------:R-:W-:-:S03]  /*afe80*/  ULDC UR5, c[0x0][0x608] ;  /* 0x0001820000057ab9 */ /* 0x000fc60000000800 */
[--C-:B------:R-:W-:Y:S02]  /*afe90*/  SHF.R.U64 R12, R11, UR5, R2.reuse ;  /* 0x000000050b0c7c19 */ /* 0x100fe40008001202 */
[----:B------:R-:W-:Y:S01]  /*afea0*/  SHF.R.U32.HI R3, RZ, UR5, R2 ;  /* 0x00000005ff037c19 */ /* 0x000fe20008011602 */
[----:B------:R-:W-:-:S03]  /*afeb0*/  ULDC UR5, c[0x0][0x658] ;  /* 0x0001960000057ab9 */ /* 0x000fc60000000800 */
[--C-:B------:R-:W-:Y:S02]  /*afec0*/  SHF.R.U64 R13, R12, UR5, R3.reuse ;  /* 0x000000050c0d7c19 */ /* 0x100fe40008001203 */
[----:B------:R-:W-:-:S03]  /*afed0*/  SHF.R.U32.HI R15, RZ, UR5, R3 ;  /* 0x00000005ff0f7c19 */ /* 0x000fc60008011603 */
[----:B------:R-:W-:Y:S02]  /*afee0*/  IMAD.MOV.U32 R2, RZ, RZ, R13 ;  /* 0x000000ffff027224 */ /* 0x000fe400078e000d */
        /* <DEDUP_REMOVED lines=12> */
.L_x_244:
[----:B------:R-:W-:Y:S01]  /*affb0*/  ULDC UR5, c[0x0][0x648] ;  /* 0x0001920000057ab9 */ /* 0x000fe20000000800 */
[----:B------:R-:W-:Y:S02]  /*affc0*/  LOP3.LUT R12, R12, UR18, RZ, 0xc0, !PT ;  /* 0x000000120c0c7c12 */ /* 0x000fe4000f8ec0ff */
[----:B------:R-:W-:Y:S01]  /*affd0*/  SHF.R.U64 R3, R2, UR5, R3 ;  /* 0x0000000502037c19 */ /* 0x000fe20008001203 */
[----:B------:R-:W-:-:S04]  /*affe0*/  ULDC UR5, c[0x0][0x638] ;  /* 0x00018e0000057ab9 */ /* 0x000fc80000000800 */
[----:B------:R-:W-:Y:S02]  /*afff0*/  IMAD.MOV R2, RZ, RZ, -R3 ;  /* 0x000000ffff027224 */ /* 0x000fe400078e0a03 */
[----:B------:R-:W-:Y:S02]  /*b0000*/  IMAD R5, R3, UR19, R12 ;  /* 0x0000001303057c24 */ /* 0x000fe4000f8e020c */
[----:B------:R-:W-:Y:S01]  /*b0010*/  IMAD R13, R2, UR5, R13 ;  /* 0x00000005020d7c24 */ /* 0x000fe2000f8e020d */
[----:B------:R-:W-:Y:S01]  /*b0020*/  ULDC UR5, c[0x0][0x610] ;  /* 0x0001840000057ab9 */ /* 0x000fe20000000800 */
[----:B------:R-:W-:Y:S01]  /*b0030*/  LOP3.LUT R2, R11, UR4, RZ, 0xc0, !PT ;  /* 0x000000040b027c12 */ /* 0x000fe2000f8ec0ff */
[----:B------:R-:W-:Y:S01]  /*b0040*/  IMAD R8, R5, UR5, R8 ;  /* 0x0000000505087c24 */ /* 0x000fe2000f8e0208 */
[----:B------:R-:W-:-:S03]  /*b0050*/  ULDC UR5, c[0x0][0x600] ;  /* 0x0001800000057ab9 */ /* 0x000fc60000000800 */
[----:B------:R-:W-:Y:S02]  /*b0060*/  IMAD R13, R13, UR5, R2 ;  /* 0x000000050d0d7c24 */ /* 0x000fe4000f8e0202 */
[----:B------:R-:W-:-:S03]  /*b0070*/  IMAD.MOV.U32 R2, RZ, RZ, 0x1 ;  /* 0x00000001ff027424 */ /* 0x000fc600078e00ff */
[----:B------:R-:W-:Y:S02]  /*b0080*/  SEL R4, R13, R8, !P5 ;  /* 0x000000080d047207 */ /* 0x000fe40006800000 */
[----:B------:R-:W-:-:S07]  /*b0090*/  SEL R5, R8, R13, !P5 ;  /* 0x0000000d08057207 */ /* 0x000fce0006800000 */
.L_x_242:
[----:B------:R-:W-:Y:S05]  /*b00a0*/  BSYNC B1 ;  /* 0x0000000000017941 */ /* 0x000fea0003800000 */
.L_x_241:
[----:B------:R-:W-:-:S13]  /*b00b0*/  LOP3.LUT P1, RZ, R2, 0xff, RZ, 0xc0, !PT ;  /* 0x000000ff02ff7812 */ /* 0x000fda000782c0ff */
[----:B------:R-:W-:Y:S05]  /*b00c0*/  @P1 BRA `(.L_x_245) ;  /* 0xfffffff4002c1947 */ /* 0x000fea000383ffff */
[----:B------:R-:W-:Y:S05]  /*b00d0*/  BSYNC B0 ;  /* 0x0000000000007941 */ /* 0x000fea0003800000 */
.L_x_233:
[----:B------:R-:W-:-:S03]  /*b00e0*/  UMOV UR5, 0xffffffff ;  /* 0xffffffff00057882 */ /* 0x000fc60000000000 */
[----:B------:R-:W-:Y:S05]  /*b00f0*/  BRA.DIV UR5, `(.L_x_246) ;  /* 0x0000000205e07947 */ /* 0x000fea000b800000 */
[----:B------:R-:W-:-:S13]  /*b0100*/  ELECT P0, URZ, PT ;  /* 0x00000000003f782f */ /* 0x000fda0003800000 */
.L_x_258:
[----:B------:R-:W-:Y:S04]  /*b0110*/  BSSY B0, `(.L_x_247) ;  /* 0x000001a000007945 */ /* 0x000fe80003800000 */
[----:B------:R-:W-:Y:S05]  /*b0120*/  @!P0 BRA `(.L_x_248) ;  /* 0x0000000000608947 */ /* 0x000fea0003800000 */
[----:B------:R-:W-:-:S04]  /*b0130*/  ULOP3.LUT UR5, UR7, 0x2, URZ, 0xfc, !UPT ;  /* 0x0000000207057892 */ /* 0x000fc8000f8efc3f */
[----:B------:R-:W-:-:S06]  /*b0140*/  UISETP.NE.AND UP0, UPT, UR5, 0x3, UPT ;  /* 0x000000030500788c */ /* 0x000fcc000bf05270 */
[----:B------:R-:W-:-:S13]  /*b0150*/  PLOP3.LUT P0, PT, PT, PT, UP0, 0x80, 0x0 ;  /* 0x000000000000781c */ /* 0x000fda0003f0f008 */
[----:B------:R-:W-:Y:S05]  /*b0160*/  @!P0 BRA `(.L_x_249) ;  /* 0x0000000000048947 */ /* 0x000fea0003800000 */
[----:B------:R-:W-:Y:S01]  /*b0170*/  BPT.TRAP 0x1 ;  /* 0x000000040000795c */ /* 0x000fe20000300000 */
.L_x_249:
[----:B------:R-:W0:Y:S01]  /*b0180*/  S2R R3, SR_CgaCtaId ;  /* 0x0000000000037919 */ /* 0x000e220000008800 */
[----:B------:R-:W-:-:S04]  /*b0190*/  MOV R2, 0x400 ;  /* 0x0000040000027802 */ /* 0x000fc80000000f00 */
[----:B0-----:R-:W-:Y:S02]  /*b01a0*/  LEA R3, R3, R2, 0x18 ;  /* 0x0000000203037211 */ /* 0x001fe400078ec0ff */
[----:B------:R-:W-:-:S03]  /*b01b0*/  SHF.L.U32 R2, R0, 0x1f, RZ ;  /* 0x0000001f00027819 */ /* 0x000fc600000006ff */
[----:B------:R-:W-:-:S04]  /*b01c0*/  VIADD R3, R3, 0x10 ;  /* 0x0000001003037836 */ /* 0x000fc80000000000 */
[----:B------:R-:W-:-:S04]  /*b01d0*/  IMAD R5, R6, 0x8, R3 ;  /* 0x0000000806057824 */ /* 0x000fc800078e0203 */
[----:B------:R-:W0:Y:S02]  /*b01e0*/  SYNCS.PHASECHK.TRANS64.TRYWAIT P0, [R5+URZ], R2 ;  /* 0x00000002050075a7 */ /* 0x000e24000800017f */
[----:B0-----:R-:W-:Y:S05]  /*b01f0*/  @!P0 BRA `(.L_x_250) ;  /* 0x0000000000c48947 */ /* 0x001fea0003800000 */
.L_x_259:
[----:B------:R-:W-:-:S05]  /*b0200*/  VIADD R6, R6, 0x1 ;  /* 0x0000000106067836 */ /* 0x000fca0000000000 */
[----:B------:R-:W-:-:S04]  /*b0210*/  ISETP.NE.AND P0, PT, R6, 0x2, PT ;  /* 0x000000020600780c */ /* 0x000fc80003f05270 */
[----:B0-----:R-:W-:Y:S02]  /*b0220*/  SEL R5, RZ, 0x1, P0 ;  /* 0x00000001ff057807 */ /* 0x001fe40000000000 */
[----:B------:R-:W-:Y:S02]  /*b0230*/  SEL R6, R6, RZ, P0 ;  /* 0x000000ff06067207 */ /* 0x000fe40000000000 */
[----:B------:R-:W-:-:S03]  /*b0240*/  LOP3.LUT R0, R0, R5, RZ, 0x3c, !PT ;  /* 0x0000000500007212 */ /* 0x000fc600078e3cff */
[----:B------:R-:W-:Y:S01]  /*b0250*/  IMAD R3, R6, 0x8, R3 ;  /* 0x0000000806037824 */ /* 0x000fe200078e0203 */
[----:B------:R-:W-:-:S07]  /*b0260*/  SHF.L.U32 R0, R0, 0x1f, RZ ;  /* 0x0000001f00007819 */ /* 0x000fce00000006ff */
.L_x_251:
[----:B0-----:R0:W1:Y:S02]  /*b0270*/  SYNCS.PHASECHK.TRANS64.TRYWAIT P0, [R3+URZ], R0 ;  /* 0x00000000030075a7 */ /* 0x001064000800017f */
[----:B-1----:R-:W-:Y:S05]  /*b0280*/  @!P0 NANOSLEEP.SYNCS 0x989680 ;  /* 0x009896800000895d */ /* 0x002fea0003900000 */
[----:B------:R-:W1:Y:S02]  /*b0290*/  @!P0 SYNCS.PHASECHK.TRANS64 P0, [R3+URZ], R0 ;  /* 0x00000000030085a7 */ /* 0x000e64000800007f */
[----:B-1----:R-:W-:Y:S05]  /*b02a0*/  @!P0 BRA `(.L_x_251) ;  /* 0xfffffffc00f08947 */ /* 0x002fea000383ffff */
.L_x_248:
[----:B------:R-:W-:Y:S05]  /*b02b0*/  BSYNC B0 ;  /* 0x0000000000007941 */ /* 0x000fea0003800000 */
.L_x_247:
[----:B------:R-:W-:Y:S05]  /*b02c0*/  EXIT ;  /* 0x000000000000794d */ /* 0x000fea0003800000 */
.L_x_17:
[----:B--2---:R-:W-:-:S04]  /*b02d0*/  IMAD.U32 R12, RZ, RZ, UR16 ;  /* 0x00000010ff0c7e24 */ /* 0x004fc8000f8e00ff */
[----:B------:R2:W0:Y:S03]  /*b02e0*/  SYNCS.PHASECHK.TRANS64.TRYWAIT P0, [R12+URZ], R11 ;  /* 0x0000000b0c0075a7 */ /* 0x000426000800017f */
[----:B0-----:R-:W-:Y:S05]  /*b02f0*/  @!P0 NANOSLEEP.SYNCS 0x989680 ;  /* 0x009896800000895d */ /* 0x001fea0003900000 */
[----:B------:R-:W0:Y:S02]  /*b0300*/  @!P0 SYNCS.PHASECHK.TRANS64 P0, [R12+URZ], R11 ;  /* 0x0000000b0c0085a7 */ /* 0x000e24000800007f */
[----:B0-----:R-:W-:Y:S05]  /*b0310*/  @!P0 BRA `(.L_x_17) ;  /* 0xfffffffc00ec8947 */ /* 0x001fea000383ffff */
[----:B------:R-:W-:Y:S05]  /*b0320*/  BRA `(.L_x_16) ;  /* 0xfffff56800287947 */ /* 0x000fea000383ffff */
.L_x_23:
[----:B-----5:R0:W-:Y:S02]  /*b0330*/  STL [R1+0x1490], R0 ;  /* 0x0014900001007387 */ /* 0x0201e40000100800 */
[----:B0-----:R-:W-:-:S04]  /*b0340*/  IMAD.U32 R0, RZ, RZ, UR18 ;  /* 0x00000012ff007e24 */ /* 0x001fc8000f8e00ff */
[----:B------:R0:W2:Y:S03]  /*b0350*/  SYNCS.PHASECHK.TRANS64.TRYWAIT P0, [R0+URZ], R12 ;  /* 0x0000000c000075a7 */ /* 0x0000a6000800017f */
[----:B--2---:R-:W-:Y:S05]  /*b0360*/  @!P0 NANOSLEEP.SYNCS 0x989680 ;  /* 0x009896800000895d */ /* 0x004fea0003900000 */
[----:B------:R0:W2:Y:S02]  /*b0370*/  @!P0 SYNCS.PHASECHK.TRANS64 P0, [R0+URZ], R12 ;  /* 0x0000000c000085a7 */ /* 0x0000a4000800007f */
[----:B0-----:R4:W5:Y:S02]  /*b0380*/  LDL.LU R0, [R1+0x1490] ;  /* 0x0014900001007983 */ /* 0x0019640000300800 */
[----:B--2-4-:R-:W-:Y:S05]  /*b0390*/  @!P0 BRA `(.L_x_23) ;  /* 0xfffffffc00e48947 */ /* 0x014fea000383ffff */
[----:B------:R-:W-:Y:S05]  /*b03a0*/  BRA `(.L_x_22) ;  /* 0xfffff70800907947 */ /* 0x000fea000383ffff */
.L_x_234:
[----:B------:R-:W-:Y:S01]  /*b03b0*/  BSSY B1, `(.L_x_252) ;  /* 0x0000006000017945 */ /* 0x000fe20003800000 */
[----:B------:R-:W-:-:S07]  /*b03c0*/  IMAD.MOV.U32 R2, RZ, RZ, -0x1 ;  /* 0xffffffffff027424 */ /* 0x000fce00078e00ff */
[----:B------:R-:W-:Y:S05]  /*b03d0*/  WARPSYNC.COLLECTIVE R2, `(.L_x_253) ;  /* 0x00000000020c7348 */ /* 0x000fea0003c00000 */
[----:B------:R-:W-:Y:S02]  /*b03e0*/  ELECT P1, UR62, PT ;  /* 0x00000000003e782f */ /* 0x000fe40003820000 */
[----:B------:R-:W-:Y:S01]  /*b03f0*/  MOV R2, UR62 ;  /* 0x0000003e00027c02 */ /* 0x000fe20008000f00 */
[----:B------:R-:W-:Y:S10]  /*b0400*/  ENDCOLLECTIVE ;  /* 0x000000000000791b */ /* 0x000ff40003800000 */
.L_x_253:
[----:B------:R-:W-:Y:S05]  /*b0410*/  BSYNC B1 ;  /* 0x0000000000017941 */ /* 0x000fea0003800000 */
.L_x_252:
[----:B------:R-:W-:Y:S05]  /*b0420*/  BRA `(.L_x_254) ;  /* 0xfffffff000607947 */ /* 0x000fea000383ffff */
.L_x_237:
[----:B-1----:R1:W2:Y:S02]  /*b0430*/  SYNCS.PHASECHK.TRANS64.TRYWAIT P1, [R16+URZ+0x10], R11 ;  /* 0x0000100b100075a7 */ /* 0x0022a4000802017f */
[----:B--2---:R-:W-:Y:S05]  /*b0440*/  @!P1 NANOSLEEP.SYNCS 0x989680 ;  /* 0x009896800000995d */ /* 0x004fea0003900000 */
[----:B------:R-:W2:Y:S02]  /*b0450*/  @!P1 SYNCS.PHASECHK.TRANS64 P1, [R16+URZ+0x10], R11 ;  /* 0x0000100b100095a7 */ /* 0x000ea4000802007f */
[----:B--2---:R-:W-:Y:S05]  /*b0460*/  @!P1 BRA `(.L_x_237) ;  /* 0xfffffffc00f09947 */ /* 0x004fea000383ffff */
[----:B------:R-:W-:Y:S05]  /*b0470*/  BRA `(.L_x_255) ;  /* 0xfffffff000947947 */ /* 0x000fea000383ffff */
.L_x_246:
[----:B------:R-:W-:Y:S01]  /*b0480*/  BSSY B0, `(.L_x_256) ;  /* 0x0000006000007945 */ /* 0x000fe20003800000 */
[----:B------:R-:W-:-:S07]  /*b0490*/  IMAD.MOV.U32 R2, RZ, RZ, -0x1 ;  /* 0xffffffffff027424 */ /* 0x000fce00078e00ff */
[----:B------:R-:W-:Y:S05]  /*b04a0*/  WARPSYNC.COLLECTIVE R2, `(.L_x_257) ;  /* 0x00000000020c7348 */ /* 0x000fea0003c00000 */
[----:B------:R-:W-:Y:S02]  /*b04b0*/  ELECT P1, UR62, PT ;  /* 0x00000000003e782f */ /* 0x000fe40003820000 */
[----:B------:R-:W-:Y:S01]  /*b04c0*/  MOV R2, UR62 ;  /* 0x0000003e00027c02 */ /* 0x000fe20008000f00 */
[----:B------:R-:W-:Y:S10]  /*b04d0*/  ENDCOLLECTIVE ;  /* 0x000000000000791b */ /* 0x000ff40003800000 */
.L_x_257:
[----:B------:R-:W-:Y:S05]  /*b04e0*/  BSYNC B0 ;  /* 0x0000000000007941 */ /* 0x000fea0003800000 */
.L_x_256:
[----:B------:R-:W-:Y:S01]  /*b04f0*/  PLOP3.LUT P0, PT, P1, PT, PT, 0x80, 0x0 ;  /* 0x000000000000781c */ /* 0x000fe20000f0f070 */
[----:B------:R-:W-:-:S12]  /*b0500*/  BRA `(.L_x_258) ;  /* 0xfffffffc00007947 */ /* 0x000fd8000383ffff */
.L_x_250:
[----:B0-----:R0:W1:Y:S02]  /*b0510*/  SYNCS.PHASECHK.TRANS64.TRYWAIT P0, [R5+URZ], R2 ;  /* 0x00000002050075a7 */ /* 0x001064000800017f */
[----:B-1----:R-:W-:Y:S05]  /*b0520*/  @!P0 NANOSLEEP.SYNCS 0x989680 ;  /* 0x009896800000895d */ /* 0x002fea0003900000 */
[----:B------:R-:W1:Y:S02]  /*b0530*/  @!P0 SYNCS.PHASECHK.TRANS64 P0, [R5+URZ], R2 ;  /* 0x00000002050085a7 */ /* 0x000e64000800007f */
[----:B-1----:R-:W-:Y:S05]  /*b0540*/  @!P0 BRA `(.L_x_250) ;  /* 0xfffffffc00f08947 */ /* 0x002fea000383ffff */
[----:B------:R-:W-:Y:S05]  /*b0550*/  BRA `(.L_x_259) ;  /* 0xfffffffc00287947 */ /* 0x000fea000383ffff */
.L_x_260:
[----:B------:R-:W-:-:S00]  /*b0560*/  BRA `(.L_x_260) ;  /* 0xfffffffc00fc7947 */ /* 0x000fc0000383ffff */
[----:B------:R-:W-:-:S00]  /*b0570*/  NOP ;  /* 0x0000000000007918 */ /* 0x000fc00000000000 */
        /* <DEDUP_REMOVED lines=8> */
.L_x_261:


//--------------------- .nv.shared._ZN7cutlass13device_kernelINS_4gemm6kernel13GemmUniversalIN4cute5tupleIJiiiiEEENS1_10collective13CollectiveMmaINS1_37MainloopSm90TmaGmmaWarpSpecializedFP8ILi2ENS5_IJNS4_1CILi1EEESB_SB_EEENS1_35KernelTmaWarpSpecializedCooperativeEEENS5_IJNSA_ILi512EEENSA_ILi384EEENSA_ILi128EEEEEENS_12float_e4m3_tENS5_IJlSB_lEEESJ_SK_NS4_8TiledMMAINS4_8MMA_AtomIJNS4_4SM904GMMA31MMA_64x192x32_F32E4M3E4M3_SS_TNILNSO_7ScaleInE1ELSQ_1EEEEEENS4_6LayoutINS5_IJNSA_ILi2EEESB_SB_EEENS5_IJSB_NSA_ILi0EEESW_EEEEENS5_IJNS4_10UnderscoreESZ_SZ_EEEEENS4_13SM90_TMA_LOADENS4_14ComposedLayoutINS4_7SwizzleILi3ELi4ELi3EEENS4_18smem_ptr_flag_bitsILi8EEENST_INS5_IJNSA_ILi8EEESH_EEENS5_IJSH_SB_EEEEEEEvNS4_8identityES12_S1C_vS1D_EENS_8epilogue10collective6detail29Sm90TmaWarpSpecializedAdapterINS1G_15DefaultEpilogueISJ_SK_SK_NS1F_6thread17LinearCombinationISJ_Li1EffLNS1K_9ScaleType4KindE0ELNS_15FloatRoundStyleE2ESJ_EENS1_15EpilogueDefaultEEEEEvvEEEEvNT_6ParamsE --------------------------
	.section	.nv.shared._ZN7cutlass13device_kernelINS_4gemm6kernel13GemmUniversalIN4cute5tupleIJiiiiEEENS1_10collective13CollectiveMmaINS1_37MainloopSm90TmaGmmaWarpSpecializedFP8ILi2ENS5_IJNS4_1CILi1EEESB_SB_EEENS1_35KernelTmaWarpSpecializedCooperativeEEENS5_IJNSA_ILi512EEENSA_ILi384EEENSA_ILi128EEEEEENS_12float_e4m3_tENS5_IJlSB_lEEESJ_SK_NS4_8TiledMMAINS4_8MMA_AtomIJNS4_4SM904GMMA31MMA_64x192x32_F32E4M3E4M3_SS_TNILNSO_7ScaleInE1ELSQ_1EEEEEENS4_6LayoutINS5_IJNSA_ILi2EEESB_SB_EEENS5_IJSB_NSA_ILi0EEESW_EEEEENS5_IJNS4_10UnderscoreESZ_SZ_EEEEENS4_13SM90_TMA_LOADENS4_14ComposedLayoutINS4_7SwizzleILi3ELi4ELi3EEENS4_18smem_ptr_flag_bitsILi8EEENST_INS5_IJNSA_ILi8EEESH_EEENS5_IJSH_SB_EEEEEEEvNS4_8identityES12_S1C_vS1D_EENS_8epilogue10collective6detail29Sm90TmaWarpSpecializedAdapterINS1G_15DefaultEpilogueISJ_SK_SK_NS1F_6thread17LinearCombinationISJ_Li1EffLNS1K_9ScaleType4KindE0ELNS_15FloatRoundStyleE2ESJ_EENS1_15EpilogueDefaultEEEEEvvEEEEvNT_6ParamsE,"aw",@nobits
	.sectionflags	@""
	.align	16
	.zero		1024


//--------------------- .nv.shared.reserved.0     --------------------------
	.section	.nv.shared.reserved.0,"aw",@nobits
	.weak		__nv_reservedSMEM_offset_0_alias
	.size		__nv_reservedSMEM_offset_0_alias, 0, 0
	.other		__nv_reservedSMEM_offset_0_alias,@"STO_CUDA_RESERVED_SHARED STV_DEFAULT"
__nv_reservedSMEM_offset_0_alias:
	.zero		0


//--------------------- .nv.global                --------------------------
	.section	.nv.global,"aw",@nobits
.nv.global:
	.type		_ZN39_INTERNAL_b30ee067_4_k_cu_5bf8c004_87984cute1_E,@object
	.size		_ZN39_INTERNAL_b30ee067_4_k_cu_5bf8c004_87984cute1_E,(_ZN39_INTERNAL_b30ee067_4_k_cu_5bf8c004_87984cuda3std3__45__cpo6cbeginE - _ZN39_INTERNAL_b30ee067_4_k_cu_5bf8c004_87984cute1_E)
_ZN39_INTERNAL_b30ee067_4_k_cu_5bf8c004_87984cute1_E:
	.zero		1
	.type		_ZN39_INTERNAL_b30ee067_4_k_cu_5bf8c004_87984cuda3std3__45__cpo6cbeginE,@object
	.size		_ZN39_INTERNAL_b30ee067_4_k_cu_5bf8c004_87984cuda3std3__45__cpo6cbeginE,(_ZN39_INTERNAL_b30ee067_4_k_cu_5bf8c004_87984cuda3std3__48in_placeE - _ZN39_INTERNAL_b30ee067_4_k_cu_5bf8c004_87984cuda3std3__45__cpo6cbeginE)
_ZN39_INTERNAL_b30ee067_4_k_cu_5bf8c004_87984cuda3std3__45__cpo6cbeginE:
	.zero		1
	.type		_ZN39_INTERNAL_b30ee067_4_k_cu_5bf8c004_87984cuda3std3__48in_placeE,@object
	.size		_ZN39_INTERNAL_b30ee067_4_k_cu_5bf8c004_87984cuda3std3__48in_placeE,(_ZN39_INTERNAL_b30ee067_4_k_cu_5bf8c004_87984cuda3std6ranges3__45__cpo9iter_moveE - _ZN39_INTERNAL_b30ee067_4_k_cu_5bf8c004_87984cuda3std3__48in_placeE)
_ZN39_INTERNAL_b30ee067_4_k_cu_5bf8c004_87984cuda3std3__48in_placeE:
	.zero		1
	.type		_ZN39_INTERNAL_b30ee067_4_k_cu_5bf8c004_87984cuda3std6ranges3__45__cpo9iter_moveE,@object
	.size		_ZN39_INTERNAL_b30ee067_4_k_cu_5bf8c004_87984cuda3std6ranges3__45__cpo9iter_moveE,(_ZN39_INTERNAL_b30ee067_4_k_cu_5bf8c004_87984cuda3std3__45__cpo5beginE - _ZN39_INTERNAL_b30ee067_4_k_cu_5bf8c004_87984cuda3std6ranges3__45__cpo9iter_moveE)
_ZN39_INTERNAL_b30ee067_4_k_cu_5bf8c004_87984cuda3std6ranges3__45__cpo9iter_moveE:
	.zero		1
	.type		_ZN39_INTERNAL_b30ee067_4_k_cu_5bf8c004_87984cuda3std3__45__cpo5beginE,@object
	.size		_ZN39_INTERNAL_b30ee067_4_k_cu_5bf8c004_87984cuda3std3__45__cpo5beginE,(_ZN39_INTERNAL_b30ee067_4_k_cu_5bf8c004_87984cuda3std3__441_GLOBAL__N__b30ee067_4_k_cu_5bf8c004_87986ignoreE - _ZN39_INTERNAL_b30ee067_4_k_cu_5bf8c004_87984cuda3std3__45__cpo5beginE)
_ZN39_INTERNAL_b30ee067_4_k_cu_5bf8c004_87984cuda3std3__45__cpo5beginE:
	.zero		1
	.type		_ZN39_INTERNAL_b30ee067_4_k_cu_5bf8c004_87984cuda3std3__441_GLOBAL__N__b30ee067_4_k_cu_5bf8c004_87986ignoreE,@object
	.size		_ZN39_INTERNAL_b30ee067_4_k_cu_5bf8c004_87984cuda3std3__441_GLOBAL__N__b30ee067_4_k_cu_5bf8c004_87986ignoreE,(_ZN39_INTERNAL_b30ee067_4_k_cu_5bf8c004_87984cute7productE - _ZN39_INTERNAL_b30ee067_4_k_cu_5bf8c004_87984cuda3std3__441_GLOBAL__N__b30ee067_4_k_cu_5bf8c004_87986ignoreE)
_ZN39_INTERNAL_b30ee067_4_k_cu_5bf8c004_87984cuda3std3__441_GLOBAL__N__b30ee067_4_k_cu_5bf8c004_87986ignoreE:
	.zero		1
	.type		_ZN39_INTERNAL_b30ee067_4_k_cu_5bf8c004_87984cute7productE,@object
	.size		_ZN39_INTERNAL_b30ee067_4_k_cu_5bf8c004_87984cute7productE,(_ZN39_INTERNAL_b30ee067_4_k_cu_5bf8c004_87984cuda3std3__45__cpo3endE - _ZN39_INTERNAL_b30ee067_4_k_cu_5bf8c004_87984cute7productE)
_ZN39_INTERNAL_b30ee067_4_k_cu_5bf8c004_87984cute7productE:
	.zero		1
	.type		_ZN39_INTERNAL_b30ee067_4_k_cu_5bf8c004_87984cuda3std3__45__cpo3endE,@object
	.size		_ZN39_INTERNAL_b30ee067_4_k_cu_5bf8c004_87984cuda3std3__45__cpo3endE,(_ZN39_INTERNAL_b30ee067_4_k_cu_5bf8c004_87984cuda3std3__419piecewise_constructE - _ZN39_INTERNAL_b30ee067_4_k_cu_5bf8c004_87984cuda3std3__45__cpo3endE)
_ZN39_INTERNAL_b30ee067_4_k_cu_5bf8c004_87984cuda3std3__45__cpo3endE:
	.zero		1
	.type		_ZN39_INTERNAL_b30ee067_4_k_cu_5bf8c004_87984cuda3std3__419piecewise_constructE,@object
	.size		_ZN39_INTERNAL_b30ee067_4_k_cu_5bf8c004_87984cuda3std3__419piecewise_constructE,(_ZN39_INTERNAL_b30ee067_4_k_cu_5bf8c004_87984cuda3std3__45__cpo4cendE - _ZN39_INTERNAL_b30ee067_4_k_cu_5bf8c004_87984cuda3std3__419piecewise_constructE)
_ZN39_INTERNAL_b30ee067_4_k_cu_5bf8c004_87984cuda3std3__419piecewise_constructE:
	.zero		1
	.type		_ZN39_INTERNAL_b30ee067_4_k_cu_5bf8c004_87984cuda3std3__45__cpo4cendE,@object
	.size		_ZN39_INTERNAL_b30ee067_4_k_cu_5bf8c004_87984cuda3std3__45__cpo4cendE,(_ZN39_INTERNAL_b30ee067_4_k_cu_5bf8c004_87984cuda3std6ranges3__45__cpo4swapE - _ZN39_INTERNAL_b30ee067_4_k_cu_5bf8c004_87984cuda3std3__45__cpo4cendE)
_ZN39_INTERNAL_b30ee067_4_k_cu_5bf8c004_87984cuda3std3__45__cpo4cendE:
	.zero		1
	.type		_ZN39_INTERNAL_b30ee067_4_k_cu_5bf8c004_87984cuda3std6ranges3__45__cpo4swapE,@object
	.size		_ZN39_INTERNAL_b30ee067_4_k_cu_5bf8c004_87984cuda3std6ranges3__45__cpo4swapE,(.L_7 - _ZN39_INTERNAL_b30ee067_4_k_cu_5bf8c004_87984cuda3std6ranges3__45__cpo4swapE)
_ZN39_INTERNAL_b30ee067_4_k_cu_5bf8c004_87984cuda3std6ranges3__45__cpo4swapE:
	.zero		1
.L_7:


//--------------------- .nv.constant0._ZN7cutlass13device_kernelINS_4gemm6kernel13GemmUniversalIN4cute5tupleIJiiiiEEENS1_10collective13CollectiveMmaINS1_37MainloopSm90TmaGmmaWarpSpecializedFP8ILi2ENS5_IJNS4_1CILi1EEESB_SB_EEENS1_35KernelTmaWarpSpecializedCooperativeEEENS5_IJNSA_ILi512EEENSA_ILi384EEENSA_ILi128EEEEEENS_12float_e4m3_tENS5_IJlSB_lEEESJ_SK_NS4_8TiledMMAINS4_8MMA_AtomIJNS4_4SM904GMMA31MMA_64x192x32_F32E4M3E4M3_SS_TNILNSO_7ScaleInE1ELSQ_1EEEEEENS4_6LayoutINS5_IJNSA_ILi2EEESB_SB_EEENS5_IJSB_NSA_ILi0EEESW_EEEEENS5_IJNS4_10UnderscoreESZ_SZ_EEEEENS4_13SM90_TMA_LOADENS4_14ComposedLayoutINS4_7SwizzleILi3ELi4ELi3EEENS4_18smem_ptr_flag_bitsILi8EEENST_INS5_IJNSA_ILi8EEESH_EEENS5_IJSH_SB_EEEEEEEvNS4_8identityES12_S1C_vS1D_EENS_8epilogue10collective6detail29Sm90TmaWarpSpecializedAdapterINS1G_15DefaultEpilogueISJ_SK_SK_NS1F_6thread17LinearCombinationISJ_Li1EffLNS1K_9ScaleType4KindE0ELNS_15FloatRoundStyleE2ESJ_EENS1_15EpilogueDefaultEEEEEvvEEEEvNT_6ParamsE --------------------------
	.section	.nv.constant0._ZN7cutlass13device_kernelINS_4gemm6kernel13GemmUniversalIN4cute5tupleIJiiiiEEENS1_10collective13CollectiveMmaINS1_37MainloopSm90TmaGmmaWarpSpecializedFP8ILi2ENS5_IJNS4_1CILi1EEESB_SB_EEENS1_35KernelTmaWarpSpecializedCooperativeEEENS5_IJNSA_ILi512EEENSA_ILi384EEENSA_ILi128EEEEEENS_12float_e4m3_tENS5_IJlSB_lEEESJ_SK_NS4_8TiledMMAINS4_8MMA_AtomIJNS4_4SM904GMMA31MMA_64x192x32_F32E4M3E4M3_SS_TNILNSO_7ScaleInE1ELSQ_1EEEEEENS4_6LayoutINS5_IJNSA_ILi2EEESB_SB_EEENS5_IJSB_NSA_ILi0EEESW_EEEEENS5_IJNS4_10UnderscoreESZ_SZ_EEEEENS4_13SM90_TMA_LOADENS4_14ComposedLayoutINS4_7SwizzleILi3ELi4ELi3EEENS4_18smem_ptr_flag_bitsILi8EEENST_INS5_IJNSA_ILi8EEESH_EEENS5_IJSH_SB_EEEEEEEvNS4_8identityES12_S1C_vS1D_EENS_8epilogue10collective6detail29Sm90TmaWarpSpecializedAdapterINS1G_15DefaultEpilogueISJ_SK_SK_NS1F_6thread17LinearCombinationISJ_Li1EffLNS1K_9ScaleType4KindE0ELNS_15FloatRoundStyleE2ESJ_EENS1_15EpilogueDefaultEEEEEvvEEEEvNT_6ParamsE,"a",@progbits
	.sectionflags	@""
	.align	4
.nv.constant0._ZN7cutlass13device_kernelINS_4gemm6kernel13GemmUniversalIN4cute5tupleIJiiiiEEENS1_10collective13CollectiveMmaINS1_37MainloopSm90TmaGmmaWarpSpecializedFP8ILi2ENS5_IJNS4_1CILi1EEESB_SB_EEENS1_35KernelTmaWarpSpecializedCooperativeEEENS5_IJNSA_ILi512EEENSA_ILi384EEENSA_ILi128EEEEEENS_12float_e4m3_tENS5_IJlSB_lEEESJ_SK_NS4_8TiledMMAINS4_8MMA_AtomIJNS4_4SM904GMMA31MMA_64x192x32_F32E4M3E4M3_SS_TNILNSO_7ScaleInE1ELSQ_1EEEEEENS4_6LayoutINS5_IJNSA_ILi2EEESB_SB_EEENS5_IJSB_NSA_ILi0EEESW_EEEEENS5_IJNS4_10UnderscoreESZ_SZ_EEEEENS4_13SM90_TMA_LOADENS4_14ComposedLayoutINS4_7SwizzleILi3ELi4ELi3EEENS4_18smem_ptr_flag_bitsILi8EEENST_INS5_IJNSA_ILi8EEESH_EEENS5_IJSH_SB_EEEEEEEvNS4_8identityES12_S1C_vS1D_EENS_8epilogue10collective6detail29Sm90TmaWarpSpecializedAdapterINS1G_15DefaultEpilogueISJ_SK_SK_NS1F_6thread17LinearCombinationISJ_Li1EffLNS1K_9ScaleType4KindE0ELNS_15FloatRoundStyleE2ESJ_EENS1_15EpilogueDefaultEEEEEvvEEEEvNT_6ParamsE:
	.zero		1664


//--------------------- SYMBOLS --------------------------

	.type		.nv.reservedSmem.offset0,@object
	.size		.nv.reservedSmem.offset0,0x4
